//
// Generated by NVIDIA NVVM Compiler
//
// Compiler Build ID: CL-36424714
// Cuda compilation tools, release 13.0, V13.0.88
// Based on NVVM 20.0.0
//

.version 9.0
.target sm_100
.address_size 64

	// .globl	fast_mean_kernel
// _ZZ16fast_mean_kernelE5local has been demoted
// _ZZ20fast_variance_kernelE5local has been demoted
// _ZZ20backward_bias_kernelE4part has been demoted
// _ZZ21backward_scale_kernelE4part has been demoted
// _ZZ22fast_mean_delta_kernelE5local has been demoted
// _ZZ26fast_variance_delta_kernelE5local has been demoted

.visible .entry fast_mean_kernel(
	.param .u64 .ptr .align 1 fast_mean_kernel_param_0,
	.param .u32 fast_mean_kernel_param_1,
	.param .u32 fast_mean_kernel_param_2,
	.param .u32 fast_mean_kernel_param_3,
	.param .u64 .ptr .align 1 fast_mean_kernel_param_4
)
{
	.reg .pred 	%p<45>;
	.reg .b32 	%r<90>;
	.reg .b32 	%f<247>;
	.reg .b64 	%rd<16>;
	// demoted variable
	.shared .align 4 .b8 _ZZ16fast_mean_kernelE5local[4096];
	ld.param.u64 	%rd9, [fast_mean_kernel_param_0];
	ld.param.u32 	%r32, [fast_mean_kernel_param_1];
	ld.param.u32 	%r33, [fast_mean_kernel_param_2];
	ld.param.u32 	%r34, [fast_mean_kernel_param_3];
	ld.param.u64 	%rd8, [fast_mean_kernel_param_4];
	cvta.to.global.u64 	%rd1, %rd9;
	mov.u32 	%r1, %tid.x;
	shl.b32 	%r35, %r1, 2;
	mov.u32 	%r36, _ZZ16fast_mean_kernelE5local;
	add.s32 	%r2, %r36, %r35;
	mov.b32 	%r37, 0;
	st.shared.u32 	[%r2], %r37;
	mov.u32 	%r3, %ctaid.x;
	min.s32 	%r38, %r32, %r34;
	setp.lt.s32 	%p1, %r38, 1;
	@%p1 bra 	$L__BB0_80;
	add.s32 	%r40, %r34, -1;
	shr.u32 	%r41, %r40, 10;
	add.s32 	%r42, %r41, 1;
	and.b32  	%r4, %r42, 15;
	add.s32 	%r5, %r4, -1;
	and.b32  	%r6, %r42, 7;
	add.s32 	%r7, %r6, -1;
	and.b32  	%r8, %r42, 3;
	and.b32  	%r43, %r42, 8388592;
	neg.s32 	%r9, %r43;
	add.s64 	%rd2, %rd1, 32768;
	mov.b32 	%r81, 0;
	mov.f32 	%f245, 0f00000000;
$L__BB0_2:
	setp.lt.u32 	%p2, %r34, 15361;
	mad.lo.s32 	%r45, %r81, %r33, %r3;
	mad.lo.s32 	%r11, %r45, %r34, %r1;
	mov.b32 	%r87, 0;
	@%p2 bra 	$L__BB0_38;
	mov.b32 	%r85, 8192;
	mov.u32 	%r82, %r11;
	mov.u32 	%r83, %r9;
	mov.u32 	%r84, %r1;
$L__BB0_4:
	.pragma "nounroll";
	mul.wide.s32 	%rd10, %r82, 4;
	add.s64 	%rd3, %rd2, %rd10;
	setp.ge.s32 	%p3, %r84, %r34;
	mov.f32 	%f208, 0f00000000;
	@%p3 bra 	$L__BB0_6;
	ld.global.f32 	%f208, [%rd3+-32768];
$L__BB0_6:
	add.f32 	%f5, %f208, %f245;
	add.s32 	%r47, %r84, 1024;
	setp.ge.s32 	%p4, %r47, %r34;
	mov.f32 	%f209, 0f00000000;
	@%p4 bra 	$L__BB0_8;
	ld.global.f32 	%f209, [%rd3+-28672];
$L__BB0_8:
	add.f32 	%f8, %f209, %f5;
	add.s32 	%r48, %r84, 2048;
	setp.ge.s32 	%p5, %r48, %r34;
	mov.f32 	%f210, 0f00000000;
	@%p5 bra 	$L__BB0_10;
	ld.global.f32 	%f210, [%rd3+-24576];
$L__BB0_10:
	add.f32 	%f11, %f210, %f8;
	add.s32 	%r49, %r84, 3072;
	setp.ge.s32 	%p6, %r49, %r34;
	mov.f32 	%f211, 0f00000000;
	@%p6 bra 	$L__BB0_12;
	ld.global.f32 	%f211, [%rd3+-20480];
$L__BB0_12:
	add.f32 	%f14, %f211, %f11;
	add.s32 	%r50, %r84, 4096;
	setp.ge.s32 	%p7, %r50, %r34;
	mov.f32 	%f212, 0f00000000;
	@%p7 bra 	$L__BB0_14;
	ld.global.f32 	%f212, [%rd3+-16384];
$L__BB0_14:
	add.f32 	%f17, %f212, %f14;
	add.s32 	%r51, %r84, 5120;
	setp.ge.s32 	%p8, %r51, %r34;
	mov.f32 	%f213, 0f00000000;
	@%p8 bra 	$L__BB0_16;
	ld.global.f32 	%f213, [%rd3+-12288];
$L__BB0_16:
	add.f32 	%f20, %f213, %f17;
	add.s32 	%r52, %r84, 6144;
	setp.ge.s32 	%p9, %r52, %r34;
	mov.f32 	%f214, 0f00000000;
	@%p9 bra 	$L__BB0_18;
	ld.global.f32 	%f214, [%rd3+-8192];
$L__BB0_18:
	add.f32 	%f23, %f214, %f20;
	add.s32 	%r53, %r84, 7168;
	setp.ge.s32 	%p10, %r53, %r34;
	mov.f32 	%f215, 0f00000000;
	@%p10 bra 	$L__BB0_20;
	ld.global.f32 	%f215, [%rd3+-4096];
$L__BB0_20:
	add.f32 	%f26, %f215, %f23;
	add.s32 	%r54, %r84, 8192;
	setp.ge.s32 	%p11, %r54, %r34;
	mov.f32 	%f216, 0f00000000;
	@%p11 bra 	$L__BB0_22;
	ld.global.f32 	%f216, [%rd3];
$L__BB0_22:
	add.f32 	%f29, %f216, %f26;
	add.s32 	%r55, %r84, 9216;
	setp.ge.s32 	%p12, %r55, %r34;
	mov.f32 	%f217, 0f00000000;
	@%p12 bra 	$L__BB0_24;
	ld.global.f32 	%f217, [%rd3+4096];
$L__BB0_24:
	add.f32 	%f32, %f217, %f29;
	add.s32 	%r56, %r84, 10240;
	setp.ge.s32 	%p13, %r56, %r34;
	mov.f32 	%f218, 0f00000000;
	@%p13 bra 	$L__BB0_26;
	ld.global.f32 	%f218, [%rd3+8192];
$L__BB0_26:
	add.f32 	%f35, %f218, %f32;
	add.s32 	%r57, %r84, 11264;
	setp.ge.s32 	%p14, %r57, %r34;
	mov.f32 	%f219, 0f00000000;
	@%p14 bra 	$L__BB0_28;
	ld.global.f32 	%f219, [%rd3+12288];
$L__BB0_28:
	add.f32 	%f38, %f219, %f35;
	add.s32 	%r58, %r84, 12288;
	setp.ge.s32 	%p15, %r58, %r34;
	mov.f32 	%f220, 0f00000000;
	@%p15 bra 	$L__BB0_30;
	ld.global.f32 	%f220, [%rd3+16384];
$L__BB0_30:
	add.f32 	%f41, %f220, %f38;
	add.s32 	%r59, %r84, 13312;
	setp.ge.s32 	%p16, %r59, %r34;
	mov.f32 	%f221, 0f00000000;
	@%p16 bra 	$L__BB0_32;
	ld.global.f32 	%f221, [%rd3+20480];
$L__BB0_32:
	add.f32 	%f44, %f221, %f41;
	add.s32 	%r60, %r84, 14336;
	setp.ge.s32 	%p17, %r60, %r34;
	mov.f32 	%f222, 0f00000000;
	@%p17 bra 	$L__BB0_34;
	ld.global.f32 	%f222, [%rd3+24576];
$L__BB0_34:
	add.f32 	%f47, %f222, %f44;
	add.s32 	%r61, %r84, 15360;
	setp.ge.s32 	%p18, %r61, %r34;
	mov.f32 	%f223, 0f00000000;
	@%p18 bra 	$L__BB0_36;
	ld.global.f32 	%f223, [%rd3+28672];
$L__BB0_36:
	add.f32 	%f245, %f223, %f47;
	add.s32 	%r85, %r85, 16384;
	add.s32 	%r84, %r84, 16384;
	add.s32 	%r83, %r83, 16;
	add.s32 	%r82, %r82, 16384;
	setp.ne.s32 	%p19, %r83, 0;
	@%p19 bra 	$L__BB0_4;
	add.s32 	%r87, %r85, -8192;
$L__BB0_38:
	setp.eq.s32 	%p20, %r4, 0;
	@%p20 bra 	$L__BB0_78;
	setp.lt.u32 	%p21, %r5, 7;
	@%p21 bra 	$L__BB0_57;
	add.s32 	%r62, %r11, %r87;
	add.s32 	%r22, %r87, %r1;
	setp.ge.s32 	%p22, %r22, %r34;
	mul.wide.s32 	%rd11, %r62, 4;
	add.s64 	%rd4, %rd1, %rd11;
	mov.f32 	%f226, 0f00000000;
	@%p22 bra 	$L__BB0_42;
	ld.global.f32 	%f226, [%rd4];
$L__BB0_42:
	add.f32 	%f55, %f226, %f245;
	add.s32 	%r63, %r22, 1024;
	setp.ge.s32 	%p23, %r63, %r34;
	mov.f32 	%f227, 0f00000000;
	@%p23 bra 	$L__BB0_44;
	ld.global.f32 	%f227, [%rd4+4096];
$L__BB0_44:
	add.f32 	%f58, %f227, %f55;
	add.s32 	%r64, %r22, 2048;
	setp.ge.s32 	%p24, %r64, %r34;
	mov.f32 	%f228, 0f00000000;
	@%p24 bra 	$L__BB0_46;
	ld.global.f32 	%f228, [%rd4+8192];
$L__BB0_46:
	add.f32 	%f61, %f228, %f58;
	add.s32 	%r65, %r22, 3072;
	setp.ge.s32 	%p25, %r65, %r34;
	mov.f32 	%f229, 0f00000000;
	@%p25 bra 	$L__BB0_48;
	ld.global.f32 	%f229, [%rd4+12288];
$L__BB0_48:
	add.f32 	%f64, %f229, %f61;
	add.s32 	%r66, %r22, 4096;
	setp.ge.s32 	%p26, %r66, %r34;
	mov.f32 	%f230, 0f00000000;
	@%p26 bra 	$L__BB0_50;
	ld.global.f32 	%f230, [%rd4+16384];
$L__BB0_50:
	add.f32 	%f67, %f230, %f64;
	add.s32 	%r67, %r22, 5120;
	setp.ge.s32 	%p27, %r67, %r34;
	mov.f32 	%f231, 0f00000000;
	@%p27 bra 	$L__BB0_52;
	ld.global.f32 	%f231, [%rd4+20480];
$L__BB0_52:
	add.f32 	%f70, %f231, %f67;
	add.s32 	%r68, %r22, 6144;
	setp.ge.s32 	%p28, %r68, %r34;
	mov.f32 	%f232, 0f00000000;
	@%p28 bra 	$L__BB0_54;
	ld.global.f32 	%f232, [%rd4+24576];
$L__BB0_54:
	add.f32 	%f73, %f232, %f70;
	add.s32 	%r69, %r22, 7168;
	setp.ge.s32 	%p29, %r69, %r34;
	mov.f32 	%f233, 0f00000000;
	@%p29 bra 	$L__BB0_56;
	ld.global.f32 	%f233, [%rd4+28672];
$L__BB0_56:
	add.f32 	%f245, %f233, %f73;
	add.s32 	%r87, %r87, 8192;
$L__BB0_57:
	setp.eq.s32 	%p30, %r6, 0;
	@%p30 bra 	$L__BB0_78;
	setp.lt.u32 	%p31, %r7, 3;
	@%p31 bra 	$L__BB0_68;
	add.s32 	%r70, %r11, %r87;
	add.s32 	%r25, %r87, %r1;
	setp.ge.s32 	%p32, %r25, %r34;
	mul.wide.s32 	%rd12, %r70, 4;
	add.s64 	%rd5, %rd1, %rd12;
	mov.f32 	%f236, 0f00000000;
	@%p32 bra 	$L__BB0_61;
	ld.global.f32 	%f236, [%rd5];
$L__BB0_61:
	add.f32 	%f81, %f236, %f245;
	add.s32 	%r71, %r25, 1024;
	setp.ge.s32 	%p33, %r71, %r34;
	mov.f32 	%f237, 0f00000000;
	@%p33 bra 	$L__BB0_63;
	ld.global.f32 	%f237, [%rd5+4096];
$L__BB0_63:
	add.f32 	%f84, %f237, %f81;
	add.s32 	%r72, %r25, 2048;
	setp.ge.s32 	%p34, %r72, %r34;
	mov.f32 	%f238, 0f00000000;
	@%p34 bra 	$L__BB0_65;
	ld.global.f32 	%f238, [%rd5+8192];
$L__BB0_65:
	add.f32 	%f87, %f238, %f84;
	add.s32 	%r73, %r25, 3072;
	setp.ge.s32 	%p35, %r73, %r34;
	mov.f32 	%f239, 0f00000000;
	@%p35 bra 	$L__BB0_67;
	ld.global.f32 	%f239, [%rd5+12288];
$L__BB0_67:
	add.f32 	%f245, %f239, %f87;
	add.s32 	%r87, %r87, 4096;
$L__BB0_68:
	setp.eq.s32 	%p36, %r8, 0;
	@%p36 bra 	$L__BB0_78;
	add.s32 	%r74, %r11, %r87;
	add.s32 	%r28, %r87, %r1;
	setp.ge.s32 	%p37, %r28, %r34;
	mul.wide.s32 	%rd13, %r74, 4;
	add.s64 	%rd6, %rd1, %rd13;
	mov.f32 	%f242, 0f00000000;
	@%p37 bra 	$L__BB0_71;
	ld.global.f32 	%f242, [%rd6];
$L__BB0_71:
	setp.eq.s32 	%p38, %r8, 1;
	add.f32 	%f245, %f242, %f245;
	@%p38 bra 	$L__BB0_78;
	add.s32 	%r75, %r28, 1024;
	setp.ge.s32 	%p39, %r75, %r34;
	mov.f32 	%f243, 0f00000000;
	@%p39 bra 	$L__BB0_74;
	ld.global.f32 	%f243, [%rd6+4096];
$L__BB0_74:
	setp.eq.s32 	%p40, %r8, 2;
	add.f32 	%f245, %f243, %f245;
	@%p40 bra 	$L__BB0_78;
	add.s32 	%r76, %r28, 2048;
	setp.ge.s32 	%p41, %r76, %r34;
	mov.f32 	%f244, 0f00000000;
	@%p41 bra 	$L__BB0_77;
	ld.global.f32 	%f244, [%rd6+8192];
$L__BB0_77:
	add.f32 	%f245, %f244, %f245;
$L__BB0_78:
	add.s32 	%r81, %r81, 1;
	setp.ne.s32 	%p42, %r81, %r32;
	@%p42 bra 	$L__BB0_2;
	st.shared.f32 	[%r2], %f245;
$L__BB0_80:
	bar.sync 	0;
	setp.ne.s32 	%p43, %r1, 0;
	@%p43 bra 	$L__BB0_84;
	cvta.to.global.u64 	%rd14, %rd8;
	mul.wide.u32 	%rd15, %r3, 4;
	add.s64 	%rd7, %rd14, %rd15;
	mov.f32 	%f246, 0f00000000;
	mov.b32 	%r89, 64;
$L__BB0_82:
	add.s32 	%r79, %r36, %r89;
	ld.shared.f32 	%f141, [%r79+-64];
	add.f32 	%f142, %f141, %f246;
	ld.shared.f32 	%f143, [%r79+-60];
	add.f32 	%f144, %f143, %f142;
	ld.shared.f32 	%f145, [%r79+-56];
	add.f32 	%f146, %f145, %f144;
	ld.shared.f32 	%f147, [%r79+-52];
	add.f32 	%f148, %f147, %f146;
	ld.shared.f32 	%f149, [%r79+-48];
	add.f32 	%f150, %f149, %f148;
	ld.shared.f32 	%f151, [%r79+-44];
	add.f32 	%f152, %f151, %f150;
	ld.shared.f32 	%f153, [%r79+-40];
	add.f32 	%f154, %f153, %f152;
	ld.shared.f32 	%f155, [%r79+-36];
	add.f32 	%f156, %f155, %f154;
	ld.shared.f32 	%f157, [%r79+-32];
	add.f32 	%f158, %f157, %f156;
	ld.shared.f32 	%f159, [%r79+-28];
	add.f32 	%f160, %f159, %f158;
	ld.shared.f32 	%f161, [%r79+-24];
	add.f32 	%f162, %f161, %f160;
	ld.shared.f32 	%f163, [%r79+-20];
	add.f32 	%f164, %f163, %f162;
	ld.shared.f32 	%f165, [%r79+-16];
	add.f32 	%f166, %f165, %f164;
	ld.shared.f32 	%f167, [%r79+-12];
	add.f32 	%f168, %f167, %f166;
	ld.shared.f32 	%f169, [%r79+-8];
	add.f32 	%f170, %f169, %f168;
	ld.shared.f32 	%f171, [%r79+-4];
	add.f32 	%f172, %f171, %f170;
	ld.shared.f32 	%f173, [%r79];
	add.f32 	%f174, %f173, %f172;
	ld.shared.f32 	%f175, [%r79+4];
	add.f32 	%f176, %f175, %f174;
	ld.shared.f32 	%f177, [%r79+8];
	add.f32 	%f178, %f177, %f176;
	ld.shared.f32 	%f179, [%r79+12];
	add.f32 	%f180, %f179, %f178;
	ld.shared.f32 	%f181, [%r79+16];
	add.f32 	%f182, %f181, %f180;
	ld.shared.f32 	%f183, [%r79+20];
	add.f32 	%f184, %f183, %f182;
	ld.shared.f32 	%f185, [%r79+24];
	add.f32 	%f186, %f185, %f184;
	ld.shared.f32 	%f187, [%r79+28];
	add.f32 	%f188, %f187, %f186;
	ld.shared.f32 	%f189, [%r79+32];
	add.f32 	%f190, %f189, %f188;
	ld.shared.f32 	%f191, [%r79+36];
	add.f32 	%f192, %f191, %f190;
	ld.shared.f32 	%f193, [%r79+40];
	add.f32 	%f194, %f193, %f192;
	ld.shared.f32 	%f195, [%r79+44];
	add.f32 	%f196, %f195, %f194;
	ld.shared.f32 	%f197, [%r79+48];
	add.f32 	%f198, %f197, %f196;
	ld.shared.f32 	%f199, [%r79+52];
	add.f32 	%f200, %f199, %f198;
	ld.shared.f32 	%f201, [%r79+56];
	add.f32 	%f202, %f201, %f200;
	ld.shared.f32 	%f203, [%r79+60];
	add.f32 	%f246, %f203, %f202;
	add.s32 	%r89, %r89, 128;
	setp.ne.s32 	%p44, %r89, 4160;
	@%p44 bra 	$L__BB0_82;
	mul.lo.s32 	%r80, %r34, %r32;
	cvt.rn.f32.s32 	%f204, %r80;
	div.rn.f32 	%f205, %f246, %f204;
	st.global.f32 	[%rd7], %f205;
$L__BB0_84:
	ret;

}
	// .globl	fast_variance_kernel
.visible .entry fast_variance_kernel(
	.param .u64 .ptr .align 1 fast_variance_kernel_param_0,
	.param .u64 .ptr .align 1 fast_variance_kernel_param_1,
	.param .u32 fast_variance_kernel_param_2,
	.param .u32 fast_variance_kernel_param_3,
	.param .u32 fast_variance_kernel_param_4,
	.param .u64 .ptr .align 1 fast_variance_kernel_param_5
)
{
	.reg .pred 	%p<17>;
	.reg .b32 	%r<44>;
	.reg .b32 	%f<143>;
	.reg .b64 	%rd<13>;
	// demoted variable
	.shared .align 4 .b8 _ZZ20fast_variance_kernelE5local[4096];
	ld.param.u64 	%rd5, [fast_variance_kernel_param_0];
	ld.param.u64 	%rd6, [fast_variance_kernel_param_1];
	ld.param.u32 	%r15, [fast_variance_kernel_param_2];
	ld.param.u32 	%r16, [fast_variance_kernel_param_3];
	ld.param.u32 	%r17, [fast_variance_kernel_param_4];
	ld.param.u64 	%rd7, [fast_variance_kernel_param_5];
	mov.u32 	%r1, %tid.x;
	shl.b32 	%r18, %r1, 2;
	mov.u32 	%r19, _ZZ20fast_variance_kernelE5local;
	add.s32 	%r2, %r19, %r18;
	mov.b32 	%r20, 0;
	st.shared.u32 	[%r2], %r20;
	mov.u32 	%r3, %ctaid.x;
	setp.lt.s32 	%p1, %r15, 1;
	@%p1 bra 	$L__BB1_13;
	cvta.to.global.u64 	%rd1, %rd6;
	setp.lt.s32 	%p2, %r17, 1;
	@%p2 bra 	$L__BB1_13;
	cvta.to.global.u64 	%rd2, %rd5;
	mul.wide.u32 	%rd8, %r3, 4;
	add.s64 	%rd3, %rd1, %rd8;
	mov.b32 	%r39, 0;
	mov.f32 	%f140, 0f00000000;
$L__BB1_3:
	mad.lo.s32 	%r23, %r39, %r16, %r3;
	mad.lo.s32 	%r40, %r23, %r17, %r1;
	mov.b32 	%r42, 0;
	mov.u32 	%r41, %r1;
$L__BB1_4:
	setp.ge.s32 	%p3, %r41, %r17;
	mov.f32 	%f141, 0f00000000;
	@%p3 bra 	$L__BB1_10;
	mul.wide.s32 	%rd9, %r40, 4;
	add.s64 	%rd10, %rd2, %rd9;
	ld.global.f32 	%f15, [%rd10];
	ld.global.f32 	%f16, [%rd3];
	sub.f32 	%f3, %f15, %f16;
	abs.f32 	%f4, %f3;
	setp.eq.f32 	%p4, %f3, 0f3F800000;
	mov.f32 	%f141, 0f3F800000;
	@%p4 bra 	$L__BB1_10;
	setp.nan.f32 	%p5, %f4, %f4;
	@%p5 bra 	$L__BB1_9;
	setp.lt.f32 	%p6, %f4, 0f00800000;
	mul.f32 	%f17, %f4, 0f4B800000;
	selp.f32 	%f18, %f17, %f4, %p6;
	mov.b32 	%r24, %f18;
	add.s32 	%r25, %r24, -1060439283;
	and.b32  	%r26, %r25, -8388608;
	sub.s32 	%r27, %r24, %r26;
	mov.b32 	%f19, %r27;
	cvt.rn.f32.s32 	%f20, %r26;
	selp.f32 	%f21, 0fC1C00000, 0f00000000, %p6;
	fma.rn.f32 	%f22, %f20, 0f34000000, %f21;
	add.f32 	%f23, %f19, 0fBF800000;
	add.f32 	%f24, %f19, 0f3F800000;
	rcp.approx.ftz.f32 	%f25, %f24;
	add.f32 	%f26, %f23, %f23;
	mul.f32 	%f27, %f26, %f25;
	mul.f32 	%f28, %f27, %f27;
	neg.f32 	%f29, %f27;
	sub.f32 	%f30, %f23, %f27;
	add.f32 	%f31, %f30, %f30;
	fma.rn.f32 	%f32, %f29, %f23, %f31;
	mul.rn.f32 	%f33, %f25, %f32;
	fma.rn.f32 	%f34, %f28, 0f3A2C32E4, 0f3B52E7DB;
	fma.rn.f32 	%f35, %f34, %f28, 0f3C93BB73;
	fma.rn.f32 	%f36, %f35, %f28, 0f3DF6384F;
	mul.rn.f32 	%f37, %f36, %f28;
	fma.rn.f32 	%f38, %f27, 0f3FB8AA3B, %f22;
	mul.f32 	%f39, %f37, 0f40400000;
	sub.f32 	%f40, %f22, %f38;
	fma.rn.f32 	%f41, %f27, 0f3FB8AA3B, %f40;
	fma.rn.f32 	%f42, %f33, 0f3FB8AA3B, %f41;
	fma.rn.f32 	%f43, %f27, 0f32A55E34, %f42;
	fma.rn.f32 	%f44, %f39, %f33, %f43;
	fma.rn.f32 	%f45, %f37, %f27, %f44;
	add.rn.f32 	%f46, %f38, %f45;
	mov.f32 	%f47, 0f40000000;
	mul.rn.f32 	%f48, %f46, %f47;
	cvt.rni.f32.f32 	%f49, %f48;
	sub.f32 	%f50, %f48, %f49;
	neg.f32 	%f51, %f48;
	fma.rn.f32 	%f52, %f46, 0f40000000, %f51;
	neg.f32 	%f53, %f38;
	add.rn.f32 	%f54, %f46, %f53;
	neg.f32 	%f55, %f54;
	add.rn.f32 	%f56, %f45, %f55;
	fma.rn.f32 	%f57, %f56, 0f40000000, %f52;
	add.f32 	%f58, %f50, %f57;
	setp.gt.f32 	%p7, %f49, 0f00000000;
	selp.b32 	%r28, 0, -2097152000, %p7;
	setp.neu.f32 	%p8, %f3, 0f00000000;
	setp.neu.f32 	%p9, %f4, 0f7F800000;
	setp.lt.f32 	%p10, %f48, 0f00000000;
	selp.f32 	%f59, 0f00000000, 0f7F800000, %p10;
	abs.f32 	%f60, %f48;
	setp.gt.f32 	%p11, %f60, 0f43180000;
	cvt.rzi.s32.f32 	%r29, %f49;
	shl.b32 	%r30, %r29, 23;
	sub.s32 	%r31, %r30, %r28;
	mov.b32 	%f61, %r31;
	add.s32 	%r32, %r28, 2130706432;
	mov.b32 	%f62, %r32;
	fma.rn.f32 	%f63, %f58, 0f391FCB8E, 0f3AAF85ED;
	fma.rn.f32 	%f64, %f63, %f58, 0f3C1D9856;
	fma.rn.f32 	%f65, %f64, %f58, 0f3D6357BB;
	fma.rn.f32 	%f66, %f65, %f58, 0f3E75FDEC;
	fma.rn.f32 	%f67, %f66, %f58, 0f3F317218;
	fma.rn.f32 	%f68, %f67, %f58, 0f3F800000;
	mul.f32 	%f69, %f68, %f62;
	mul.f32 	%f70, %f69, %f61;
	selp.f32 	%f141, %f59, %f70, %p11;
	and.pred  	%p12, %p8, %p9;
	@%p12 bra 	$L__BB1_10;
	add.f32 	%f71, %f3, %f3;
	mov.b32 	%r33, %f71;
	and.b32  	%r34, %r33, 2147483647;
	mov.b32 	%f141, %r34;
	bra.uni 	$L__BB1_10;
$L__BB1_9:
	mov.f32 	%f72, 0f40000000;
	add.rn.f32 	%f141, %f3, %f72;
$L__BB1_10:
	add.f32 	%f140, %f141, %f140;
	add.s32 	%r42, %r42, 1024;
	add.s32 	%r41, %r41, 1024;
	add.s32 	%r40, %r40, 1024;
	setp.lt.s32 	%p13, %r42, %r17;
	@%p13 bra 	$L__BB1_4;
	add.s32 	%r39, %r39, 1;
	setp.ne.s32 	%p14, %r39, %r15;
	@%p14 bra 	$L__BB1_3;
	st.shared.f32 	[%r2], %f140;
$L__BB1_13:
	bar.sync 	0;
	setp.ne.s32 	%p15, %r1, 0;
	@%p15 bra 	$L__BB1_17;
	cvta.to.global.u64 	%rd11, %rd7;
	mul.wide.u32 	%rd12, %r3, 4;
	add.s64 	%rd4, %rd11, %rd12;
	mov.f32 	%f142, 0f00000000;
	mov.b32 	%r43, 64;
$L__BB1_15:
	add.s32 	%r37, %r19, %r43;
	ld.shared.f32 	%f74, [%r37+-64];
	add.f32 	%f75, %f74, %f142;
	ld.shared.f32 	%f76, [%r37+-60];
	add.f32 	%f77, %f76, %f75;
	ld.shared.f32 	%f78, [%r37+-56];
	add.f32 	%f79, %f78, %f77;
	ld.shared.f32 	%f80, [%r37+-52];
	add.f32 	%f81, %f80, %f79;
	ld.shared.f32 	%f82, [%r37+-48];
	add.f32 	%f83, %f82, %f81;
	ld.shared.f32 	%f84, [%r37+-44];
	add.f32 	%f85, %f84, %f83;
	ld.shared.f32 	%f86, [%r37+-40];
	add.f32 	%f87, %f86, %f85;
	ld.shared.f32 	%f88, [%r37+-36];
	add.f32 	%f89, %f88, %f87;
	ld.shared.f32 	%f90, [%r37+-32];
	add.f32 	%f91, %f90, %f89;
	ld.shared.f32 	%f92, [%r37+-28];
	add.f32 	%f93, %f92, %f91;
	ld.shared.f32 	%f94, [%r37+-24];
	add.f32 	%f95, %f94, %f93;
	ld.shared.f32 	%f96, [%r37+-20];
	add.f32 	%f97, %f96, %f95;
	ld.shared.f32 	%f98, [%r37+-16];
	add.f32 	%f99, %f98, %f97;
	ld.shared.f32 	%f100, [%r37+-12];
	add.f32 	%f101, %f100, %f99;
	ld.shared.f32 	%f102, [%r37+-8];
	add.f32 	%f103, %f102, %f101;
	ld.shared.f32 	%f104, [%r37+-4];
	add.f32 	%f105, %f104, %f103;
	ld.shared.f32 	%f106, [%r37];
	add.f32 	%f107, %f106, %f105;
	ld.shared.f32 	%f108, [%r37+4];
	add.f32 	%f109, %f108, %f107;
	ld.shared.f32 	%f110, [%r37+8];
	add.f32 	%f111, %f110, %f109;
	ld.shared.f32 	%f112, [%r37+12];
	add.f32 	%f113, %f112, %f111;
	ld.shared.f32 	%f114, [%r37+16];
	add.f32 	%f115, %f114, %f113;
	ld.shared.f32 	%f116, [%r37+20];
	add.f32 	%f117, %f116, %f115;
	ld.shared.f32 	%f118, [%r37+24];
	add.f32 	%f119, %f118, %f117;
	ld.shared.f32 	%f120, [%r37+28];
	add.f32 	%f121, %f120, %f119;
	ld.shared.f32 	%f122, [%r37+32];
	add.f32 	%f123, %f122, %f121;
	ld.shared.f32 	%f124, [%r37+36];
	add.f32 	%f125, %f124, %f123;
	ld.shared.f32 	%f126, [%r37+40];
	add.f32 	%f127, %f126, %f125;
	ld.shared.f32 	%f128, [%r37+44];
	add.f32 	%f129, %f128, %f127;
	ld.shared.f32 	%f130, [%r37+48];
	add.f32 	%f131, %f130, %f129;
	ld.shared.f32 	%f132, [%r37+52];
	add.f32 	%f133, %f132, %f131;
	ld.shared.f32 	%f134, [%r37+56];
	add.f32 	%f135, %f134, %f133;
	ld.shared.f32 	%f136, [%r37+60];
	add.f32 	%f142, %f136, %f135;
	add.s32 	%r43, %r43, 128;
	setp.ne.s32 	%p16, %r43, 4160;
	@%p16 bra 	$L__BB1_15;
	mad.lo.s32 	%r38, %r17, %r15, -1;
	cvt.rn.f32.s32 	%f137, %r38;
	div.rn.f32 	%f138, %f142, %f137;
	st.global.f32 	[%rd4], %f138;
$L__BB1_17:
	ret;

}
	// .globl	normalize_kernel
.visible .entry normalize_kernel(
	.param .u32 normalize_kernel_param_0,
	.param .u64 .ptr .align 1 normalize_kernel_param_1,
	.param .u64 .ptr .align 1 normalize_kernel_param_2,
	.param .u64 .ptr .align 1 normalize_kernel_param_3,
	.param .u64 .ptr .align 1 normalize_kernel_param_4,
	.param .u64 .ptr .align 1 normalize_kernel_param_5,
	.param .u64 .ptr .align 1 normalize_kernel_param_6,
	.param .u64 .ptr .align 1 normalize_kernel_param_7,
	.param .u32 normalize_kernel_param_8,
	.param .u32 normalize_kernel_param_9,
	.param .u32 normalize_kernel_param_10,
	.param .f32 normalize_kernel_param_11
)
{
	.reg .pred 	%p<2>;
	.reg .b32 	%r<13>;
	.reg .b32 	%f<12>;
	.reg .b64 	%rd<26>;

	ld.param.u32 	%r4, [normalize_kernel_param_0];
	ld.param.u64 	%rd2, [normalize_kernel_param_2];
	ld.param.u64 	%rd4, [normalize_kernel_param_4];
	ld.param.u64 	%rd5, [normalize_kernel_param_5];
	ld.param.u64 	%rd6, [normalize_kernel_param_6];
	ld.param.u64 	%rd7, [normalize_kernel_param_7];
	ld.param.u32 	%r2, [normalize_kernel_param_9];
	ld.param.u32 	%r3, [normalize_kernel_param_10];
	ld.param.f32 	%f1, [normalize_kernel_param_11];
	mov.u32 	%r5, %ctaid.x;
	mov.u32 	%r6, %ctaid.y;
	mov.u32 	%r7, %nctaid.x;
	mad.lo.s32 	%r8, %r6, %r7, %r5;
	mov.u32 	%r9, %ntid.x;
	mov.u32 	%r10, %tid.x;
	mad.lo.s32 	%r1, %r8, %r9, %r10;
	setp.ge.s32 	%p1, %r1, %r4;
	@%p1 bra 	$L__BB2_2;
	ld.param.u64 	%rd25, [normalize_kernel_param_3];
	ld.param.u64 	%rd24, [normalize_kernel_param_1];
	cvta.to.global.u64 	%rd8, %rd24;
	cvta.to.global.u64 	%rd9, %rd4;
	cvta.to.global.u64 	%rd10, %rd5;
	cvta.to.global.u64 	%rd11, %rd2;
	cvta.to.global.u64 	%rd12, %rd6;
	cvta.to.global.u64 	%rd13, %rd7;
	cvta.to.global.u64 	%rd14, %rd25;
	div.s32 	%r11, %r1, %r3;
	rem.s32 	%r12, %r11, %r2;
	mul.wide.s32 	%rd15, %r1, 4;
	add.s64 	%rd16, %rd8, %rd15;
	ld.global.f32 	%f2, [%rd16];
	mul.wide.s32 	%rd17, %r12, 4;
	add.s64 	%rd18, %rd9, %rd17;
	ld.global.f32 	%f3, [%rd18];
	sub.f32 	%f4, %f2, %f3;
	add.s64 	%rd19, %rd10, %rd17;
	ld.global.f32 	%f5, [%rd19];
	add.f32 	%f6, %f1, %f5;
	sqrt.rn.f32 	%f7, %f6;
	div.rn.f32 	%f8, %f4, %f7;
	add.s64 	%rd20, %rd11, %rd15;
	st.global.f32 	[%rd20], %f8;
	add.s64 	%rd21, %rd12, %rd17;
	ld.global.f32 	%f9, [%rd21];
	add.s64 	%rd22, %rd13, %rd17;
	ld.global.f32 	%f10, [%rd22];
	fma.rn.f32 	%f11, %f8, %f9, %f10;
	add.s64 	%rd23, %rd14, %rd15;
	st.global.f32 	[%rd23], %f11;
$L__BB2_2:
	ret;

}
	// .globl	normalize_test_kernel
.visible .entry normalize_test_kernel(
	.param .u32 normalize_test_kernel_param_0,
	.param .u64 .ptr .align 1 normalize_test_kernel_param_1,
	.param .u64 .ptr .align 1 normalize_test_kernel_param_2,
	.param .u64 .ptr .align 1 normalize_test_kernel_param_3,
	.param .u64 .ptr .align 1 normalize_test_kernel_param_4,
	.param .u64 .ptr .align 1 normalize_test_kernel_param_5,
	.param .u64 .ptr .align 1 normalize_test_kernel_param_6,
	.param .u32 normalize_test_kernel_param_7,
	.param .u32 normalize_test_kernel_param_8,
	.param .u32 normalize_test_kernel_param_9,
	.param .f32 normalize_test_kernel_param_10
)
{
	.reg .pred 	%p<2>;
	.reg .b32 	%r<13>;
	.reg .b32 	%f<12>;
	.reg .b64 	%rd<21>;

	ld.param.u32 	%r4, [normalize_test_kernel_param_0];
	ld.param.u64 	%rd1, [normalize_test_kernel_param_1];
	ld.param.u64 	%rd2, [normalize_test_kernel_param_2];
	ld.param.u64 	%rd3, [normalize_test_kernel_param_3];
	ld.param.u64 	%rd4, [normalize_test_kernel_param_4];
	ld.param.u64 	%rd5, [normalize_test_kernel_param_5];
	ld.param.u64 	%rd6, [normalize_test_kernel_param_6];
	ld.param.u32 	%r2, [normalize_test_kernel_param_8];
	ld.param.u32 	%r3, [normalize_test_kernel_param_9];
	ld.param.f32 	%f1, [normalize_test_kernel_param_10];
	mov.u32 	%r5, %ctaid.x;
	mov.u32 	%r6, %ctaid.y;
	mov.u32 	%r7, %nctaid.x;
	mad.lo.s32 	%r8, %r6, %r7, %r5;
	mov.u32 	%r9, %ntid.x;
	mov.u32 	%r10, %tid.x;
	mad.lo.s32 	%r1, %r8, %r9, %r10;
	setp.ge.s32 	%p1, %r1, %r4;
	@%p1 bra 	$L__BB3_2;
	cvta.to.global.u64 	%rd7, %rd1;
	cvta.to.global.u64 	%rd8, %rd3;
	cvta.to.global.u64 	%rd9, %rd4;
	cvta.to.global.u64 	%rd10, %rd5;
	cvta.to.global.u64 	%rd11, %rd6;
	cvta.to.global.u64 	%rd12, %rd2;
	div.s32 	%r11, %r1, %r3;
	rem.s32 	%r12, %r11, %r2;
	mul.wide.s32 	%rd13, %r1, 4;
	add.s64 	%rd14, %rd7, %rd13;
	ld.global.f32 	%f2, [%rd14];
	mul.wide.s32 	%rd15, %r12, 4;
	add.s64 	%rd16, %rd8, %rd15;
	ld.global.f32 	%f3, [%rd16];
	sub.f32 	%f4, %f2, %f3;
	add.s64 	%rd17, %rd9, %rd15;
	ld.global.f32 	%f5, [%rd17];
	add.f32 	%f6, %f1, %f5;
	sqrt.rn.f32 	%f7, %f6;
	div.rn.f32 	%f8, %f4, %f7;
	add.s64 	%rd18, %rd10, %rd15;
	ld.global.f32 	%f9, [%rd18];
	add.s64 	%rd19, %rd11, %rd15;
	ld.global.f32 	%f10, [%rd19];
	fma.rn.f32 	%f11, %f8, %f9, %f10;
	add.s64 	%rd20, %rd12, %rd13;
	st.global.f32 	[%rd20], %f11;
$L__BB3_2:
	ret;

}
	// .globl	mwa_kernel
.visible .entry mwa_kernel(
	.param .u64 .ptr .align 1 mwa_kernel_param_0,
	.param .u64 .ptr .align 1 mwa_kernel_param_1,
	.param .u64 .ptr .align 1 mwa_kernel_param_2,
	.param .u64 .ptr .align 1 mwa_kernel_param_3,
	.param .u32 mwa_kernel_param_4,
	.param .f32 mwa_kernel_param_5
)
{
	.reg .pred 	%p<3>;
	.reg .b32 	%r<11>;
	.reg .b32 	%f<12>;
	.reg .b64 	%rd<14>;

	ld.param.u64 	%rd5, [mwa_kernel_param_0];
	ld.param.u64 	%rd6, [mwa_kernel_param_1];
	ld.param.u64 	%rd7, [mwa_kernel_param_2];
	ld.param.u64 	%rd8, [mwa_kernel_param_3];
	ld.param.u32 	%r6, [mwa_kernel_param_4];
	ld.param.f32 	%f2, [mwa_kernel_param_5];
	mov.u32 	%r7, %ctaid.x;
	mov.u32 	%r1, %ntid.x;
	mov.u32 	%r8, %tid.x;
	mad.lo.s32 	%r10, %r7, %r1, %r8;
	setp.ge.s32 	%p1, %r10, %r6;
	@%p1 bra 	$L__BB4_3;
	mov.f32 	%f3, 0f3F800000;
	sub.f32 	%f1, %f3, %f2;
	mov.u32 	%r9, %nctaid.x;
	mul.lo.s32 	%r3, %r1, %r9;
	cvta.to.global.u64 	%rd1, %rd7;
	cvta.to.global.u64 	%rd2, %rd5;
	cvta.to.global.u64 	%rd3, %rd8;
	cvta.to.global.u64 	%rd4, %rd6;
$L__BB4_2:
	mul.wide.s32 	%rd9, %r10, 4;
	add.s64 	%rd10, %rd1, %rd9;
	ld.global.f32 	%f4, [%rd10];
	add.s64 	%rd11, %rd2, %rd9;
	ld.global.f32 	%f5, [%rd11];
	mul.f32 	%f6, %f2, %f5;
	fma.rn.f32 	%f7, %f1, %f4, %f6;
	st.global.f32 	[%rd10], %f7;
	add.s64 	%rd12, %rd3, %rd9;
	ld.global.f32 	%f8, [%rd12];
	add.s64 	%rd13, %rd4, %rd9;
	ld.global.f32 	%f9, [%rd13];
	mul.f32 	%f10, %f2, %f9;
	fma.rn.f32 	%f11, %f1, %f8, %f10;
	st.global.f32 	[%rd12], %f11;
	add.s32 	%r10, %r10, %r3;
	setp.lt.s32 	%p2, %r10, %r6;
	@%p2 bra 	$L__BB4_2;
$L__BB4_3:
	ret;

}
	// .globl	backward_bias_conn_kernel
.visible .entry backward_bias_conn_kernel(
	.param .u64 .ptr .align 1 backward_bias_conn_kernel_param_0,
	.param .u64 .ptr .align 1 backward_bias_conn_kernel_param_1,
	.param .u32 backward_bias_conn_kernel_param_2,
	.param .u32 backward_bias_conn_kernel_param_3
)
{
	.reg .pred 	%p<11>;
	.reg .b32 	%r<43>;
	.reg .b32 	%f<85>;
	.reg .b64 	%rd<43>;

	ld.param.u64 	%rd2, [backward_bias_conn_kernel_param_0];
	ld.param.u64 	%rd3, [backward_bias_conn_kernel_param_1];
	ld.param.u32 	%r25, [backward_bias_conn_kernel_param_2];
	ld.param.u32 	%r26, [backward_bias_conn_kernel_param_3];
	cvta.to.global.u64 	%rd1, %rd3;
	mov.u32 	%r27, %ctaid.x;
	mov.u32 	%r28, %ctaid.y;
	mov.u32 	%r29, %nctaid.x;
	mad.lo.s32 	%r30, %r28, %r29, %r27;
	mov.u32 	%r31, %ntid.x;
	mul.lo.s32 	%r1, %r30, %r31;
	mov.u32 	%r2, %tid.x;
	add.s32 	%r3, %r1, %r2;
	setp.ge.s32 	%p1, %r3, %r26;
	@%p1 bra 	$L__BB5_15;
	setp.lt.s32 	%p2, %r25, 1;
	mov.f32 	%f84, 0f00000000;
	@%p2 bra 	$L__BB5_14;
	and.b32  	%r4, %r25, 15;
	setp.lt.u32 	%p3, %r25, 16;
	mov.b32 	%r39, 0;
	mov.f32 	%f84, 0f00000000;
	@%p3 bra 	$L__BB5_5;
	and.b32  	%r39, %r25, 2147483632;
	neg.s32 	%r37, %r39;
	shl.b32 	%r7, %r26, 4;
	mov.f32 	%f84, 0f00000000;
	mul.wide.s32 	%rd6, %r26, 4;
	mov.u32 	%r36, %r3;
$L__BB5_4:
	.pragma "nounroll";
	mul.wide.s32 	%rd4, %r36, 4;
	add.s64 	%rd5, %rd1, %rd4;
	ld.global.f32 	%f18, [%rd5];
	add.f32 	%f19, %f84, %f18;
	add.s64 	%rd7, %rd5, %rd6;
	ld.global.f32 	%f20, [%rd7];
	add.f32 	%f21, %f19, %f20;
	add.s64 	%rd8, %rd7, %rd6;
	ld.global.f32 	%f22, [%rd8];
	add.f32 	%f23, %f21, %f22;
	add.s64 	%rd9, %rd8, %rd6;
	ld.global.f32 	%f24, [%rd9];
	add.f32 	%f25, %f23, %f24;
	add.s64 	%rd10, %rd9, %rd6;
	ld.global.f32 	%f26, [%rd10];
	add.f32 	%f27, %f25, %f26;
	add.s64 	%rd11, %rd10, %rd6;
	ld.global.f32 	%f28, [%rd11];
	add.f32 	%f29, %f27, %f28;
	add.s64 	%rd12, %rd11, %rd6;
	ld.global.f32 	%f30, [%rd12];
	add.f32 	%f31, %f29, %f30;
	add.s64 	%rd13, %rd12, %rd6;
	ld.global.f32 	%f32, [%rd13];
	add.f32 	%f33, %f31, %f32;
	add.s64 	%rd14, %rd13, %rd6;
	ld.global.f32 	%f34, [%rd14];
	add.f32 	%f35, %f33, %f34;
	add.s64 	%rd15, %rd14, %rd6;
	ld.global.f32 	%f36, [%rd15];
	add.f32 	%f37, %f35, %f36;
	add.s64 	%rd16, %rd15, %rd6;
	ld.global.f32 	%f38, [%rd16];
	add.f32 	%f39, %f37, %f38;
	add.s64 	%rd17, %rd16, %rd6;
	ld.global.f32 	%f40, [%rd17];
	add.f32 	%f41, %f39, %f40;
	add.s64 	%rd18, %rd17, %rd6;
	ld.global.f32 	%f42, [%rd18];
	add.f32 	%f43, %f41, %f42;
	add.s64 	%rd19, %rd18, %rd6;
	ld.global.f32 	%f44, [%rd19];
	add.f32 	%f45, %f43, %f44;
	add.s64 	%rd20, %rd19, %rd6;
	ld.global.f32 	%f46, [%rd20];
	add.f32 	%f47, %f45, %f46;
	add.s64 	%rd21, %rd20, %rd6;
	ld.global.f32 	%f48, [%rd21];
	add.f32 	%f84, %f47, %f48;
	add.s32 	%r37, %r37, 16;
	add.s32 	%r36, %r36, %r7;
	setp.ne.s32 	%p4, %r37, 0;
	@%p4 bra 	$L__BB5_4;
$L__BB5_5:
	setp.eq.s32 	%p5, %r4, 0;
	@%p5 bra 	$L__BB5_14;
	and.b32  	%r13, %r25, 7;
	setp.lt.u32 	%p6, %r4, 8;
	@%p6 bra 	$L__BB5_8;
	mad.lo.s32 	%r33, %r39, %r26, %r3;
	mul.wide.s32 	%rd22, %r33, 4;
	add.s64 	%rd23, %rd1, %rd22;
	ld.global.f32 	%f50, [%rd23];
	add.f32 	%f51, %f84, %f50;
	mul.wide.s32 	%rd24, %r26, 4;
	add.s64 	%rd25, %rd23, %rd24;
	ld.global.f32 	%f52, [%rd25];
	add.f32 	%f53, %f51, %f52;
	add.s64 	%rd26, %rd25, %rd24;
	ld.global.f32 	%f54, [%rd26];
	add.f32 	%f55, %f53, %f54;
	add.s64 	%rd27, %rd26, %rd24;
	ld.global.f32 	%f56, [%rd27];
	add.f32 	%f57, %f55, %f56;
	add.s64 	%rd28, %rd27, %rd24;
	ld.global.f32 	%f58, [%rd28];
	add.f32 	%f59, %f57, %f58;
	add.s64 	%rd29, %rd28, %rd24;
	ld.global.f32 	%f60, [%rd29];
	add.f32 	%f61, %f59, %f60;
	add.s64 	%rd30, %rd29, %rd24;
	ld.global.f32 	%f62, [%rd30];
	add.f32 	%f63, %f61, %f62;
	add.s64 	%rd31, %rd30, %rd24;
	ld.global.f32 	%f64, [%rd31];
	add.f32 	%f84, %f63, %f64;
	add.s32 	%r39, %r39, 8;
$L__BB5_8:
	setp.eq.s32 	%p7, %r13, 0;
	@%p7 bra 	$L__BB5_14;
	and.b32  	%r16, %r25, 3;
	setp.lt.u32 	%p8, %r13, 4;
	@%p8 bra 	$L__BB5_11;
	mad.lo.s32 	%r34, %r39, %r26, %r3;
	mul.wide.s32 	%rd32, %r34, 4;
	add.s64 	%rd33, %rd1, %rd32;
	ld.global.f32 	%f66, [%rd33];
	add.f32 	%f67, %f84, %f66;
	mul.wide.s32 	%rd34, %r26, 4;
	add.s64 	%rd35, %rd33, %rd34;
	ld.global.f32 	%f68, [%rd35];
	add.f32 	%f69, %f67, %f68;
	add.s64 	%rd36, %rd35, %rd34;
	ld.global.f32 	%f70, [%rd36];
	add.f32 	%f71, %f69, %f70;
	add.s64 	%rd37, %rd36, %rd34;
	ld.global.f32 	%f72, [%rd37];
	add.f32 	%f84, %f71, %f72;
	add.s32 	%r39, %r39, 4;
$L__BB5_11:
	setp.eq.s32 	%p9, %r16, 0;
	@%p9 bra 	$L__BB5_14;
	mad.lo.s32 	%r35, %r39, %r26, %r2;
	add.s32 	%r42, %r35, %r1;
	neg.s32 	%r41, %r16;
$L__BB5_13:
	.pragma "nounroll";
	mul.wide.s32 	%rd38, %r42, 4;
	add.s64 	%rd39, %rd1, %rd38;
	ld.global.f32 	%f73, [%rd39];
	add.f32 	%f84, %f84, %f73;
	add.s32 	%r42, %r42, %r26;
	add.s32 	%r41, %r41, 1;
	setp.ne.s32 	%p10, %r41, 0;
	@%p10 bra 	$L__BB5_13;
$L__BB5_14:
	cvta.to.global.u64 	%rd40, %rd2;
	mul.wide.s32 	%rd41, %r3, 4;
	add.s64 	%rd42, %rd40, %rd41;
	ld.global.f32 	%f74, [%rd42];
	add.f32 	%f75, %f84, %f74;
	st.global.f32 	[%rd42], %f75;
$L__BB5_15:
	ret;

}
	// .globl	backward_bias_kernel
.visible .entry backward_bias_kernel(
	.param .u64 .ptr .align 1 backward_bias_kernel_param_0,
	.param .u64 .ptr .align 1 backward_bias_kernel_param_1,
	.param .u32 backward_bias_kernel_param_2,
	.param .u32 backward_bias_kernel_param_3,
	.param .u32 backward_bias_kernel_param_4
)
{
	.reg .pred 	%p<45>;
	.reg .b32 	%r<89>;
	.reg .b32 	%f<248>;
	.reg .b64 	%rd<24>;
	// demoted variable
	.shared .align 4 .b8 _ZZ20backward_bias_kernelE4part[4096];
	ld.param.u64 	%rd12, [backward_bias_kernel_param_0];
	ld.param.u64 	%rd13, [backward_bias_kernel_param_1];
	ld.param.u32 	%r32, [backward_bias_kernel_param_2];
	ld.param.u32 	%r33, [backward_bias_kernel_param_3];
	ld.param.u32 	%r34, [backward_bias_kernel_param_4];
	cvta.to.global.u64 	%rd1, %rd13;
	mov.u32 	%r1, %ctaid.x;
	mov.u32 	%r2, %tid.x;
	mov.f32 	%f245, 0f00000000;
	min.s32 	%r35, %r32, %r34;
	setp.lt.s32 	%p1, %r35, 1;
	@%p1 bra 	$L__BB6_79;
	add.s32 	%r37, %r34, -1;
	shr.u32 	%r38, %r37, 10;
	add.s32 	%r39, %r38, 1;
	and.b32  	%r3, %r39, 15;
	add.s32 	%r4, %r3, -1;
	and.b32  	%r5, %r39, 7;
	add.s32 	%r6, %r5, -1;
	and.b32  	%r7, %r39, 3;
	and.b32  	%r40, %r39, 8388592;
	neg.s32 	%r8, %r40;
	add.s64 	%rd2, %rd1, 32768;
	cvt.u64.u32 	%rd3, %r2;
	mov.b32 	%r80, 0;
	mov.f32 	%f245, 0f00000000;
$L__BB6_2:
	setp.lt.u32 	%p2, %r34, 15361;
	mad.lo.s32 	%r42, %r80, %r33, %r1;
	mul.lo.s32 	%r10, %r42, %r34;
	mov.b32 	%r86, 0;
	@%p2 bra 	$L__BB6_38;
	add.s32 	%r82, %r2, %r10;
	cvt.s64.s32 	%rd14, %r10;
	add.s64 	%rd15, %rd3, %rd14;
	shl.b64 	%rd16, %rd15, 2;
	add.s64 	%rd23, %rd2, %rd16;
	mov.b32 	%r84, 8192;
	mov.u32 	%r81, %r2;
	mov.u32 	%r83, %r8;
$L__BB6_4:
	.pragma "nounroll";
	mul.wide.s32 	%rd17, %r82, 4;
	add.s64 	%rd6, %rd1, %rd17;
	setp.ge.s32 	%p3, %r81, %r34;
	mov.f32 	%f208, 0f00000000;
	@%p3 bra 	$L__BB6_6;
	ld.global.f32 	%f208, [%rd6];
$L__BB6_6:
	add.f32 	%f5, %f245, %f208;
	add.s32 	%r44, %r81, 1024;
	setp.ge.s32 	%p4, %r44, %r34;
	mov.f32 	%f209, 0f00000000;
	@%p4 bra 	$L__BB6_8;
	ld.global.f32 	%f209, [%rd23+-28672];
$L__BB6_8:
	add.f32 	%f8, %f5, %f209;
	add.s32 	%r45, %r81, 2048;
	setp.ge.s32 	%p5, %r45, %r34;
	mov.f32 	%f210, 0f00000000;
	@%p5 bra 	$L__BB6_10;
	ld.global.f32 	%f210, [%rd23+-24576];
$L__BB6_10:
	add.f32 	%f11, %f8, %f210;
	add.s32 	%r46, %r81, 3072;
	setp.ge.s32 	%p6, %r46, %r34;
	mov.f32 	%f211, 0f00000000;
	@%p6 bra 	$L__BB6_12;
	ld.global.f32 	%f211, [%rd23+-20480];
$L__BB6_12:
	add.f32 	%f14, %f11, %f211;
	add.s32 	%r47, %r81, 4096;
	setp.ge.s32 	%p7, %r47, %r34;
	mov.f32 	%f212, 0f00000000;
	@%p7 bra 	$L__BB6_14;
	ld.global.f32 	%f212, [%rd23+-16384];
$L__BB6_14:
	add.f32 	%f17, %f14, %f212;
	add.s32 	%r48, %r81, 5120;
	setp.ge.s32 	%p8, %r48, %r34;
	mov.f32 	%f213, 0f00000000;
	@%p8 bra 	$L__BB6_16;
	ld.global.f32 	%f213, [%rd23+-12288];
$L__BB6_16:
	add.f32 	%f20, %f17, %f213;
	add.s32 	%r49, %r81, 6144;
	setp.ge.s32 	%p9, %r49, %r34;
	mov.f32 	%f214, 0f00000000;
	@%p9 bra 	$L__BB6_18;
	ld.global.f32 	%f214, [%rd23+-8192];
$L__BB6_18:
	add.f32 	%f23, %f20, %f214;
	add.s32 	%r50, %r81, 7168;
	setp.ge.s32 	%p10, %r50, %r34;
	mov.f32 	%f215, 0f00000000;
	@%p10 bra 	$L__BB6_20;
	ld.global.f32 	%f215, [%rd23+-4096];
$L__BB6_20:
	add.f32 	%f26, %f23, %f215;
	add.s32 	%r51, %r81, 8192;
	setp.ge.s32 	%p11, %r51, %r34;
	mov.f32 	%f216, 0f00000000;
	@%p11 bra 	$L__BB6_22;
	ld.global.f32 	%f216, [%rd23];
$L__BB6_22:
	add.f32 	%f29, %f26, %f216;
	add.s32 	%r52, %r81, 9216;
	setp.ge.s32 	%p12, %r52, %r34;
	mov.f32 	%f217, 0f00000000;
	@%p12 bra 	$L__BB6_24;
	ld.global.f32 	%f217, [%rd23+4096];
$L__BB6_24:
	add.f32 	%f32, %f29, %f217;
	add.s32 	%r53, %r81, 10240;
	setp.ge.s32 	%p13, %r53, %r34;
	mov.f32 	%f218, 0f00000000;
	@%p13 bra 	$L__BB6_26;
	ld.global.f32 	%f218, [%rd23+8192];
$L__BB6_26:
	add.f32 	%f35, %f32, %f218;
	add.s32 	%r54, %r81, 11264;
	setp.ge.s32 	%p14, %r54, %r34;
	mov.f32 	%f219, 0f00000000;
	@%p14 bra 	$L__BB6_28;
	ld.global.f32 	%f219, [%rd23+12288];
$L__BB6_28:
	add.f32 	%f38, %f35, %f219;
	add.s32 	%r55, %r81, 12288;
	setp.ge.s32 	%p15, %r55, %r34;
	mov.f32 	%f220, 0f00000000;
	@%p15 bra 	$L__BB6_30;
	ld.global.f32 	%f220, [%rd23+16384];
$L__BB6_30:
	add.f32 	%f41, %f38, %f220;
	add.s32 	%r56, %r81, 13312;
	setp.ge.s32 	%p16, %r56, %r34;
	mov.f32 	%f221, 0f00000000;
	@%p16 bra 	$L__BB6_32;
	ld.global.f32 	%f221, [%rd23+20480];
$L__BB6_32:
	add.f32 	%f44, %f41, %f221;
	add.s32 	%r57, %r81, 14336;
	setp.ge.s32 	%p17, %r57, %r34;
	mov.f32 	%f222, 0f00000000;
	@%p17 bra 	$L__BB6_34;
	ld.global.f32 	%f222, [%rd23+24576];
$L__BB6_34:
	add.f32 	%f47, %f44, %f222;
	add.s32 	%r58, %r81, 15360;
	setp.ge.s32 	%p18, %r58, %r34;
	mov.f32 	%f223, 0f00000000;
	@%p18 bra 	$L__BB6_36;
	ld.global.f32 	%f223, [%rd23+28672];
$L__BB6_36:
	add.f32 	%f245, %f47, %f223;
	add.s32 	%r84, %r84, 16384;
	add.s32 	%r83, %r83, 16;
	add.s32 	%r82, %r82, 16384;
	add.s32 	%r81, %r81, 16384;
	add.s64 	%rd23, %rd23, 65536;
	setp.ne.s32 	%p19, %r83, 0;
	@%p19 bra 	$L__BB6_4;
	add.s32 	%r86, %r84, -8192;
$L__BB6_38:
	setp.eq.s32 	%p20, %r3, 0;
	@%p20 bra 	$L__BB6_78;
	setp.lt.u32 	%p21, %r4, 7;
	@%p21 bra 	$L__BB6_57;
	add.s32 	%r22, %r86, %r2;
	add.s32 	%r59, %r22, %r10;
	setp.ge.s32 	%p22, %r22, %r34;
	mul.wide.s32 	%rd18, %r59, 4;
	add.s64 	%rd8, %rd1, %rd18;
	mov.f32 	%f226, 0f00000000;
	@%p22 bra 	$L__BB6_42;
	ld.global.f32 	%f226, [%rd8];
$L__BB6_42:
	add.f32 	%f55, %f245, %f226;
	add.s32 	%r60, %r22, 1024;
	setp.ge.s32 	%p23, %r60, %r34;
	mov.f32 	%f227, 0f00000000;
	@%p23 bra 	$L__BB6_44;
	ld.global.f32 	%f227, [%rd8+4096];
$L__BB6_44:
	add.f32 	%f58, %f55, %f227;
	add.s32 	%r61, %r22, 2048;
	setp.ge.s32 	%p24, %r61, %r34;
	mov.f32 	%f228, 0f00000000;
	@%p24 bra 	$L__BB6_46;
	ld.global.f32 	%f228, [%rd8+8192];
$L__BB6_46:
	add.f32 	%f61, %f58, %f228;
	add.s32 	%r62, %r22, 3072;
	setp.ge.s32 	%p25, %r62, %r34;
	mov.f32 	%f229, 0f00000000;
	@%p25 bra 	$L__BB6_48;
	ld.global.f32 	%f229, [%rd8+12288];
$L__BB6_48:
	add.f32 	%f64, %f61, %f229;
	add.s32 	%r63, %r22, 4096;
	setp.ge.s32 	%p26, %r63, %r34;
	mov.f32 	%f230, 0f00000000;
	@%p26 bra 	$L__BB6_50;
	ld.global.f32 	%f230, [%rd8+16384];
$L__BB6_50:
	add.f32 	%f67, %f64, %f230;
	add.s32 	%r64, %r22, 5120;
	setp.ge.s32 	%p27, %r64, %r34;
	mov.f32 	%f231, 0f00000000;
	@%p27 bra 	$L__BB6_52;
	ld.global.f32 	%f231, [%rd8+20480];
$L__BB6_52:
	add.f32 	%f70, %f67, %f231;
	add.s32 	%r65, %r22, 6144;
	setp.ge.s32 	%p28, %r65, %r34;
	mov.f32 	%f232, 0f00000000;
	@%p28 bra 	$L__BB6_54;
	ld.global.f32 	%f232, [%rd8+24576];
$L__BB6_54:
	add.f32 	%f73, %f70, %f232;
	add.s32 	%r66, %r22, 7168;
	setp.ge.s32 	%p29, %r66, %r34;
	mov.f32 	%f233, 0f00000000;
	@%p29 bra 	$L__BB6_56;
	ld.global.f32 	%f233, [%rd8+28672];
$L__BB6_56:
	add.f32 	%f245, %f73, %f233;
	add.s32 	%r86, %r86, 8192;
$L__BB6_57:
	setp.eq.s32 	%p30, %r5, 0;
	@%p30 bra 	$L__BB6_78;
	setp.lt.u32 	%p31, %r6, 3;
	@%p31 bra 	$L__BB6_68;
	add.s32 	%r25, %r86, %r2;
	add.s32 	%r67, %r25, %r10;
	setp.ge.s32 	%p32, %r25, %r34;
	mul.wide.s32 	%rd19, %r67, 4;
	add.s64 	%rd9, %rd1, %rd19;
	mov.f32 	%f236, 0f00000000;
	@%p32 bra 	$L__BB6_61;
	ld.global.f32 	%f236, [%rd9];
$L__BB6_61:
	add.f32 	%f81, %f245, %f236;
	add.s32 	%r68, %r25, 1024;
	setp.ge.s32 	%p33, %r68, %r34;
	mov.f32 	%f237, 0f00000000;
	@%p33 bra 	$L__BB6_63;
	ld.global.f32 	%f237, [%rd9+4096];
$L__BB6_63:
	add.f32 	%f84, %f81, %f237;
	add.s32 	%r69, %r25, 2048;
	setp.ge.s32 	%p34, %r69, %r34;
	mov.f32 	%f238, 0f00000000;
	@%p34 bra 	$L__BB6_65;
	ld.global.f32 	%f238, [%rd9+8192];
$L__BB6_65:
	add.f32 	%f87, %f84, %f238;
	add.s32 	%r70, %r25, 3072;
	setp.ge.s32 	%p35, %r70, %r34;
	mov.f32 	%f239, 0f00000000;
	@%p35 bra 	$L__BB6_67;
	ld.global.f32 	%f239, [%rd9+12288];
$L__BB6_67:
	add.f32 	%f245, %f87, %f239;
	add.s32 	%r86, %r86, 4096;
$L__BB6_68:
	setp.eq.s32 	%p36, %r7, 0;
	@%p36 bra 	$L__BB6_78;
	add.s32 	%r28, %r86, %r2;
	add.s32 	%r71, %r28, %r10;
	setp.ge.s32 	%p37, %r28, %r34;
	mul.wide.s32 	%rd20, %r71, 4;
	add.s64 	%rd10, %rd1, %rd20;
	mov.f32 	%f242, 0f00000000;
	@%p37 bra 	$L__BB6_71;
	ld.global.f32 	%f242, [%rd10];
$L__BB6_71:
	setp.eq.s32 	%p38, %r7, 1;
	add.f32 	%f245, %f245, %f242;
	@%p38 bra 	$L__BB6_78;
	add.s32 	%r72, %r28, 1024;
	setp.ge.s32 	%p39, %r72, %r34;
	mov.f32 	%f243, 0f00000000;
	@%p39 bra 	$L__BB6_74;
	ld.global.f32 	%f243, [%rd10+4096];
$L__BB6_74:
	setp.eq.s32 	%p40, %r7, 2;
	add.f32 	%f245, %f245, %f243;
	@%p40 bra 	$L__BB6_78;
	add.s32 	%r73, %r28, 2048;
	setp.ge.s32 	%p41, %r73, %r34;
	mov.f32 	%f244, 0f00000000;
	@%p41 bra 	$L__BB6_77;
	ld.global.f32 	%f244, [%rd10+8192];
$L__BB6_77:
	add.f32 	%f245, %f245, %f244;
$L__BB6_78:
	add.s32 	%r80, %r80, 1;
	setp.ne.s32 	%p42, %r80, %r32;
	@%p42 bra 	$L__BB6_2;
$L__BB6_79:
	shl.b32 	%r74, %r2, 2;
	mov.u32 	%r75, _ZZ20backward_bias_kernelE4part;
	add.s32 	%r76, %r75, %r74;
	st.shared.f32 	[%r76], %f245;
	bar.sync 	0;
	setp.ne.s32 	%p43, %r2, 0;
	@%p43 bra 	$L__BB6_83;
	cvta.to.global.u64 	%rd21, %rd12;
	mul.wide.u32 	%rd22, %r1, 4;
	add.s64 	%rd11, %rd21, %rd22;
	ld.global.f32 	%f247, [%rd11];
	mov.b32 	%r88, 64;
$L__BB6_81:
	add.s32 	%r79, %r75, %r88;
	ld.shared.f32 	%f143, [%r79+-64];
	add.f32 	%f144, %f143, %f247;
	ld.shared.f32 	%f145, [%r79+-60];
	add.f32 	%f146, %f145, %f144;
	ld.shared.f32 	%f147, [%r79+-56];
	add.f32 	%f148, %f147, %f146;
	ld.shared.f32 	%f149, [%r79+-52];
	add.f32 	%f150, %f149, %f148;
	ld.shared.f32 	%f151, [%r79+-48];
	add.f32 	%f152, %f151, %f150;
	ld.shared.f32 	%f153, [%r79+-44];
	add.f32 	%f154, %f153, %f152;
	ld.shared.f32 	%f155, [%r79+-40];
	add.f32 	%f156, %f155, %f154;
	ld.shared.f32 	%f157, [%r79+-36];
	add.f32 	%f158, %f157, %f156;
	ld.shared.f32 	%f159, [%r79+-32];
	add.f32 	%f160, %f159, %f158;
	ld.shared.f32 	%f161, [%r79+-28];
	add.f32 	%f162, %f161, %f160;
	ld.shared.f32 	%f163, [%r79+-24];
	add.f32 	%f164, %f163, %f162;
	ld.shared.f32 	%f165, [%r79+-20];
	add.f32 	%f166, %f165, %f164;
	ld.shared.f32 	%f167, [%r79+-16];
	add.f32 	%f168, %f167, %f166;
	ld.shared.f32 	%f169, [%r79+-12];
	add.f32 	%f170, %f169, %f168;
	ld.shared.f32 	%f171, [%r79+-8];
	add.f32 	%f172, %f171, %f170;
	ld.shared.f32 	%f173, [%r79+-4];
	add.f32 	%f174, %f173, %f172;
	ld.shared.f32 	%f175, [%r79];
	add.f32 	%f176, %f175, %f174;
	ld.shared.f32 	%f177, [%r79+4];
	add.f32 	%f178, %f177, %f176;
	ld.shared.f32 	%f179, [%r79+8];
	add.f32 	%f180, %f179, %f178;
	ld.shared.f32 	%f181, [%r79+12];
	add.f32 	%f182, %f181, %f180;
	ld.shared.f32 	%f183, [%r79+16];
	add.f32 	%f184, %f183, %f182;
	ld.shared.f32 	%f185, [%r79+20];
	add.f32 	%f186, %f185, %f184;
	ld.shared.f32 	%f187, [%r79+24];
	add.f32 	%f188, %f187, %f186;
	ld.shared.f32 	%f189, [%r79+28];
	add.f32 	%f190, %f189, %f188;
	ld.shared.f32 	%f191, [%r79+32];
	add.f32 	%f192, %f191, %f190;
	ld.shared.f32 	%f193, [%r79+36];
	add.f32 	%f194, %f193, %f192;
	ld.shared.f32 	%f195, [%r79+40];
	add.f32 	%f196, %f195, %f194;
	ld.shared.f32 	%f197, [%r79+44];
	add.f32 	%f198, %f197, %f196;
	ld.shared.f32 	%f199, [%r79+48];
	add.f32 	%f200, %f199, %f198;
	ld.shared.f32 	%f201, [%r79+52];
	add.f32 	%f202, %f201, %f200;
	ld.shared.f32 	%f203, [%r79+56];
	add.f32 	%f204, %f203, %f202;
	ld.shared.f32 	%f205, [%r79+60];
	add.f32 	%f247, %f205, %f204;
	add.s32 	%r88, %r88, 128;
	setp.ne.s32 	%p44, %r88, 4160;
	@%p44 bra 	$L__BB6_81;
	st.global.f32 	[%rd11], %f247;
$L__BB6_83:
	ret;

}
	// .globl	backward_scale_kernel
.visible .entry backward_scale_kernel(
	.param .u64 .ptr .align 1 backward_scale_kernel_param_0,
	.param .u64 .ptr .align 1 backward_scale_kernel_param_1,
	.param .u32 backward_scale_kernel_param_2,
	.param .u32 backward_scale_kernel_param_3,
	.param .u32 backward_scale_kernel_param_4,
	.param .u64 .ptr .align 1 backward_scale_kernel_param_5
)
{
	.reg .pred 	%p<27>;
	.reg .b32 	%r<77>;
	.reg .b32 	%f<198>;
	.reg .b64 	%rd<55>;
	// demoted variable
	.shared .align 4 .b8 _ZZ21backward_scale_kernelE4part[4096];
	ld.param.u64 	%rd8, [backward_scale_kernel_param_0];
	ld.param.u64 	%rd9, [backward_scale_kernel_param_1];
	ld.param.u32 	%r34, [backward_scale_kernel_param_2];
	ld.param.u32 	%r35, [backward_scale_kernel_param_3];
	ld.param.u32 	%r36, [backward_scale_kernel_param_4];
	ld.param.u64 	%rd7, [backward_scale_kernel_param_5];
	cvta.to.global.u64 	%rd1, %rd8;
	cvta.to.global.u64 	%rd2, %rd9;
	mov.u32 	%r1, %ctaid.x;
	mov.u32 	%r2, %tid.x;
	mov.f32 	%f195, 0f00000000;
	min.s32 	%r37, %r34, %r36;
	setp.lt.s32 	%p1, %r37, 1;
	@%p1 bra 	$L__BB7_45;
	add.s32 	%r39, %r36, -1;
	shr.u32 	%r40, %r39, 10;
	add.s32 	%r41, %r40, 1;
	and.b32  	%r3, %r41, 7;
	add.s32 	%r4, %r3, -1;
	and.b32  	%r5, %r41, 3;
	and.b32  	%r6, %r39, 3072;
	and.b32  	%r7, %r39, 1024;
	and.b32  	%r42, %r41, 8388600;
	neg.s32 	%r8, %r42;
	mov.b32 	%r68, 0;
	mov.f32 	%f195, 0f00000000;
$L__BB7_2:
	setp.lt.u32 	%p2, %r36, 7169;
	mad.lo.s32 	%r44, %r68, %r35, %r1;
	mul.lo.s32 	%r10, %r44, %r36;
	mov.b32 	%r74, 0;
	@%p2 bra 	$L__BB7_22;
	add.s32 	%r70, %r2, %r10;
	cvt.s64.s32 	%rd10, %r10;
	cvt.u64.u32 	%rd11, %r2;
	add.s64 	%rd12, %rd11, %rd10;
	shl.b64 	%rd13, %rd12, 2;
	add.s64 	%rd54, %rd13, 16384;
	mov.b32 	%r72, 4096;
	mov.u32 	%r69, %r2;
	mov.u32 	%r71, %r8;
$L__BB7_4:
	.pragma "nounroll";
	setp.ge.s32 	%p3, %r69, %r36;
	mov.f32 	%f174, 0f00000000;
	@%p3 bra 	$L__BB7_6;
	mul.wide.s32 	%rd14, %r70, 4;
	add.s64 	%rd15, %rd2, %rd14;
	ld.global.f32 	%f63, [%rd15];
	add.s64 	%rd16, %rd1, %rd14;
	ld.global.f32 	%f64, [%rd16];
	mul.f32 	%f174, %f63, %f64;
$L__BB7_6:
	add.f32 	%f5, %f195, %f174;
	add.s32 	%r46, %r69, 1024;
	setp.ge.s32 	%p4, %r46, %r36;
	mov.f32 	%f175, 0f00000000;
	@%p4 bra 	$L__BB7_8;
	add.s64 	%rd17, %rd2, %rd54;
	ld.global.f32 	%f66, [%rd17+-12288];
	add.s64 	%rd18, %rd1, %rd54;
	ld.global.f32 	%f67, [%rd18+-12288];
	mul.f32 	%f175, %f66, %f67;
$L__BB7_8:
	add.f32 	%f8, %f5, %f175;
	add.s32 	%r47, %r69, 2048;
	setp.ge.s32 	%p5, %r47, %r36;
	mov.f32 	%f176, 0f00000000;
	@%p5 bra 	$L__BB7_10;
	add.s64 	%rd19, %rd2, %rd54;
	ld.global.f32 	%f69, [%rd19+-8192];
	add.s64 	%rd20, %rd1, %rd54;
	ld.global.f32 	%f70, [%rd20+-8192];
	mul.f32 	%f176, %f69, %f70;
$L__BB7_10:
	add.f32 	%f11, %f8, %f176;
	add.s32 	%r48, %r69, 3072;
	setp.ge.s32 	%p6, %r48, %r36;
	mov.f32 	%f177, 0f00000000;
	@%p6 bra 	$L__BB7_12;
	add.s64 	%rd21, %rd2, %rd54;
	ld.global.f32 	%f72, [%rd21+-4096];
	add.s64 	%rd22, %rd1, %rd54;
	ld.global.f32 	%f73, [%rd22+-4096];
	mul.f32 	%f177, %f72, %f73;
$L__BB7_12:
	add.f32 	%f14, %f11, %f177;
	add.s32 	%r49, %r69, 4096;
	setp.ge.s32 	%p7, %r49, %r36;
	mov.f32 	%f178, 0f00000000;
	@%p7 bra 	$L__BB7_14;
	add.s64 	%rd23, %rd2, %rd54;
	ld.global.f32 	%f75, [%rd23];
	add.s64 	%rd24, %rd1, %rd54;
	ld.global.f32 	%f76, [%rd24];
	mul.f32 	%f178, %f75, %f76;
$L__BB7_14:
	add.f32 	%f17, %f14, %f178;
	add.s32 	%r50, %r69, 5120;
	setp.ge.s32 	%p8, %r50, %r36;
	mov.f32 	%f179, 0f00000000;
	@%p8 bra 	$L__BB7_16;
	add.s64 	%rd25, %rd2, %rd54;
	ld.global.f32 	%f78, [%rd25+4096];
	add.s64 	%rd26, %rd1, %rd54;
	ld.global.f32 	%f79, [%rd26+4096];
	mul.f32 	%f179, %f78, %f79;
$L__BB7_16:
	add.f32 	%f20, %f17, %f179;
	add.s32 	%r51, %r69, 6144;
	setp.ge.s32 	%p9, %r51, %r36;
	mov.f32 	%f180, 0f00000000;
	@%p9 bra 	$L__BB7_18;
	add.s64 	%rd27, %rd2, %rd54;
	ld.global.f32 	%f81, [%rd27+8192];
	add.s64 	%rd28, %rd1, %rd54;
	ld.global.f32 	%f82, [%rd28+8192];
	mul.f32 	%f180, %f81, %f82;
$L__BB7_18:
	add.f32 	%f23, %f20, %f180;
	add.s32 	%r52, %r69, 7168;
	setp.ge.s32 	%p10, %r52, %r36;
	mov.f32 	%f181, 0f00000000;
	@%p10 bra 	$L__BB7_20;
	add.s64 	%rd29, %rd2, %rd54;
	ld.global.f32 	%f84, [%rd29+12288];
	add.s64 	%rd30, %rd1, %rd54;
	ld.global.f32 	%f85, [%rd30+12288];
	mul.f32 	%f181, %f84, %f85;
$L__BB7_20:
	add.f32 	%f195, %f23, %f181;
	add.s32 	%r72, %r72, 8192;
	add.s32 	%r71, %r71, 8;
	add.s32 	%r70, %r70, 8192;
	add.s64 	%rd54, %rd54, 32768;
	add.s32 	%r69, %r69, 8192;
	setp.ne.s32 	%p11, %r71, 0;
	@%p11 bra 	$L__BB7_4;
	add.s32 	%r74, %r72, -4096;
$L__BB7_22:
	setp.eq.s32 	%p12, %r3, 0;
	@%p12 bra 	$L__BB7_44;
	setp.lt.u32 	%p13, %r4, 3;
	@%p13 bra 	$L__BB7_33;
	add.s32 	%r22, %r74, %r2;
	add.s32 	%r23, %r22, %r10;
	setp.ge.s32 	%p14, %r22, %r36;
	mov.f32 	%f184, 0f00000000;
	@%p14 bra 	$L__BB7_26;
	mul.wide.s32 	%rd31, %r23, 4;
	add.s64 	%rd32, %rd2, %rd31;
	ld.global.f32 	%f88, [%rd32];
	add.s64 	%rd33, %rd1, %rd31;
	ld.global.f32 	%f89, [%rd33];
	mul.f32 	%f184, %f88, %f89;
$L__BB7_26:
	add.f32 	%f31, %f195, %f184;
	add.s32 	%r53, %r22, 1024;
	setp.ge.s32 	%p15, %r53, %r36;
	mov.f32 	%f185, 0f00000000;
	@%p15 bra 	$L__BB7_28;
	add.s32 	%r54, %r23, 1024;
	mul.wide.s32 	%rd34, %r54, 4;
	add.s64 	%rd35, %rd2, %rd34;
	ld.global.f32 	%f91, [%rd35];
	add.s64 	%rd36, %rd1, %rd34;
	ld.global.f32 	%f92, [%rd36];
	mul.f32 	%f185, %f91, %f92;
$L__BB7_28:
	add.f32 	%f34, %f31, %f185;
	add.s32 	%r55, %r22, 2048;
	setp.ge.s32 	%p16, %r55, %r36;
	mov.f32 	%f186, 0f00000000;
	@%p16 bra 	$L__BB7_30;
	add.s32 	%r56, %r23, 2048;
	mul.wide.s32 	%rd37, %r56, 4;
	add.s64 	%rd38, %rd2, %rd37;
	ld.global.f32 	%f94, [%rd38];
	add.s64 	%rd39, %rd1, %rd37;
	ld.global.f32 	%f95, [%rd39];
	mul.f32 	%f186, %f94, %f95;
$L__BB7_30:
	add.f32 	%f37, %f34, %f186;
	add.s32 	%r57, %r22, 3072;
	setp.ge.s32 	%p17, %r57, %r36;
	mov.f32 	%f187, 0f00000000;
	@%p17 bra 	$L__BB7_32;
	add.s32 	%r58, %r23, 3072;
	mul.wide.s32 	%rd40, %r58, 4;
	add.s64 	%rd41, %rd2, %rd40;
	ld.global.f32 	%f97, [%rd41];
	add.s64 	%rd42, %rd1, %rd40;
	ld.global.f32 	%f98, [%rd42];
	mul.f32 	%f187, %f97, %f98;
$L__BB7_32:
	add.f32 	%f195, %f37, %f187;
	add.s32 	%r74, %r74, 4096;
$L__BB7_33:
	setp.eq.s32 	%p18, %r5, 0;
	@%p18 bra 	$L__BB7_44;
	setp.eq.s32 	%p19, %r6, 0;
	@%p19 bra 	$L__BB7_40;
	add.s32 	%r26, %r74, %r2;
	add.s32 	%r27, %r26, %r10;
	setp.ge.s32 	%p20, %r26, %r36;
	mov.f32 	%f190, 0f00000000;
	@%p20 bra 	$L__BB7_37;
	mul.wide.s32 	%rd43, %r27, 4;
	add.s64 	%rd44, %rd2, %rd43;
	ld.global.f32 	%f101, [%rd44];
	add.s64 	%rd45, %rd1, %rd43;
	ld.global.f32 	%f102, [%rd45];
	mul.f32 	%f190, %f101, %f102;
$L__BB7_37:
	add.f32 	%f45, %f195, %f190;
	add.s32 	%r59, %r26, 1024;
	setp.ge.s32 	%p21, %r59, %r36;
	mov.f32 	%f191, 0f00000000;
	@%p21 bra 	$L__BB7_39;
	add.s32 	%r60, %r27, 1024;
	mul.wide.s32 	%rd46, %r60, 4;
	add.s64 	%rd47, %rd2, %rd46;
	ld.global.f32 	%f104, [%rd47];
	add.s64 	%rd48, %rd1, %rd46;
	ld.global.f32 	%f105, [%rd48];
	mul.f32 	%f191, %f104, %f105;
$L__BB7_39:
	add.f32 	%f195, %f45, %f191;
	add.s32 	%r74, %r74, 2048;
$L__BB7_40:
	setp.ne.s32 	%p22, %r7, 0;
	@%p22 bra 	$L__BB7_44;
	add.s32 	%r61, %r74, %r2;
	add.s32 	%r30, %r61, %r10;
	setp.ge.s32 	%p23, %r61, %r36;
	mov.f32 	%f194, 0f00000000;
	@%p23 bra 	$L__BB7_43;
	mul.wide.s32 	%rd49, %r30, 4;
	add.s64 	%rd50, %rd2, %rd49;
	ld.global.f32 	%f107, [%rd50];
	add.s64 	%rd51, %rd1, %rd49;
	ld.global.f32 	%f108, [%rd51];
	mul.f32 	%f194, %f107, %f108;
$L__BB7_43:
	add.f32 	%f195, %f195, %f194;
$L__BB7_44:
	add.s32 	%r68, %r68, 1;
	setp.ne.s32 	%p24, %r68, %r34;
	@%p24 bra 	$L__BB7_2;
$L__BB7_45:
	shl.b32 	%r62, %r2, 2;
	mov.u32 	%r63, _ZZ21backward_scale_kernelE4part;
	add.s32 	%r64, %r63, %r62;
	st.shared.f32 	[%r64], %f195;
	bar.sync 	0;
	setp.ne.s32 	%p25, %r2, 0;
	@%p25 bra 	$L__BB7_49;
	cvta.to.global.u64 	%rd52, %rd7;
	mul.wide.u32 	%rd53, %r1, 4;
	add.s64 	%rd6, %rd52, %rd53;
	ld.global.f32 	%f197, [%rd6];
	mov.b32 	%r76, 64;
$L__BB7_47:
	add.s32 	%r67, %r63, %r76;
	ld.shared.f32 	%f109, [%r67+-64];
	add.f32 	%f110, %f109, %f197;
	ld.shared.f32 	%f111, [%r67+-60];
	add.f32 	%f112, %f111, %f110;
	ld.shared.f32 	%f113, [%r67+-56];
	add.f32 	%f114, %f113, %f112;
	ld.shared.f32 	%f115, [%r67+-52];
	add.f32 	%f116, %f115, %f114;
	ld.shared.f32 	%f117, [%r67+-48];
	add.f32 	%f118, %f117, %f116;
	ld.shared.f32 	%f119, [%r67+-44];
	add.f32 	%f120, %f119, %f118;
	ld.shared.f32 	%f121, [%r67+-40];
	add.f32 	%f122, %f121, %f120;
	ld.shared.f32 	%f123, [%r67+-36];
	add.f32 	%f124, %f123, %f122;
	ld.shared.f32 	%f125, [%r67+-32];
	add.f32 	%f126, %f125, %f124;
	ld.shared.f32 	%f127, [%r67+-28];
	add.f32 	%f128, %f127, %f126;
	ld.shared.f32 	%f129, [%r67+-24];
	add.f32 	%f130, %f129, %f128;
	ld.shared.f32 	%f131, [%r67+-20];
	add.f32 	%f132, %f131, %f130;
	ld.shared.f32 	%f133, [%r67+-16];
	add.f32 	%f134, %f133, %f132;
	ld.shared.f32 	%f135, [%r67+-12];
	add.f32 	%f136, %f135, %f134;
	ld.shared.f32 	%f137, [%r67+-8];
	add.f32 	%f138, %f137, %f136;
	ld.shared.f32 	%f139, [%r67+-4];
	add.f32 	%f140, %f139, %f138;
	ld.shared.f32 	%f141, [%r67];
	add.f32 	%f142, %f141, %f140;
	ld.shared.f32 	%f143, [%r67+4];
	add.f32 	%f144, %f143, %f142;
	ld.shared.f32 	%f145, [%r67+8];
	add.f32 	%f146, %f145, %f144;
	ld.shared.f32 	%f147, [%r67+12];
	add.f32 	%f148, %f147, %f146;
	ld.shared.f32 	%f149, [%r67+16];
	add.f32 	%f150, %f149, %f148;
	ld.shared.f32 	%f151, [%r67+20];
	add.f32 	%f152, %f151, %f150;
	ld.shared.f32 	%f153, [%r67+24];
	add.f32 	%f154, %f153, %f152;
	ld.shared.f32 	%f155, [%r67+28];
	add.f32 	%f156, %f155, %f154;
	ld.shared.f32 	%f157, [%r67+32];
	add.f32 	%f158, %f157, %f156;
	ld.shared.f32 	%f159, [%r67+36];
	add.f32 	%f160, %f159, %f158;
	ld.shared.f32 	%f161, [%r67+40];
	add.f32 	%f162, %f161, %f160;
	ld.shared.f32 	%f163, [%r67+44];
	add.f32 	%f164, %f163, %f162;
	ld.shared.f32 	%f165, [%r67+48];
	add.f32 	%f166, %f165, %f164;
	ld.shared.f32 	%f167, [%r67+52];
	add.f32 	%f168, %f167, %f166;
	ld.shared.f32 	%f169, [%r67+56];
	add.f32 	%f170, %f169, %f168;
	ld.shared.f32 	%f171, [%r67+60];
	add.f32 	%f197, %f171, %f170;
	add.s32 	%r76, %r76, 128;
	setp.ne.s32 	%p26, %r76, 4160;
	@%p26 bra 	$L__BB7_47;
	st.global.f32 	[%rd6], %f197;
$L__BB7_49:
	ret;

}
	// .globl	scale_bias_kernel
.visible .entry scale_bias_kernel(
	.param .u64 .ptr .align 1 scale_bias_kernel_param_0,
	.param .u64 .ptr .align 1 scale_bias_kernel_param_1,
	.param .u32 scale_bias_kernel_param_2,
	.param .u32 scale_bias_kernel_param_3
)
{
	.reg .pred 	%p<2>;
	.reg .b32 	%r<11>;
	.reg .b32 	%f<4>;
	.reg .b64 	%rd<9>;

	ld.param.u64 	%rd1, [scale_bias_kernel_param_0];
	ld.param.u64 	%rd2, [scale_bias_kernel_param_1];
	ld.param.u32 	%r2, [scale_bias_kernel_param_2];
	ld.param.u32 	%r3, [scale_bias_kernel_param_3];
	mov.u32 	%r4, %ctaid.x;
	mov.u32 	%r5, %ntid.x;
	mov.u32 	%r6, %tid.x;
	mad.lo.s32 	%r1, %r4, %r5, %r6;
	setp.ge.s32 	%p1, %r1, %r3;
	@%p1 bra 	$L__BB8_2;
	cvta.to.global.u64 	%rd3, %rd2;
	cvta.to.global.u64 	%rd4, %rd1;
	mov.u32 	%r7, %ctaid.z;
	mov.u32 	%r8, %ctaid.y;
	mul.wide.u32 	%rd5, %r8, 4;
	add.s64 	%rd6, %rd3, %rd5;
	ld.global.f32 	%f1, [%rd6];
	mad.lo.s32 	%r9, %r2, %r7, %r8;
	mad.lo.s32 	%r10, %r9, %r3, %r1;
	mul.wide.s32 	%rd7, %r10, 4;
	add.s64 	%rd8, %rd4, %rd7;
	ld.global.f32 	%f2, [%rd8];
	mul.f32 	%f3, %f1, %f2;
	st.global.f32 	[%rd8], %f3;
$L__BB8_2:
	ret;

}
	// .globl	fast_mean_delta_kernel
.visible .entry fast_mean_delta_kernel(
	.param .u64 .ptr .align 1 fast_mean_delta_kernel_param_0,
	.param .u64 .ptr .align 1 fast_mean_delta_kernel_param_1,
	.param .u32 fast_mean_delta_kernel_param_2,
	.param .u32 fast_mean_delta_kernel_param_3,
	.param .u32 fast_mean_delta_kernel_param_4,
	.param .u64 .ptr .align 1 fast_mean_delta_kernel_param_5
)
{
	.reg .pred 	%p<45>;
	.reg .b32 	%r<89>;
	.reg .b32 	%f<251>;
	.reg .b64 	%rd<19>;
	// demoted variable
	.shared .align 4 .b8 _ZZ22fast_mean_delta_kernelE5local[4096];
	ld.param.u64 	%rd9, [fast_mean_delta_kernel_param_0];
	ld.param.u64 	%rd7, [fast_mean_delta_kernel_param_1];
	ld.param.u32 	%r32, [fast_mean_delta_kernel_param_2];
	ld.param.u32 	%r33, [fast_mean_delta_kernel_param_3];
	ld.param.u32 	%r34, [fast_mean_delta_kernel_param_4];
	ld.param.u64 	%rd8, [fast_mean_delta_kernel_param_5];
	cvta.to.global.u64 	%rd1, %rd9;
	mov.u32 	%r1, %tid.x;
	shl.b32 	%r35, %r1, 2;
	mov.u32 	%r36, _ZZ22fast_mean_delta_kernelE5local;
	add.s32 	%r2, %r36, %r35;
	mov.b32 	%r37, 0;
	st.shared.u32 	[%r2], %r37;
	mov.u32 	%r3, %ctaid.x;
	min.s32 	%r38, %r32, %r34;
	setp.lt.s32 	%p1, %r38, 1;
	@%p1 bra 	$L__BB9_80;
	add.s32 	%r40, %r34, -1;
	shr.u32 	%r41, %r40, 10;
	add.s32 	%r42, %r41, 1;
	and.b32  	%r4, %r42, 15;
	add.s32 	%r5, %r4, -1;
	and.b32  	%r6, %r42, 7;
	add.s32 	%r7, %r6, -1;
	and.b32  	%r8, %r42, 3;
	and.b32  	%r43, %r42, 8388592;
	neg.s32 	%r9, %r43;
	add.s64 	%rd2, %rd1, 32768;
	mov.b32 	%r80, 0;
	mov.f32 	%f249, 0f00000000;
$L__BB9_2:
	setp.lt.u32 	%p2, %r34, 15361;
	mad.lo.s32 	%r45, %r80, %r33, %r3;
	mad.lo.s32 	%r11, %r45, %r34, %r1;
	mov.b32 	%r86, 0;
	@%p2 bra 	$L__BB9_38;
	mov.b32 	%r84, 8192;
	mov.u32 	%r81, %r11;
	mov.u32 	%r82, %r9;
	mov.u32 	%r83, %r1;
$L__BB9_4:
	.pragma "nounroll";
	mul.wide.s32 	%rd10, %r81, 4;
	add.s64 	%rd3, %rd2, %rd10;
	setp.ge.s32 	%p3, %r83, %r34;
	mov.f32 	%f212, 0f00000000;
	@%p3 bra 	$L__BB9_6;
	ld.global.f32 	%f212, [%rd3+-32768];
$L__BB9_6:
	add.f32 	%f5, %f212, %f249;
	add.s32 	%r47, %r83, 1024;
	setp.ge.s32 	%p4, %r47, %r34;
	mov.f32 	%f213, 0f00000000;
	@%p4 bra 	$L__BB9_8;
	ld.global.f32 	%f213, [%rd3+-28672];
$L__BB9_8:
	add.f32 	%f8, %f213, %f5;
	add.s32 	%r48, %r83, 2048;
	setp.ge.s32 	%p5, %r48, %r34;
	mov.f32 	%f214, 0f00000000;
	@%p5 bra 	$L__BB9_10;
	ld.global.f32 	%f214, [%rd3+-24576];
$L__BB9_10:
	add.f32 	%f11, %f214, %f8;
	add.s32 	%r49, %r83, 3072;
	setp.ge.s32 	%p6, %r49, %r34;
	mov.f32 	%f215, 0f00000000;
	@%p6 bra 	$L__BB9_12;
	ld.global.f32 	%f215, [%rd3+-20480];
$L__BB9_12:
	add.f32 	%f14, %f215, %f11;
	add.s32 	%r50, %r83, 4096;
	setp.ge.s32 	%p7, %r50, %r34;
	mov.f32 	%f216, 0f00000000;
	@%p7 bra 	$L__BB9_14;
	ld.global.f32 	%f216, [%rd3+-16384];
$L__BB9_14:
	add.f32 	%f17, %f216, %f14;
	add.s32 	%r51, %r83, 5120;
	setp.ge.s32 	%p8, %r51, %r34;
	mov.f32 	%f217, 0f00000000;
	@%p8 bra 	$L__BB9_16;
	ld.global.f32 	%f217, [%rd3+-12288];
$L__BB9_16:
	add.f32 	%f20, %f217, %f17;
	add.s32 	%r52, %r83, 6144;
	setp.ge.s32 	%p9, %r52, %r34;
	mov.f32 	%f218, 0f00000000;
	@%p9 bra 	$L__BB9_18;
	ld.global.f32 	%f218, [%rd3+-8192];
$L__BB9_18:
	add.f32 	%f23, %f218, %f20;
	add.s32 	%r53, %r83, 7168;
	setp.ge.s32 	%p10, %r53, %r34;
	mov.f32 	%f219, 0f00000000;
	@%p10 bra 	$L__BB9_20;
	ld.global.f32 	%f219, [%rd3+-4096];
$L__BB9_20:
	add.f32 	%f26, %f219, %f23;
	add.s32 	%r54, %r83, 8192;
	setp.ge.s32 	%p11, %r54, %r34;
	mov.f32 	%f220, 0f00000000;
	@%p11 bra 	$L__BB9_22;
	ld.global.f32 	%f220, [%rd3];
$L__BB9_22:
	add.f32 	%f29, %f220, %f26;
	add.s32 	%r55, %r83, 9216;
	setp.ge.s32 	%p12, %r55, %r34;
	mov.f32 	%f221, 0f00000000;
	@%p12 bra 	$L__BB9_24;
	ld.global.f32 	%f221, [%rd3+4096];
$L__BB9_24:
	add.f32 	%f32, %f221, %f29;
	add.s32 	%r56, %r83, 10240;
	setp.ge.s32 	%p13, %r56, %r34;
	mov.f32 	%f222, 0f00000000;
	@%p13 bra 	$L__BB9_26;
	ld.global.f32 	%f222, [%rd3+8192];
$L__BB9_26:
	add.f32 	%f35, %f222, %f32;
	add.s32 	%r57, %r83, 11264;
	setp.ge.s32 	%p14, %r57, %r34;
	mov.f32 	%f223, 0f00000000;
	@%p14 bra 	$L__BB9_28;
	ld.global.f32 	%f223, [%rd3+12288];
$L__BB9_28:
	add.f32 	%f38, %f223, %f35;
	add.s32 	%r58, %r83, 12288;
	setp.ge.s32 	%p15, %r58, %r34;
	mov.f32 	%f224, 0f00000000;
	@%p15 bra 	$L__BB9_30;
	ld.global.f32 	%f224, [%rd3+16384];
$L__BB9_30:
	add.f32 	%f41, %f224, %f38;
	add.s32 	%r59, %r83, 13312;
	setp.ge.s32 	%p16, %r59, %r34;
	mov.f32 	%f225, 0f00000000;
	@%p16 bra 	$L__BB9_32;
	ld.global.f32 	%f225, [%rd3+20480];
$L__BB9_32:
	add.f32 	%f44, %f225, %f41;
	add.s32 	%r60, %r83, 14336;
	setp.ge.s32 	%p17, %r60, %r34;
	mov.f32 	%f226, 0f00000000;
	@%p17 bra 	$L__BB9_34;
	ld.global.f32 	%f226, [%rd3+24576];
$L__BB9_34:
	add.f32 	%f47, %f226, %f44;
	add.s32 	%r61, %r83, 15360;
	setp.ge.s32 	%p18, %r61, %r34;
	mov.f32 	%f227, 0f00000000;
	@%p18 bra 	$L__BB9_36;
	ld.global.f32 	%f227, [%rd3+28672];
$L__BB9_36:
	add.f32 	%f249, %f227, %f47;
	add.s32 	%r84, %r84, 16384;
	add.s32 	%r83, %r83, 16384;
	add.s32 	%r82, %r82, 16;
	add.s32 	%r81, %r81, 16384;
	setp.ne.s32 	%p19, %r82, 0;
	@%p19 bra 	$L__BB9_4;
	add.s32 	%r86, %r84, -8192;
$L__BB9_38:
	setp.eq.s32 	%p20, %r4, 0;
	@%p20 bra 	$L__BB9_78;
	setp.lt.u32 	%p21, %r5, 7;
	@%p21 bra 	$L__BB9_57;
	add.s32 	%r62, %r11, %r86;
	add.s32 	%r22, %r86, %r1;
	setp.ge.s32 	%p22, %r22, %r34;
	mul.wide.s32 	%rd11, %r62, 4;
	add.s64 	%rd4, %rd1, %rd11;
	mov.f32 	%f230, 0f00000000;
	@%p22 bra 	$L__BB9_42;
	ld.global.f32 	%f230, [%rd4];
$L__BB9_42:
	add.f32 	%f55, %f230, %f249;
	add.s32 	%r63, %r22, 1024;
	setp.ge.s32 	%p23, %r63, %r34;
	mov.f32 	%f231, 0f00000000;
	@%p23 bra 	$L__BB9_44;
	ld.global.f32 	%f231, [%rd4+4096];
$L__BB9_44:
	add.f32 	%f58, %f231, %f55;
	add.s32 	%r64, %r22, 2048;
	setp.ge.s32 	%p24, %r64, %r34;
	mov.f32 	%f232, 0f00000000;
	@%p24 bra 	$L__BB9_46;
	ld.global.f32 	%f232, [%rd4+8192];
$L__BB9_46:
	add.f32 	%f61, %f232, %f58;
	add.s32 	%r65, %r22, 3072;
	setp.ge.s32 	%p25, %r65, %r34;
	mov.f32 	%f233, 0f00000000;
	@%p25 bra 	$L__BB9_48;
	ld.global.f32 	%f233, [%rd4+12288];
$L__BB9_48:
	add.f32 	%f64, %f233, %f61;
	add.s32 	%r66, %r22, 4096;
	setp.ge.s32 	%p26, %r66, %r34;
	mov.f32 	%f234, 0f00000000;
	@%p26 bra 	$L__BB9_50;
	ld.global.f32 	%f234, [%rd4+16384];
$L__BB9_50:
	add.f32 	%f67, %f234, %f64;
	add.s32 	%r67, %r22, 5120;
	setp.ge.s32 	%p27, %r67, %r34;
	mov.f32 	%f235, 0f00000000;
	@%p27 bra 	$L__BB9_52;
	ld.global.f32 	%f235, [%rd4+20480];
$L__BB9_52:
	add.f32 	%f70, %f235, %f67;
	add.s32 	%r68, %r22, 6144;
	setp.ge.s32 	%p28, %r68, %r34;
	mov.f32 	%f236, 0f00000000;
	@%p28 bra 	$L__BB9_54;
	ld.global.f32 	%f236, [%rd4+24576];
$L__BB9_54:
	add.f32 	%f73, %f236, %f70;
	add.s32 	%r69, %r22, 7168;
	setp.ge.s32 	%p29, %r69, %r34;
	mov.f32 	%f237, 0f00000000;
	@%p29 bra 	$L__BB9_56;
	ld.global.f32 	%f237, [%rd4+28672];
$L__BB9_56:
	add.f32 	%f249, %f237, %f73;
	add.s32 	%r86, %r86, 8192;
$L__BB9_57:
	setp.eq.s32 	%p30, %r6, 0;
	@%p30 bra 	$L__BB9_78;
	setp.lt.u32 	%p31, %r7, 3;
	@%p31 bra 	$L__BB9_68;
	add.s32 	%r70, %r11, %r86;
	add.s32 	%r25, %r86, %r1;
	setp.ge.s32 	%p32, %r25, %r34;
	mul.wide.s32 	%rd12, %r70, 4;
	add.s64 	%rd5, %rd1, %rd12;
	mov.f32 	%f240, 0f00000000;
	@%p32 bra 	$L__BB9_61;
	ld.global.f32 	%f240, [%rd5];
$L__BB9_61:
	add.f32 	%f81, %f240, %f249;
	add.s32 	%r71, %r25, 1024;
	setp.ge.s32 	%p33, %r71, %r34;
	mov.f32 	%f241, 0f00000000;
	@%p33 bra 	$L__BB9_63;
	ld.global.f32 	%f241, [%rd5+4096];
$L__BB9_63:
	add.f32 	%f84, %f241, %f81;
	add.s32 	%r72, %r25, 2048;
	setp.ge.s32 	%p34, %r72, %r34;
	mov.f32 	%f242, 0f00000000;
	@%p34 bra 	$L__BB9_65;
	ld.global.f32 	%f242, [%rd5+8192];
$L__BB9_65:
	add.f32 	%f87, %f242, %f84;
	add.s32 	%r73, %r25, 3072;
	setp.ge.s32 	%p35, %r73, %r34;
	mov.f32 	%f243, 0f00000000;
	@%p35 bra 	$L__BB9_67;
	ld.global.f32 	%f243, [%rd5+12288];
$L__BB9_67:
	add.f32 	%f249, %f243, %f87;
	add.s32 	%r86, %r86, 4096;
$L__BB9_68:
	setp.eq.s32 	%p36, %r8, 0;
	@%p36 bra 	$L__BB9_78;
	add.s32 	%r74, %r11, %r86;
	add.s32 	%r28, %r86, %r1;
	setp.ge.s32 	%p37, %r28, %r34;
	mul.wide.s32 	%rd13, %r74, 4;
	add.s64 	%rd6, %rd1, %rd13;
	mov.f32 	%f246, 0f00000000;
	@%p37 bra 	$L__BB9_71;
	ld.global.f32 	%f246, [%rd6];
$L__BB9_71:
	setp.eq.s32 	%p38, %r8, 1;
	add.f32 	%f249, %f246, %f249;
	@%p38 bra 	$L__BB9_78;
	add.s32 	%r75, %r28, 1024;
	setp.ge.s32 	%p39, %r75, %r34;
	mov.f32 	%f247, 0f00000000;
	@%p39 bra 	$L__BB9_74;
	ld.global.f32 	%f247, [%rd6+4096];
$L__BB9_74:
	setp.eq.s32 	%p40, %r8, 2;
	add.f32 	%f249, %f247, %f249;
	@%p40 bra 	$L__BB9_78;
	add.s32 	%r76, %r28, 2048;
	setp.ge.s32 	%p41, %r76, %r34;
	mov.f32 	%f248, 0f00000000;
	@%p41 bra 	$L__BB9_77;
	ld.global.f32 	%f248, [%rd6+8192];
$L__BB9_77:
	add.f32 	%f249, %f248, %f249;
$L__BB9_78:
	add.s32 	%r80, %r80, 1;
	setp.ne.s32 	%p42, %r80, %r32;
	@%p42 bra 	$L__BB9_2;
	st.shared.f32 	[%r2], %f249;
$L__BB9_80:
	bar.sync 	0;
	setp.ne.s32 	%p43, %r1, 0;
	@%p43 bra 	$L__BB9_84;
	mov.f32 	%f250, 0f00000000;
	mov.b32 	%r88, 64;
$L__BB9_82:
	add.s32 	%r79, %r36, %r88;
	ld.shared.f32 	%f141, [%r79+-64];
	add.f32 	%f142, %f141, %f250;
	ld.shared.f32 	%f143, [%r79+-60];
	add.f32 	%f144, %f143, %f142;
	ld.shared.f32 	%f145, [%r79+-56];
	add.f32 	%f146, %f145, %f144;
	ld.shared.f32 	%f147, [%r79+-52];
	add.f32 	%f148, %f147, %f146;
	ld.shared.f32 	%f149, [%r79+-48];
	add.f32 	%f150, %f149, %f148;
	ld.shared.f32 	%f151, [%r79+-44];
	add.f32 	%f152, %f151, %f150;
	ld.shared.f32 	%f153, [%r79+-40];
	add.f32 	%f154, %f153, %f152;
	ld.shared.f32 	%f155, [%r79+-36];
	add.f32 	%f156, %f155, %f154;
	ld.shared.f32 	%f157, [%r79+-32];
	add.f32 	%f158, %f157, %f156;
	ld.shared.f32 	%f159, [%r79+-28];
	add.f32 	%f160, %f159, %f158;
	ld.shared.f32 	%f161, [%r79+-24];
	add.f32 	%f162, %f161, %f160;
	ld.shared.f32 	%f163, [%r79+-20];
	add.f32 	%f164, %f163, %f162;
	ld.shared.f32 	%f165, [%r79+-16];
	add.f32 	%f166, %f165, %f164;
	ld.shared.f32 	%f167, [%r79+-12];
	add.f32 	%f168, %f167, %f166;
	ld.shared.f32 	%f169, [%r79+-8];
	add.f32 	%f170, %f169, %f168;
	ld.shared.f32 	%f171, [%r79+-4];
	add.f32 	%f172, %f171, %f170;
	ld.shared.f32 	%f173, [%r79];
	add.f32 	%f174, %f173, %f172;
	ld.shared.f32 	%f175, [%r79+4];
	add.f32 	%f176, %f175, %f174;
	ld.shared.f32 	%f177, [%r79+8];
	add.f32 	%f178, %f177, %f176;
	ld.shared.f32 	%f179, [%r79+12];
	add.f32 	%f180, %f179, %f178;
	ld.shared.f32 	%f181, [%r79+16];
	add.f32 	%f182, %f181, %f180;
	ld.shared.f32 	%f183, [%r79+20];
	add.f32 	%f184, %f183, %f182;
	ld.shared.f32 	%f185, [%r79+24];
	add.f32 	%f186, %f185, %f184;
	ld.shared.f32 	%f187, [%r79+28];
	add.f32 	%f188, %f187, %f186;
	ld.shared.f32 	%f189, [%r79+32];
	add.f32 	%f190, %f189, %f188;
	ld.shared.f32 	%f191, [%r79+36];
	add.f32 	%f192, %f191, %f190;
	ld.shared.f32 	%f193, [%r79+40];
	add.f32 	%f194, %f193, %f192;
	ld.shared.f32 	%f195, [%r79+44];
	add.f32 	%f196, %f195, %f194;
	ld.shared.f32 	%f197, [%r79+48];
	add.f32 	%f198, %f197, %f196;
	ld.shared.f32 	%f199, [%r79+52];
	add.f32 	%f200, %f199, %f198;
	ld.shared.f32 	%f201, [%r79+56];
	add.f32 	%f202, %f201, %f200;
	ld.shared.f32 	%f203, [%r79+60];
	add.f32 	%f250, %f203, %f202;
	add.s32 	%r88, %r88, 128;
	setp.ne.s32 	%p44, %r88, 4160;
	@%p44 bra 	$L__BB9_82;
	cvta.to.global.u64 	%rd14, %rd8;
	mul.wide.u32 	%rd15, %r3, 4;
	add.s64 	%rd16, %rd14, %rd15;
	st.global.f32 	[%rd16], %f250;
	cvta.to.global.u64 	%rd17, %rd7;
	add.s64 	%rd18, %rd17, %rd15;
	ld.global.f32 	%f204, [%rd18];
	add.f32 	%f205, %f204, 0f3727C5AC;
	sqrt.rn.f32 	%f206, %f205;
	mov.f32 	%f207, 0fBF800000;
	div.rn.f32 	%f208, %f207, %f206;
	mul.f32 	%f209, %f250, %f208;
	st.global.f32 	[%rd16], %f209;
$L__BB9_84:
	ret;

}
	// .globl	fast_variance_delta_kernel
.visible .entry fast_variance_delta_kernel(
	.param .u64 .ptr .align 1 fast_variance_delta_kernel_param_0,
	.param .u64 .ptr .align 1 fast_variance_delta_kernel_param_1,
	.param .u64 .ptr .align 1 fast_variance_delta_kernel_param_2,
	.param .u64 .ptr .align 1 fast_variance_delta_kernel_param_3,
	.param .u32 fast_variance_delta_kernel_param_4,
	.param .u32 fast_variance_delta_kernel_param_5,
	.param .u32 fast_variance_delta_kernel_param_6,
	.param .u64 .ptr .align 1 fast_variance_delta_kernel_param_7
)
{
	.reg .pred 	%p<38>;
	.reg .b32 	%r<88>;
	.reg .b32 	%f<293>;
	.reg .b64 	%rd<44>;
	// demoted variable
	.shared .align 4 .b8 _ZZ26fast_variance_delta_kernelE5local[4096];
	ld.param.u64 	%rd11, [fast_variance_delta_kernel_param_0];
	ld.param.u64 	%rd12, [fast_variance_delta_kernel_param_1];
	ld.param.u64 	%rd8, [fast_variance_delta_kernel_param_2];
	ld.param.u32 	%r33, [fast_variance_delta_kernel_param_4];
	ld.param.u32 	%r34, [fast_variance_delta_kernel_param_5];
	ld.param.u32 	%r35, [fast_variance_delta_kernel_param_6];
	cvta.to.global.u64 	%rd1, %rd11;
	cvta.to.global.u64 	%rd2, %rd12;
	mov.u32 	%r1, %tid.x;
	shl.b32 	%r36, %r1, 2;
	mov.u32 	%r37, _ZZ26fast_variance_delta_kernelE5local;
	add.s32 	%r2, %r37, %r36;
	mov.b32 	%r38, 0;
	st.shared.u32 	[%r2], %r38;
	mov.u32 	%r3, %ctaid.x;
	setp.lt.s32 	%p1, %r33, 1;
	@%p1 bra 	$L__BB10_47;
	cvta.to.global.u64 	%rd3, %rd8;
	setp.lt.s32 	%p2, %r35, 1;
	@%p2 bra 	$L__BB10_47;
	mul.wide.u32 	%rd13, %r3, 4;
	add.s64 	%rd4, %rd3, %rd13;
	add.s32 	%r40, %r35, -1;
	shr.u32 	%r41, %r40, 10;
	add.s32 	%r42, %r41, 1;
	and.b32  	%r4, %r42, 7;
	and.b32  	%r5, %r42, 3;
	and.b32  	%r6, %r40, 3072;
	and.b32  	%r7, %r40, 1024;
	and.b32  	%r43, %r42, 8388600;
	neg.s32 	%r8, %r43;
	mov.b32 	%r79, 0;
	mov.f32 	%f290, 0f00000000;
$L__BB10_3:
	setp.lt.u32 	%p3, %r35, 7169;
	mad.lo.s32 	%r45, %r79, %r34, %r3;
	mad.lo.s32 	%r10, %r45, %r35, %r1;
	mov.b32 	%r85, 0;
	@%p3 bra 	$L__BB10_23;
	mov.b32 	%r83, 4096;
	mov.u32 	%r80, %r10;
	mov.u32 	%r81, %r8;
	mov.u32 	%r82, %r1;
$L__BB10_5:
	.pragma "nounroll";
	mul.wide.s32 	%rd14, %r80, 4;
	add.s64 	%rd15, %rd2, %rd14;
	add.s64 	%rd5, %rd15, 16384;
	add.s64 	%rd16, %rd1, %rd14;
	add.s64 	%rd6, %rd16, 16384;
	setp.ge.s32 	%p4, %r82, %r35;
	mov.f32 	%f269, 0f00000000;
	@%p4 bra 	$L__BB10_7;
	ld.global.f32 	%f66, [%rd5+-16384];
	ld.global.f32 	%f67, [%rd6+-16384];
	ld.global.f32 	%f68, [%rd4];
	sub.f32 	%f69, %f67, %f68;
	mul.f32 	%f269, %f66, %f69;
$L__BB10_7:
	add.f32 	%f5, %f269, %f290;
	add.s32 	%r47, %r82, 1024;
	setp.ge.s32 	%p5, %r47, %r35;
	mov.f32 	%f270, 0f00000000;
	@%p5 bra 	$L__BB10_9;
	ld.global.f32 	%f71, [%rd5+-12288];
	ld.global.f32 	%f72, [%rd6+-12288];
	ld.global.f32 	%f73, [%rd4];
	sub.f32 	%f74, %f72, %f73;
	mul.f32 	%f270, %f71, %f74;
$L__BB10_9:
	add.f32 	%f8, %f270, %f5;
	add.s32 	%r48, %r82, 2048;
	setp.ge.s32 	%p6, %r48, %r35;
	mov.f32 	%f271, 0f00000000;
	@%p6 bra 	$L__BB10_11;
	ld.global.f32 	%f76, [%rd5+-8192];
	ld.global.f32 	%f77, [%rd6+-8192];
	ld.global.f32 	%f78, [%rd4];
	sub.f32 	%f79, %f77, %f78;
	mul.f32 	%f271, %f76, %f79;
$L__BB10_11:
	add.f32 	%f11, %f271, %f8;
	add.s32 	%r49, %r82, 3072;
	setp.ge.s32 	%p7, %r49, %r35;
	mov.f32 	%f272, 0f00000000;
	@%p7 bra 	$L__BB10_13;
	ld.global.f32 	%f81, [%rd5+-4096];
	ld.global.f32 	%f82, [%rd6+-4096];
	ld.global.f32 	%f83, [%rd4];
	sub.f32 	%f84, %f82, %f83;
	mul.f32 	%f272, %f81, %f84;
$L__BB10_13:
	add.f32 	%f14, %f272, %f11;
	add.s32 	%r50, %r82, 4096;
	setp.ge.s32 	%p8, %r50, %r35;
	mov.f32 	%f273, 0f00000000;
	@%p8 bra 	$L__BB10_15;
	ld.global.f32 	%f86, [%rd5];
	ld.global.f32 	%f87, [%rd6];
	ld.global.f32 	%f88, [%rd4];
	sub.f32 	%f89, %f87, %f88;
	mul.f32 	%f273, %f86, %f89;
$L__BB10_15:
	add.f32 	%f17, %f273, %f14;
	add.s32 	%r51, %r82, 5120;
	setp.ge.s32 	%p9, %r51, %r35;
	mov.f32 	%f274, 0f00000000;
	@%p9 bra 	$L__BB10_17;
	ld.global.f32 	%f91, [%rd5+4096];
	ld.global.f32 	%f92, [%rd6+4096];
	ld.global.f32 	%f93, [%rd4];
	sub.f32 	%f94, %f92, %f93;
	mul.f32 	%f274, %f91, %f94;
$L__BB10_17:
	add.f32 	%f20, %f274, %f17;
	add.s32 	%r52, %r82, 6144;
	setp.ge.s32 	%p10, %r52, %r35;
	mov.f32 	%f275, 0f00000000;
	@%p10 bra 	$L__BB10_19;
	ld.global.f32 	%f96, [%rd5+8192];
	ld.global.f32 	%f97, [%rd6+8192];
	ld.global.f32 	%f98, [%rd4];
	sub.f32 	%f99, %f97, %f98;
	mul.f32 	%f275, %f96, %f99;
$L__BB10_19:
	add.f32 	%f23, %f275, %f20;
	add.s32 	%r53, %r82, 7168;
	setp.ge.s32 	%p11, %r53, %r35;
	mov.f32 	%f276, 0f00000000;
	@%p11 bra 	$L__BB10_21;
	ld.global.f32 	%f101, [%rd5+12288];
	ld.global.f32 	%f102, [%rd6+12288];
	ld.global.f32 	%f103, [%rd4];
	sub.f32 	%f104, %f102, %f103;
	mul.f32 	%f276, %f101, %f104;
$L__BB10_21:
	add.f32 	%f290, %f276, %f23;
	add.s32 	%r83, %r83, 8192;
	add.s32 	%r82, %r82, 8192;
	add.s32 	%r81, %r81, 8;
	add.s32 	%r80, %r80, 8192;
	setp.ne.s32 	%p12, %r81, 0;
	@%p12 bra 	$L__BB10_5;
	add.s32 	%r85, %r83, -4096;
$L__BB10_23:
	setp.eq.s32 	%p13, %r4, 0;
	@%p13 bra 	$L__BB10_45;
	add.s32 	%r54, %r4, -1;
	setp.lt.u32 	%p14, %r54, 3;
	@%p14 bra 	$L__BB10_34;
	add.s32 	%r21, %r10, %r85;
	add.s32 	%r22, %r85, %r1;
	setp.ge.s32 	%p15, %r22, %r35;
	mov.f32 	%f279, 0f00000000;
	@%p15 bra 	$L__BB10_27;
	mul.wide.s32 	%rd17, %r21, 4;
	add.s64 	%rd18, %rd2, %rd17;
	ld.global.f32 	%f107, [%rd18];
	add.s64 	%rd19, %rd1, %rd17;
	ld.global.f32 	%f108, [%rd19];
	ld.global.f32 	%f109, [%rd4];
	sub.f32 	%f110, %f108, %f109;
	mul.f32 	%f279, %f107, %f110;
$L__BB10_27:
	add.f32 	%f31, %f279, %f290;
	add.s32 	%r55, %r22, 1024;
	setp.ge.s32 	%p16, %r55, %r35;
	mov.f32 	%f280, 0f00000000;
	@%p16 bra 	$L__BB10_29;
	add.s32 	%r56, %r21, 1024;
	mul.wide.s32 	%rd20, %r56, 4;
	add.s64 	%rd21, %rd2, %rd20;
	ld.global.f32 	%f112, [%rd21];
	add.s64 	%rd22, %rd1, %rd20;
	ld.global.f32 	%f113, [%rd22];
	ld.global.f32 	%f114, [%rd4];
	sub.f32 	%f115, %f113, %f114;
	mul.f32 	%f280, %f112, %f115;
$L__BB10_29:
	add.f32 	%f34, %f280, %f31;
	add.s32 	%r57, %r22, 2048;
	setp.ge.s32 	%p17, %r57, %r35;
	mov.f32 	%f281, 0f00000000;
	@%p17 bra 	$L__BB10_31;
	add.s32 	%r58, %r21, 2048;
	mul.wide.s32 	%rd23, %r58, 4;
	add.s64 	%rd24, %rd2, %rd23;
	ld.global.f32 	%f117, [%rd24];
	add.s64 	%rd25, %rd1, %rd23;
	ld.global.f32 	%f118, [%rd25];
	ld.global.f32 	%f119, [%rd4];
	sub.f32 	%f120, %f118, %f119;
	mul.f32 	%f281, %f117, %f120;
$L__BB10_31:
	add.f32 	%f37, %f281, %f34;
	add.s32 	%r59, %r22, 3072;
	setp.ge.s32 	%p18, %r59, %r35;
	mov.f32 	%f282, 0f00000000;
	@%p18 bra 	$L__BB10_33;
	add.s32 	%r60, %r21, 3072;
	mul.wide.s32 	%rd26, %r60, 4;
	add.s64 	%rd27, %rd2, %rd26;
	ld.global.f32 	%f122, [%rd27];
	add.s64 	%rd28, %rd1, %rd26;
	ld.global.f32 	%f123, [%rd28];
	ld.global.f32 	%f124, [%rd4];
	sub.f32 	%f125, %f123, %f124;
	mul.f32 	%f282, %f122, %f125;
$L__BB10_33:
	add.f32 	%f290, %f282, %f37;
	add.s32 	%r85, %r85, 4096;
$L__BB10_34:
	setp.eq.s32 	%p19, %r5, 0;
	@%p19 bra 	$L__BB10_45;
	setp.eq.s32 	%p20, %r6, 0;
	@%p20 bra 	$L__BB10_41;
	add.s32 	%r25, %r10, %r85;
	add.s32 	%r26, %r85, %r1;
	setp.ge.s32 	%p21, %r26, %r35;
	mov.f32 	%f285, 0f00000000;
	@%p21 bra 	$L__BB10_38;
	mul.wide.s32 	%rd29, %r25, 4;
	add.s64 	%rd30, %rd2, %rd29;
	ld.global.f32 	%f128, [%rd30];
	add.s64 	%rd31, %rd1, %rd29;
	ld.global.f32 	%f129, [%rd31];
	ld.global.f32 	%f130, [%rd4];
	sub.f32 	%f131, %f129, %f130;
	mul.f32 	%f285, %f128, %f131;
$L__BB10_38:
	add.f32 	%f45, %f285, %f290;
	add.s32 	%r61, %r26, 1024;
	setp.ge.s32 	%p22, %r61, %r35;
	mov.f32 	%f286, 0f00000000;
	@%p22 bra 	$L__BB10_40;
	add.s32 	%r62, %r25, 1024;
	mul.wide.s32 	%rd32, %r62, 4;
	add.s64 	%rd33, %rd2, %rd32;
	ld.global.f32 	%f133, [%rd33];
	add.s64 	%rd34, %rd1, %rd32;
	ld.global.f32 	%f134, [%rd34];
	ld.global.f32 	%f135, [%rd4];
	sub.f32 	%f136, %f134, %f135;
	mul.f32 	%f286, %f133, %f136;
$L__BB10_40:
	add.f32 	%f290, %f286, %f45;
	add.s32 	%r85, %r85, 2048;
$L__BB10_41:
	setp.ne.s32 	%p23, %r7, 0;
	@%p23 bra 	$L__BB10_45;
	add.s32 	%r29, %r10, %r85;
	add.s32 	%r63, %r85, %r1;
	setp.ge.s32 	%p24, %r63, %r35;
	mov.f32 	%f289, 0f00000000;
	@%p24 bra 	$L__BB10_44;
	mul.wide.s32 	%rd35, %r29, 4;
	add.s64 	%rd36, %rd2, %rd35;
	ld.global.f32 	%f138, [%rd36];
	add.s64 	%rd37, %rd1, %rd35;
	ld.global.f32 	%f139, [%rd37];
	ld.global.f32 	%f140, [%rd4];
	sub.f32 	%f141, %f139, %f140;
	mul.f32 	%f289, %f138, %f141;
$L__BB10_44:
	add.f32 	%f290, %f289, %f290;
$L__BB10_45:
	add.s32 	%r79, %r79, 1;
	setp.ne.s32 	%p25, %r79, %r33;
	@%p25 bra 	$L__BB10_3;
	st.shared.f32 	[%r2], %f290;
$L__BB10_47:
	bar.sync 	0;
	setp.ne.s32 	%p26, %r1, 0;
	@%p26 bra 	$L__BB10_58;
	mov.f32 	%f291, 0f00000000;
	mov.b32 	%r87, 64;
	mov.u32 	%r65, _ZZ26fast_variance_delta_kernelE5local;
$L__BB10_49:
	add.s32 	%r66, %r65, %r87;
	ld.shared.f32 	%f143, [%r66+-64];
	add.f32 	%f144, %f143, %f291;
	ld.shared.f32 	%f145, [%r66+-60];
	add.f32 	%f146, %f145, %f144;
	ld.shared.f32 	%f147, [%r66+-56];
	add.f32 	%f148, %f147, %f146;
	ld.shared.f32 	%f149, [%r66+-52];
	add.f32 	%f150, %f149, %f148;
	ld.shared.f32 	%f151, [%r66+-48];
	add.f32 	%f152, %f151, %f150;
	ld.shared.f32 	%f153, [%r66+-44];
	add.f32 	%f154, %f153, %f152;
	ld.shared.f32 	%f155, [%r66+-40];
	add.f32 	%f156, %f155, %f154;
	ld.shared.f32 	%f157, [%r66+-36];
	add.f32 	%f158, %f157, %f156;
	ld.shared.f32 	%f159, [%r66+-32];
	add.f32 	%f160, %f159, %f158;
	ld.shared.f32 	%f161, [%r66+-28];
	add.f32 	%f162, %f161, %f160;
	ld.shared.f32 	%f163, [%r66+-24];
	add.f32 	%f164, %f163, %f162;
	ld.shared.f32 	%f165, [%r66+-20];
	add.f32 	%f166, %f165, %f164;
	ld.shared.f32 	%f167, [%r66+-16];
	add.f32 	%f168, %f167, %f166;
	ld.shared.f32 	%f169, [%r66+-12];
	add.f32 	%f170, %f169, %f168;
	ld.shared.f32 	%f171, [%r66+-8];
	add.f32 	%f172, %f171, %f170;
	ld.shared.f32 	%f173, [%r66+-4];
	add.f32 	%f174, %f173, %f172;
	ld.shared.f32 	%f175, [%r66];
	add.f32 	%f176, %f175, %f174;
	ld.shared.f32 	%f177, [%r66+4];
	add.f32 	%f178, %f177, %f176;
	ld.shared.f32 	%f179, [%r66+8];
	add.f32 	%f180, %f179, %f178;
	ld.shared.f32 	%f181, [%r66+12];
	add.f32 	%f182, %f181, %f180;
	ld.shared.f32 	%f183, [%r66+16];
	add.f32 	%f184, %f183, %f182;
	ld.shared.f32 	%f185, [%r66+20];
	add.f32 	%f186, %f185, %f184;
	ld.shared.f32 	%f187, [%r66+24];
	add.f32 	%f188, %f187, %f186;
	ld.shared.f32 	%f189, [%r66+28];
	add.f32 	%f190, %f189, %f188;
	ld.shared.f32 	%f191, [%r66+32];
	add.f32 	%f192, %f191, %f190;
	ld.shared.f32 	%f193, [%r66+36];
	add.f32 	%f194, %f193, %f192;
	ld.shared.f32 	%f195, [%r66+40];
	add.f32 	%f196, %f195, %f194;
	ld.shared.f32 	%f197, [%r66+44];
	add.f32 	%f198, %f197, %f196;
	ld.shared.f32 	%f199, [%r66+48];
	add.f32 	%f200, %f199, %f198;
	ld.shared.f32 	%f201, [%r66+52];
	add.f32 	%f202, %f201, %f200;
	ld.shared.f32 	%f203, [%r66+56];
	add.f32 	%f204, %f203, %f202;
	ld.shared.f32 	%f205, [%r66+60];
	add.f32 	%f291, %f205, %f204;
	add.s32 	%r87, %r87, 128;
	setp.ne.s32 	%p27, %r87, 4160;
	@%p27 bra 	$L__BB10_49;
	ld.param.u64 	%rd43, [fast_variance_delta_kernel_param_7];
	ld.param.u64 	%rd42, [fast_variance_delta_kernel_param_3];
	cvta.to.global.u64 	%rd38, %rd43;
	mul.wide.u32 	%rd39, %r3, 4;
	add.s64 	%rd7, %rd38, %rd39;
	st.global.f32 	[%rd7], %f291;
	cvta.to.global.u64 	%rd40, %rd42;
	add.s64 	%rd41, %rd40, %rd39;
	ld.global.f32 	%f207, [%rd41];
	add.f32 	%f57, %f207, 0f3727C5AC;
	abs.f32 	%f58, %f57;
	setp.eq.f32 	%p28, %f57, 0f3F800000;
	mov.f32 	%f292, 0f3F800000;
	@%p28 bra 	$L__BB10_57;
	setp.num.f32 	%p29, %f58, %f58;
	@%p29 bra 	$L__BB10_53;
	mov.f32 	%f264, 0fBFC00000;
	add.rn.f32 	%f292, %f57, %f264;
	bra.uni 	$L__BB10_57;
$L__BB10_53:
	setp.neu.f32 	%p30, %f57, 0f00000000;
	setp.neu.f32 	%p31, %f58, 0f7F800000;
	and.pred  	%p32, %p30, %p31;
	@%p32 bra 	$L__BB10_55;
	add.f32 	%f263, %f57, %f57;
	mov.b32 	%r76, %f263;
	and.b32  	%r77, %r76, 2147483647;
	xor.b32  	%r78, %r77, 2139095040;
	mov.b32 	%f292, %r78;
	bra.uni 	$L__BB10_57;
$L__BB10_55:
	setp.lt.f32 	%p33, %f58, 0f00800000;
	mul.f32 	%f208, %f58, 0f4B800000;
	selp.f32 	%f209, %f208, %f58, %p33;
	mov.b32 	%r67, %f209;
	add.s32 	%r68, %r67, -1060439283;
	and.b32  	%r69, %r68, -8388608;
	sub.s32 	%r70, %r67, %r69;
	mov.b32 	%f210, %r70;
	cvt.rn.f32.s32 	%f211, %r69;
	selp.f32 	%f212, 0fC1C00000, 0f00000000, %p33;
	fma.rn.f32 	%f213, %f211, 0f34000000, %f212;
	add.f32 	%f214, %f210, 0fBF800000;
	add.f32 	%f215, %f210, 0f3F800000;
	rcp.approx.ftz.f32 	%f216, %f215;
	add.f32 	%f217, %f214, %f214;
	mul.f32 	%f218, %f217, %f216;
	mul.f32 	%f219, %f218, %f218;
	neg.f32 	%f220, %f218;
	sub.f32 	%f221, %f214, %f218;
	add.f32 	%f222, %f221, %f221;
	fma.rn.f32 	%f223, %f220, %f214, %f222;
	mul.rn.f32 	%f224, %f216, %f223;
	fma.rn.f32 	%f225, %f219, 0f3A2C32E4, 0f3B52E7DB;
	fma.rn.f32 	%f226, %f225, %f219, 0f3C93BB73;
	fma.rn.f32 	%f227, %f226, %f219, 0f3DF6384F;
	mul.rn.f32 	%f228, %f227, %f219;
	fma.rn.f32 	%f229, %f218, 0f3FB8AA3B, %f213;
	mul.f32 	%f230, %f228, 0f40400000;
	sub.f32 	%f231, %f213, %f229;
	fma.rn.f32 	%f232, %f218, 0f3FB8AA3B, %f231;
	fma.rn.f32 	%f233, %f224, 0f3FB8AA3B, %f232;
	fma.rn.f32 	%f234, %f218, 0f32A55E34, %f233;
	fma.rn.f32 	%f235, %f230, %f224, %f234;
	fma.rn.f32 	%f236, %f228, %f218, %f235;
	add.rn.f32 	%f237, %f229, %f236;
	mov.f32 	%f238, 0fBFC00000;
	mul.rn.f32 	%f239, %f237, %f238;
	cvt.rni.f32.f32 	%f240, %f239;
	sub.f32 	%f241, %f239, %f240;
	neg.f32 	%f242, %f239;
	fma.rn.f32 	%f243, %f237, 0fBFC00000, %f242;
	neg.f32 	%f244, %f229;
	add.rn.f32 	%f245, %f237, %f244;
	neg.f32 	%f246, %f245;
	add.rn.f32 	%f247, %f236, %f246;
	fma.rn.f32 	%f248, %f247, 0fBFC00000, %f243;
	add.f32 	%f249, %f241, %f248;
	setp.gt.f32 	%p34, %f240, 0f00000000;
	selp.b32 	%r71, 0, -2097152000, %p34;
	setp.geu.f32 	%p35, %f57, 0f00000000;
	setp.lt.f32 	%p36, %f239, 0f00000000;
	selp.f32 	%f250, 0f00000000, 0f7F800000, %p36;
	abs.f32 	%f251, %f239;
	setp.gt.f32 	%p37, %f251, 0f43180000;
	cvt.rzi.s32.f32 	%r72, %f240;
	shl.b32 	%r73, %r72, 23;
	sub.s32 	%r74, %r73, %r71;
	mov.b32 	%f252, %r74;
	add.s32 	%r75, %r71, 2130706432;
	mov.b32 	%f253, %r75;
	fma.rn.f32 	%f254, %f249, 0f391FCB8E, 0f3AAF85ED;
	fma.rn.f32 	%f255, %f254, %f249, 0f3C1D9856;
	fma.rn.f32 	%f256, %f255, %f249, 0f3D6357BB;
	fma.rn.f32 	%f257, %f256, %f249, 0f3E75FDEC;
	fma.rn.f32 	%f258, %f257, %f249, 0f3F317218;
	fma.rn.f32 	%f259, %f258, %f249, 0f3F800000;
	mul.f32 	%f260, %f259, %f253;
	mul.f32 	%f261, %f260, %f252;
	selp.f32 	%f292, %f250, %f261, %p37;
	@%p35 bra 	$L__BB10_57;
	mov.f32 	%f292, 0f7FFFFFFF;
$L__BB10_57:
	mul.f32 	%f265, %f292, 0fBF000000;
	mul.f32 	%f266, %f291, %f265;
	st.global.f32 	[%rd7], %f266;
$L__BB10_58:
	ret;

}
	// .globl	normalize_delta_kernel
.visible .entry normalize_delta_kernel(
	.param .u32 normalize_delta_kernel_param_0,
	.param .u64 .ptr .align 1 normalize_delta_kernel_param_1,
	.param .u64 .ptr .align 1 normalize_delta_kernel_param_2,
	.param .u64 .ptr .align 1 normalize_delta_kernel_param_3,
	.param .u64 .ptr .align 1 normalize_delta_kernel_param_4,
	.param .u64 .ptr .align 1 normalize_delta_kernel_param_5,
	.param .u32 normalize_delta_kernel_param_6,
	.param .u32 normalize_delta_kernel_param_7,
	.param .u32 normalize_delta_kernel_param_8,
	.param .u64 .ptr .align 1 normalize_delta_kernel_param_9
)
{
	.reg .pred 	%p<2>;
	.reg .b32 	%r<15>;
	.reg .b32 	%f<18>;
	.reg .b64 	%rd<22>;

	ld.param.u32 	%r5, [normalize_delta_kernel_param_0];
	ld.param.u64 	%rd2, [normalize_delta_kernel_param_2];
	ld.param.u64 	%rd3, [normalize_delta_kernel_param_3];
	ld.param.u64 	%rd4, [normalize_delta_kernel_param_4];
	ld.param.u64 	%rd5, [normalize_delta_kernel_param_5];
	ld.param.u32 	%r2, [normalize_delta_kernel_param_6];
	ld.param.u32 	%r3, [normalize_delta_kernel_param_7];
	ld.param.u32 	%r4, [normalize_delta_kernel_param_8];
	ld.param.u64 	%rd6, [normalize_delta_kernel_param_9];
	mov.u32 	%r6, %ctaid.x;
	mov.u32 	%r7, %ctaid.y;
	mov.u32 	%r8, %nctaid.x;
	mad.lo.s32 	%r9, %r7, %r8, %r6;
	mov.u32 	%r10, %ntid.x;
	mov.u32 	%r11, %tid.x;
	mad.lo.s32 	%r1, %r9, %r10, %r11;
	setp.ge.s32 	%p1, %r1, %r5;
	@%p1 bra 	$L__BB11_2;
	ld.param.u64 	%rd21, [normalize_delta_kernel_param_1];
	cvta.to.global.u64 	%rd7, %rd6;
	cvta.to.global.u64 	%rd8, %rd3;
	cvta.to.global.u64 	%rd9, %rd5;
	cvta.to.global.u64 	%rd10, %rd21;
	cvta.to.global.u64 	%rd11, %rd2;
	cvta.to.global.u64 	%rd12, %rd4;
	div.s32 	%r12, %r1, %r4;
	rem.s32 	%r13, %r12, %r3;
	mul.wide.s32 	%rd13, %r1, 4;
	add.s64 	%rd14, %rd7, %rd13;
	ld.global.f32 	%f1, [%rd14];
	mul.wide.s32 	%rd15, %r13, 4;
	add.s64 	%rd16, %rd8, %rd15;
	ld.global.f32 	%f2, [%rd16];
	add.f32 	%f3, %f2, 0f3727C5AC;
	sqrt.rn.f32 	%f4, %f3;
	div.rn.f32 	%f5, %f1, %f4;
	add.s64 	%rd17, %rd9, %rd15;
	ld.global.f32 	%f6, [%rd17];
	add.f32 	%f7, %f6, %f6;
	add.s64 	%rd18, %rd10, %rd13;
	ld.global.f32 	%f8, [%rd18];
	add.s64 	%rd19, %rd11, %rd15;
	ld.global.f32 	%f9, [%rd19];
	sub.f32 	%f10, %f8, %f9;
	mul.f32 	%f11, %f7, %f10;
	mul.lo.s32 	%r14, %r4, %r2;
	cvt.rn.f32.s32 	%f12, %r14;
	div.rn.f32 	%f13, %f11, %f12;
	add.f32 	%f14, %f5, %f13;
	add.s64 	%rd20, %rd12, %rd15;
	ld.global.f32 	%f15, [%rd20];
	div.rn.f32 	%f16, %f15, %f12;
	add.f32 	%f17, %f16, %f14;
	st.global.f32 	[%rd14], %f17;
$L__BB11_2:
	ret;

}


// ===== COMPILED SASS (sm_100) =====

	.target	sm_100

	.elftype	@"ET_EXEC"


//--------------------- .note.nv.tkinfo           --------------------------
	.section	.note.nv.tkinfo,"",@"SHT_NOTE"
	.sectionflags	@"SHF_NOTE_NV_TKINFO"
	.tkinfo
        /*0018*/ 	.word	0x00000002
        /*0030*/ 	.string	""
        /*0030*/ 	.string	"ptxas"
        /*0030*/ 	.string	"Cuda compilation tools, release 13.0, V13.0.88"
        /*0030*/ 	.string	"Build cuda_13.0.r13.0/compiler.36424714_0"
        /*0030*/ 	.string	"-arch sm_100 -m 64 "



//--------------------- .note.nv.cuinfo           --------------------------
	.section	.note.nv.cuinfo,"",@"SHT_NOTE"
	.sectionflags	@"SHF_NOTE_NV_CUINFO"
        /*0018*/ 	.short	0x0002
        /*001a*/ 	.short	0x0064
        /*001c*/ 	.short	0x0082
	.zero		2


//--------------------- .nv.info                  --------------------------
	.section	.nv.info,"",@"SHT_CUDA_INFO"
	.align	4


	//----- nvinfo : EIATTR_REGCOUNT
	.align		4
        /*0000*/ 	.byte	0x04, 0x2f
        /*0002*/ 	.short	(.L_1 - .L_0)
	.align		4
.L_0:
        /*0004*/ 	.word	index@(fast_mean_kernel)
        /*0008*/ 	.word	0x0000001c


	//----- nvinfo : EIATTR_FRAME_SIZE
	.align		4
.L_1:
        /*000c*/ 	.byte	0x04, 0x11
        /*000e*/ 	.short	(.L_3 - .L_2)
	.align		4
.L_2:
        /*0010*/ 	.word	index@($__internal_9_$__cuda_sm3x_div_rn_noftz_f32_slowpath)
        /*0014*/ 	.word	0x00000000


	//----- nvinfo : EIATTR_FRAME_SIZE
	.align		4
.L_3:
        /*0018*/ 	.byte	0x04, 0x11
        /*001a*/ 	.short	(.L_5 - .L_4)
	.align		4
.L_4:
        /*001c*/ 	.word	index@(fast_mean_kernel)
        /*0020*/ 	.word	0x00000000


	//----- nvinfo : EIATTR_REGCOUNT
	.align		4
.L_5:
        /*0024*/ 	.byte	0x04, 0x2f
        /*0026*/ 	.short	(.L_7 - .L_6)
	.align		4
.L_6:
        /*0028*/ 	.word	index@(fast_variance_kernel)
        /*002c*/ 	.word	0x0000001a


	//----- nvinfo : EIATTR_FRAME_SIZE
	.align		4
.L_7:
        /*0030*/ 	.byte	0x04, 0x11
        /*0032*/ 	.short	(.L_9 - .L_8)
	.align		4
.L_8:
        /*0034*/ 	.word	index@($__internal_8_$__cuda_sm3x_div_rn_noftz_f32_slowpath)
        /*0038*/ 	.word	0x00000000


	//----- nvinfo : EIATTR_FRAME_SIZE
	.align		4
.L_9:
        /*003c*/ 	.byte	0x04, 0x11
        /*003e*/ 	.short	(.L_11 - .L_10)
	.align		4
.L_10:
        /*0040*/ 	.word	index@(fast_variance_kernel)
        /*0044*/ 	.word	0x00000000


	//----- nvinfo : EIATTR_REGCOUNT
	.align		4
.L_11:
        /*0048*/ 	.byte	0x04, 0x2f
        /*004a*/ 	.short	(.L_13 - .L_12)
	.align		4
.L_12:
        /*004c*/ 	.word	index@(normalize_kernel)
        /*0050*/ 	.word	0x00000010


	//----- nvinfo : EIATTR_FRAME_SIZE
	.align		4
.L_13:
        /*0054*/ 	.byte	0x04, 0x11
        /*0056*/ 	.short	(.L_15 - .L_14)
	.align		4
.L_14:
        /*0058*/ 	.word	index@($__internal_7_$__cuda_sm3x_div_rn_noftz_f32_slowpath)
        /*005c*/ 	.word	0x00000000


	//----- nvinfo : EIATTR_FRAME_SIZE
	.align		4
.L_15:
        /*0060*/ 	.byte	0x04, 0x11
        /*0062*/ 	.short	(.L_17 - .L_16)
	.align		4
.L_16:
        /*0064*/ 	.word	index@($__internal_6_$__cuda_sm20_sqrt_rn_f32_slowpath)
        /*0068*/ 	.word	0x00000000


	//----- nvinfo : EIATTR_FRAME_SIZE
	.align		4
.L_17:
        /*006c*/ 	.byte	0x04, 0x11
        /*006e*/ 	.short	(.L_19 - .L_18)
	.align		4
.L_18:
        /*0070*/ 	.word	index@(normalize_kernel)
        /*0074*/ 	.word	0x00000000


	//----- nvinfo : EIATTR_REGCOUNT
	.align		4
.L_19:
        /*0078*/ 	.byte	0x04, 0x2f
        /*007a*/ 	.short	(.L_21 - .L_20)
	.align		4
.L_20:
        /*007c*/ 	.word	index@(normalize_test_kernel)
        /*0080*/ 	.word	0x00000010


	//----- nvinfo : EIATTR_FRAME_SIZE
	.align		4
.L_21:
        /*0084*/ 	.byte	0x04, 0x11
        /*0086*/ 	.short	(.L_23 - .L_22)
	.align		4
.L_22:
        /*0088*/ 	.word	index@($__internal_5_$__cuda_sm3x_div_rn_noftz_f32_slowpath)
        /*008c*/ 	.word	0x00000000


	//----- nvinfo : EIATTR_FRAME_SIZE
	.align		4
.L_23:
        /*0090*/ 	.byte	0x04, 0x11
        /*0092*/ 	.short	(.L_25 - .L_24)
	.align		4
.L_24:
        /*0094*/ 	.word	index@($__internal_4_$__cuda_sm20_sqrt_rn_f32_slowpath)
        /*0098*/ 	.word	0x00000000


	//----- nvinfo : EIATTR_FRAME_SIZE
	.align		4
.L_25:
        /*009c*/ 	.byte	0x04, 0x11
        /*009e*/ 	.short	(.L_27 - .L_26)
	.align		4
.L_26:
        /*00a0*/ 	.word	index@(normalize_test_kernel)
        /*00a4*/ 	.word	0x00000000


	//----- nvinfo : EIATTR_REGCOUNT
	.align		4
.L_27:
        /*00a8*/ 	.byte	0x04, 0x2f
        /*00aa*/ 	.short	(.L_29 - .L_28)
	.align		4
.L_28:
        /*00ac*/ 	.word	index@(mwa_kernel)
        /*00b0*/ 	.word	0x0000001c


	//----- nvinfo : EIATTR_FRAME_SIZE
	.align		4
.L_29:
        /*00b4*/ 	.byte	0x04, 0x11
        /*00b6*/ 	.short	(.L_31 - .L_30)
	.align		4
.L_30:
        /*00b8*/ 	.word	index@(mwa_kernel)
        /*00bc*/ 	.word	0x00000000


	//----- nvinfo : EIATTR_REGCOUNT
	.align		4
.L_31:
        /*00c0*/ 	.byte	0x04, 0x2f
        /*00c2*/ 	.short	(.L_33 - .L_32)
	.align		4
.L_32:
        /*00c4*/ 	.word	index@(backward_bias_conn_kernel)
        /*00c8*/ 	.word	0x00000020


	//----- nvinfo : EIATTR_FRAME_SIZE
	.align		4
.L_33:
        /*00cc*/ 	.byte	0x04, 0x11
        /*00ce*/ 	.short	(.L_35 - .L_34)
	.align		4
.L_34:
        /*00d0*/ 	.word	index@(backward_bias_conn_kernel)
        /*00d4*/ 	.word	0x00000000


	//----- nvinfo : EIATTR_REGCOUNT
	.align		4
.L_35:
        /*00d8*/ 	.byte	0x04, 0x2f
        /*00da*/ 	.short	(.L_37 - .L_36)
	.align		4
.L_36:
        /*00dc*/ 	.word	index@(backward_bias_kernel)
        /*00e0*/ 	.word	0x0000001d


	//----- nvinfo : EIATTR_FRAME_SIZE
	.align		4
.L_37:
        /*00e4*/ 	.byte	0x04, 0x11
        /*00e6*/ 	.short	(.L_39 - .L_38)
	.align		4
.L_38:
        /*00e8*/ 	.word	index@(backward_bias_kernel)
        /*00ec*/ 	.word	0x00000000


	//----- nvinfo : EIATTR_REGCOUNT
	.align		4
.L_39:
        /*00f0*/ 	.byte	0x04, 0x2f
        /*00f2*/ 	.short	(.L_41 - .L_40)
	.align		4
.L_40:
        /*00f4*/ 	.word	index@(backward_scale_kernel)
        /*00f8*/ 	.word	0x00000020


	//----- nvinfo : EIATTR_FRAME_SIZE
	.align		4
.L_41:
        /*00fc*/ 	.byte	0x04, 0x11
        /*00fe*/ 	.short	(.L_43 - .L_42)
	.align		4
.L_42:
        /*0100*/ 	.word	index@(backward_scale_kernel)
        /*0104*/ 	.word	0x00000000


	//----- nvinfo : EIATTR_REGCOUNT
	.align		4
.L_43:
        /*0108*/ 	.byte	0x04, 0x2f
        /*010a*/ 	.short	(.L_45 - .L_44)
	.align		4
.L_44:
        /*010c*/ 	.word	index@(scale_bias_kernel)
        /*0110*/ 	.word	0x0000000c


	//----- nvinfo : EIATTR_FRAME_SIZE
	.align		4
.L_45:
        /*0114*/ 	.byte	0x04, 0x11
        /*0116*/ 	.short	(.L_47 - .L_46)
	.align		4
.L_46:
        /*0118*/ 	.word	index@(scale_bias_kernel)
        /*011c*/ 	.word	0x00000000


	//----- nvinfo : EIATTR_REGCOUNT
	.align		4
.L_47:
        /*0120*/ 	.byte	0x04, 0x2f
        /*0122*/ 	.short	(.L_49 - .L_48)
	.align		4
.L_48:
        /*0124*/ 	.word	index@(fast_mean_delta_kernel)
        /*0128*/ 	.word	0x0000001c


	//----- nvinfo : EIATTR_FRAME_SIZE
	.align		4
.L_49:
        /*012c*/ 	.byte	0x04, 0x11
        /*012e*/ 	.short	(.L_51 - .L_50)
	.align		4
.L_50:
        /*0130*/ 	.word	index@($__internal_3_$__cuda_sm3x_div_rn_noftz_f32_slowpath)
        /*0134*/ 	.word	0x00000000


	//----- nvinfo : EIATTR_FRAME_SIZE
	.align		4
.L_51:
        /*0138*/ 	.byte	0x04, 0x11
        /*013a*/ 	.short	(.L_53 - .L_52)
	.align		4
.L_52:
        /*013c*/ 	.word	index@($__internal_2_$__cuda_sm20_sqrt_rn_f32_slowpath)
        /*0140*/ 	.word	0x00000000


	//----- nvinfo : EIATTR_FRAME_SIZE
	.align		4
.L_53:
        /*0144*/ 	.byte	0x04, 0x11
        /*0146*/ 	.short	(.L_55 - .L_54)
	.align		4
.L_54:
        /*0148*/ 	.word	index@(fast_mean_delta_kernel)
        /*014c*/ 	.word	0x00000000


	//----- nvinfo : EIATTR_REGCOUNT
	.align		4
.L_55:
        /*0150*/ 	.byte	0x04, 0x2f
        /*0152*/ 	.short	(.L_57 - .L_56)
	.align		4
.L_56:
        /*0154*/ 	.word	index@(fast_variance_delta_kernel)
        /*0158*/ 	.word	0x00000020


	//----- nvinfo : EIATTR_FRAME_SIZE
	.align		4
.L_57:
        /*015c*/ 	.byte	0x04, 0x11
        /*015e*/ 	.short	(.L_59 - .L_58)
	.align		4
.L_58:
        /*0160*/ 	.word	index@(fast_variance_delta_kernel)
        /*0164*/ 	.word	0x00000000


	//----- nvinfo : EIATTR_REGCOUNT
	.align		4
.L_59:
        /*0168*/ 	.byte	0x04, 0x2f
        /*016a*/ 	.short	(.L_61 - .L_60)
	.align		4
.L_60:
        /*016c*/ 	.word	index@(normalize_delta_kernel)
        /*0170*/ 	.word	0x00000013


	//----- nvinfo : EIATTR_FRAME_SIZE
	.align		4
.L_61:
        /*0174*/ 	.byte	0x04, 0x11
        /*0176*/ 	.short	(.L_63 - .L_62)
	.align		4
.L_62:
        /*0178*/ 	.word	index@($__internal_1_$__cuda_sm3x_div_rn_noftz_f32_slowpath)
        /*017c*/ 	.word	0x00000000


	//----- nvinfo : EIATTR_FRAME_SIZE
	.align		4
.L_63:
        /*0180*/ 	.byte	0x04, 0x11
        /*0182*/ 	.short	(.L_65 - .L_64)
	.align		4
.L_64:
        /*0184*/ 	.word	index@($__internal_0_$__cuda_sm20_sqrt_rn_f32_slowpath)
        /*0188*/ 	.word	0x00000000


	//----- nvinfo : EIATTR_FRAME_SIZE
	.align		4
.L_65:
        /*018c*/ 	.byte	0x04, 0x11
        /*018e*/ 	.short	(.L_67 - .L_66)
	.align		4
.L_66:
        /*0190*/ 	.word	index@(normalize_delta_kernel)
        /*0194*/ 	.word	0x00000000


	//----- nvinfo : EIATTR_MIN_STACK_SIZE
	.align		4
.L_67:
        /*0198*/ 	.byte	0x04, 0x12
        /*019a*/ 	.short	(.L_69 - .L_68)
	.align		4
.L_68:
        /*019c*/ 	.word	index@(normalize_delta_kernel)
        /*01a0*/ 	.word	0x00000000


	//----- nvinfo : EIATTR_MIN_STACK_SIZE
	.align		4
.L_69:
        /*01a4*/ 	.byte	0x04, 0x12
        /*01a6*/ 	.short	(.L_71 - .L_70)
	.align		4
.L_70:
        /*01a8*/ 	.word	index@(fast_variance_delta_kernel)
        /*01ac*/ 	.word	0x00000000


	//----- nvinfo : EIATTR_MIN_STACK_SIZE
	.align		4
.L_71:
        /*01b0*/ 	.byte	0x04, 0x12
        /*01b2*/ 	.short	(.L_73 - .L_72)
	.align		4
.L_72:
        /*01b4*/ 	.word	index@(fast_mean_delta_kernel)
        /*01b8*/ 	.word	0x00000000


	//----- nvinfo : EIATTR_MIN_STACK_SIZE
	.align		4
.L_73:
        /*01bc*/ 	.byte	0x04, 0x12
        /*01be*/ 	.short	(.L_75 - .L_74)
	.align		4
.L_74:
        /*01c0*/ 	.word	index@(scale_bias_kernel)
        /*01c4*/ 	.word	0x00000000


	//----- nvinfo : EIATTR_MIN_STACK_SIZE
	.align		4
.L_75:
        /*01c8*/ 	.byte	0x04, 0x12
        /*01ca*/ 	.short	(.L_77 - .L_76)
	.align		4
.L_76:
        /*01cc*/ 	.word	index@(backward_scale_kernel)
        /*01d0*/ 	.word	0x00000000


	//----- nvinfo : EIATTR_MIN_STACK_SIZE
	.align		4
.L_77:
        /*01d4*/ 	.byte	0x04, 0x12
        /*01d6*/ 	.short	(.L_79 - .L_78)
	.align		4
.L_78:
        /*01d8*/ 	.word	index@(backward_bias_kernel)
        /*01dc*/ 	.word	0x00000000


	//----- nvinfo : EIATTR_MIN_STACK_SIZE
	.align		4
.L_79:
        /*01e0*/ 	.byte	0x04, 0x12
        /*01e2*/ 	.short	(.L_81 - .L_80)
	.align		4
.L_80:
        /*01e4*/ 	.word	index@(backward_bias_conn_kernel)
        /*01e8*/ 	.word	0x00000000


	//----- nvinfo : EIATTR_MIN_STACK_SIZE
	.align		4
.L_81:
        /*01ec*/ 	.byte	0x04, 0x12
        /*01ee*/ 	.short	(.L_83 - .L_82)
	.align		4
.L_82:
        /*01f0*/ 	.word	index@(mwa_kernel)
        /*01f4*/ 	.word	0x00000000


	//----- nvinfo : EIATTR_MIN_STACK_SIZE
	.align		4
.L_83:
        /*01f8*/ 	.byte	0x04, 0x12
        /*01fa*/ 	.short	(.L_85 - .L_84)
	.align		4
.L_84:
        /*01fc*/ 	.word	index@(normalize_test_kernel)
        /*0200*/ 	.word	0x00000000


	//----- nvinfo : EIATTR_MIN_STACK_SIZE
	.align		4
.L_85:
        /*0204*/ 	.byte	0x04, 0x12
        /*0206*/ 	.short	(.L_87 - .L_86)
	.align		4
.L_86:
        /*0208*/ 	.word	index@(normalize_kernel)
        /*020c*/ 	.word	0x00000000


	//----- nvinfo : EIATTR_MIN_STACK_SIZE
	.align		4
.L_87:
        /*0210*/ 	.byte	0x04, 0x12
        /*0212*/ 	.short	(.L_89 - .L_88)
	.align		4
.L_88:
        /*0214*/ 	.word	index@(fast_variance_kernel)
        /*0218*/ 	.word	0x00000000


	//----- nvinfo : EIATTR_MIN_STACK_SIZE
	.align		4
.L_89:
        /*021c*/ 	.byte	0x04, 0x12
        /*021e*/ 	.short	(.L_91 - .L_90)
	.align		4
.L_90:
        /*0220*/ 	.word	index@(fast_mean_kernel)
        /*0224*/ 	.word	0x00000000
.L_91:


//--------------------- .nv.compat                --------------------------
	.section	.nv.compat,"",@"SHT_CUDA_COMPAT_INFO"
	.align	4
        /*0000*/ 	.byte	0x02, 0x09, 0x00, 0x00, 0x02, 0x02, 0x01, 0x00, 0x02, 0x05, 0x05, 0x00, 0x03, 0x07, 0x01, 0x01
        /*0010*/ 	.byte	0x02, 0x03, 0x00, 0x00, 0x02, 0x06, 0x01, 0x00, 0x04, 0x0b, 0x08, 0x00, 0x01, 0x00, 0x00, 0x00
        /*0020*/ 	.byte	0x00, 0x00, 0x00, 0x00


//--------------------- .nv.info.normalize_delta_kernel --------------------------
	.section	.nv.info.normalize_delta_kernel,"",@"SHT_CUDA_INFO"
	.sectionflags	@""
	.align	4


	//----- nvinfo : EIATTR_CUDA_API_VERSION
	.align		4
        /*0000*/ 	.byte	0x04, 0x37
        /*0002*/ 	.short	(.L_93 - .L_92)
.L_92:
        /*0004*/ 	.word	0x00000082


	//----- nvinfo : EIATTR_KPARAM_INFO
	.align		4
.L_93:
        /*0008*/ 	.byte	0x04, 0x17
        /*000a*/ 	.short	(.L_95 - .L_94)
.L_94:
        /*000c*/ 	.word	0x00000000
        /*0010*/ 	.short	0x0009
        /*0012*/ 	.short	0x0040
        /*0014*/ 	.byte	0x00, 0xf5, 0x21, 0x00


	//----- nvinfo : EIATTR_KPARAM_INFO
	.align		4
.L_95:
        /*0018*/ 	.byte	0x04, 0x17
        /*001a*/ 	.short	(.L_97 - .L_96)
.L_96:
        /*001c*/ 	.word	0x00000000
        /*0020*/ 	.short	0x0008
        /*0022*/ 	.short	0x0038
        /*0024*/ 	.byte	0x00, 0xf0, 0x11, 0x00


	//----- nvinfo : EIATTR_KPARAM_INFO
	.align		4
.L_97:
        /*0028*/ 	.byte	0x04, 0x17
        /*002a*/ 	.short	(.L_99 - .L_98)
.L_98:
        /*002c*/ 	.word	0x00000000
        /*0030*/ 	.short	0x0007
        /*0032*/ 	.short	0x0034
        /*0034*/ 	.byte	0x00, 0xf0, 0x11, 0x00


	//----- nvinfo : EIATTR_KPARAM_INFO
	.align		4
.L_99:
        /*0038*/ 	.byte	0x04, 0x17
        /*003a*/ 	.short	(.L_101 - .L_100)
.L_100:
        /*003c*/ 	.word	0x00000000
        /*0040*/ 	.short	0x0006
        /*0042*/ 	.short	0x0030
        /*0044*/ 	.byte	0x00, 0xf0, 0x11, 0x00


	//----- nvinfo : EIATTR_KPARAM_INFO
	.align		4
.L_101:
        /*0048*/ 	.byte	0x04, 0x17
        /*004a*/ 	.short	(.L_103 - .L_102)
.L_102:
        /*004c*/ 	.word	0x00000000
        /*0050*/ 	.short	0x0005
        /*0052*/ 	.short	0x0028
        /*0054*/ 	.byte	0x00, 0xf5, 0x21, 0x00


	//----- nvinfo : EIATTR_KPARAM_INFO
	.align		4
.L_103:
        /*0058*/ 	.byte	0x04, 0x17
        /*005a*/ 	.short	(.L_105 - .L_104)
.L_104:
        /*005c*/ 	.word	0x00000000
        /*0060*/ 	.short	0x0004
        /*0062*/ 	.short	0x0020
        /*0064*/ 	.byte	0x00, 0xf5, 0x21, 0x00


	//----- nvinfo : EIATTR_KPARAM_INFO
	.align		4
.L_105:
        /*0068*/ 	.byte	0x04, 0x17
        /*006a*/ 	.short	(.L_107 - .L_106)
.L_106:
        /*006c*/ 	.word	0x00000000
        /*0070*/ 	.short	0x0003
        /*0072*/ 	.short	0x0018
        /*0074*/ 	.byte	0x00, 0xf5, 0x21, 0x00


	//----- nvinfo : EIATTR_KPARAM_INFO
	.align		4
.L_107:
        /*0078*/ 	.byte	0x04, 0x17
        /*007a*/ 	.short	(.L_109 - .L_108)
.L_108:
        /*007c*/ 	.word	0x00000000
        /*0080*/ 	.short	0x0002
        /*0082*/ 	.short	0x0010
        /*0084*/ 	.byte	0x00, 0xf5, 0x21, 0x00


	//----- nvinfo : EIATTR_KPARAM_INFO
	.align		4
.L_109:
        /*0088*/ 	.byte	0x04, 0x17
        /*008a*/ 	.short	(.L_111 - .L_110)
.L_110:
        /*008c*/ 	.word	0x00000000
        /*0090*/ 	.short	0x0001
        /*0092*/ 	.short	0x0008
        /*0094*/ 	.byte	0x00, 0xf5, 0x21, 0x00


	//----- nvinfo : EIATTR_KPARAM_INFO
	.align		4
.L_111:
        /*0098*/ 	.byte	0x04, 0x17
        /*009a*/ 	.short	(.L_113 - .L_112)
.L_112:
        /*009c*/ 	.word	0x00000000
        /*00a0*/ 	.short	0x0000
        /*00a2*/ 	.short	0x0000
        /*00a4*/ 	.byte	0x00, 0xf0, 0x11, 0x00


	//----- nvinfo : EIATTR_SPARSE_MMA_MASK
	.align		4
.L_113:
        /*00a8*/ 	.byte	0x03, 0x50
        /*00aa*/ 	.short	0x0000


	//----- nvinfo : EIATTR_MAXREG_COUNT
	.align		4
        /*00ac*/ 	.byte	0x03, 0x1b
        /*00ae*/ 	.short	0x00ff


	//----- nvinfo : EIATTR_MERCURY_ISA_VERSION
	.align		4
        /*00b0*/ 	.byte	0x03, 0x5f
        /*00b2*/ 	.short	0x0101


	//----- nvinfo : EIATTR_VRC_CTA_INIT_COUNT
	.align		4
        /*00b4*/ 	.byte	0x02, 0x4a
	.zero		1
	.zero		1


	//----- nvinfo : EIATTR_EXIT_INSTR_OFFSETS
	.align		4
        /*00b8*/ 	.byte	0x04, 0x1c
        /*00ba*/ 	.short	(.L_115 - .L_114)


	//   ....[0]....
.L_114:
        /*00bc*/ 	.word	0x000000a0


	//   ....[1]....
        /*00c0*/ 	.word	0x000008e0


	//----- nvinfo : EIATTR_CRS_STACK_SIZE
	.align		4
.L_115:
        /*00c4*/ 	.byte	0x04, 0x1e
        /*00c6*/ 	.short	(.L_117 - .L_116)
.L_116:
        /*00c8*/ 	.word	0x00000000


	//----- nvinfo : EIATTR_CBANK_PARAM_SIZE
	.align		4
.L_117:
        /*00cc*/ 	.byte	0x03, 0x19
        /*00ce*/ 	.short	0x0048


	//----- nvinfo : EIATTR_PARAM_CBANK
	.align		4
        /*00d0*/ 	.byte	0x04, 0x0a
        /*00d2*/ 	.short	(.L_119 - .L_118)
	.align		4
.L_118:
        /*00d4*/ 	.word	index@(.nv.constant0.normalize_delta_kernel)
        /*00d8*/ 	.short	0x0380
        /*00da*/ 	.short	0x0048


	//----- nvinfo : EIATTR_SW_WAR
	.align		4
.L_119:
        /*00dc*/ 	.byte	0x04, 0x36
        /*00de*/ 	.short	(.L_121 - .L_120)
.L_120:
        /*00e0*/ 	.word	0x00000008
.L_121:


//--------------------- .nv.info.fast_variance_delta_kernel --------------------------
	.section	.nv.info.fast_variance_delta_kernel,"",@"SHT_CUDA_INFO"
	.sectionflags	@""
	.align	4


	//----- nvinfo : EIATTR_CUDA_API_VERSION
	.align		4
        /*0000*/ 	.byte	0x04, 0x37
        /*0002*/ 	.short	(.L_123 - .L_122)
.L_122:
        /*0004*/ 	.word	0x00000082


	//----- nvinfo : EIATTR_KPARAM_INFO
	.align		4
.L_123:
        /*0008*/ 	.byte	0x04, 0x17
        /*000a*/ 	.short	(.L_125 - .L_124)
.L_124:
        /*000c*/ 	.word	0x00000000
        /*0010*/ 	.short	0x0007
        /*0012*/ 	.short	0x0030
        /*0014*/ 	.byte	0x00, 0xf5, 0x21, 0x00


	//----- nvinfo : EIATTR_KPARAM_INFO
	.align		4
.L_125:
        /*0018*/ 	.byte	0x04, 0x17
        /*001a*/ 	.short	(.L_127 - .L_126)
.L_126:
        /*001c*/ 	.word	0x00000000
        /*0020*/ 	.short	0x0006
        /*0022*/ 	.short	0x0028
        /*0024*/ 	.byte	0x00, 0xf0, 0x11, 0x00


	//----- nvinfo : EIATTR_KPARAM_INFO
	.align		4
.L_127:
        /*0028*/ 	.byte	0x04, 0x17
        /*002a*/ 	.short	(.L_129 - .L_128)
.L_128:
        /*002c*/ 	.word	0x00000000
        /*0030*/ 	.short	0x0005
        /*0032*/ 	.short	0x0024
        /*0034*/ 	.byte	0x00, 0xf0, 0x11, 0x00


	//----- nvinfo : EIATTR_KPARAM_INFO
	.align		4
.L_129:
        /*0038*/ 	.byte	0x04, 0x17
        /*003a*/ 	.short	(.L_131 - .L_130)
.L_130:
        /*003c*/ 	.word	0x00000000
        /*0040*/ 	.short	0x0004
        /*0042*/ 	.short	0x0020
        /*0044*/ 	.byte	0x00, 0xf0, 0x11, 0x00


	//----- nvinfo : EIATTR_KPARAM_INFO
	.align		4
.L_131:
        /*0048*/ 	.byte	0x04, 0x17
        /*004a*/ 	.short	(.L_133 - .L_132)
.L_132:
        /*004c*/ 	.word	0x00000000
        /*0050*/ 	.short	0x0003
        /*0052*/ 	.short	0x0018
        /*0054*/ 	.byte	0x00, 0xf5, 0x21, 0x00


	//----- nvinfo : EIATTR_KPARAM_INFO
	.align		4
.L_133:
        /*0058*/ 	.byte	0x04, 0x17
        /*005a*/ 	.short	(.L_135 - .L_134)
.L_134:
        /*005c*/ 	.word	0x00000000
        /*0060*/ 	.short	0x0002
        /*0062*/ 	.short	0x0010
        /*0064*/ 	.byte	0x00, 0xf5, 0x21, 0x00


	//----- nvinfo : EIATTR_KPARAM_INFO
	.align		4
.L_135:
        /*0068*/ 	.byte	0x04, 0x17
        /*006a*/ 	.short	(.L_137 - .L_136)
.L_136:
        /*006c*/ 	.word	0x00000000
        /*0070*/ 	.short	0x0001
        /*0072*/ 	.short	0x0008
        /*0074*/ 	.byte	0x00, 0xf5, 0x21, 0x00


	//----- nvinfo : EIATTR_KPARAM_INFO
	.align		4
.L_137:
        /*0078*/ 	.byte	0x04, 0x17
        /*007a*/ 	.short	(.L_139 - .L_138)
.L_138:
        /*007c*/ 	.word	0x00000000
        /*0080*/ 	.short	0x0000
        /*0082*/ 	.short	0x0000
        /*0084*/ 	.byte	0x00, 0xf5, 0x21, 0x00


	//----- nvinfo : EIATTR_SPARSE_MMA_MASK
	.align		4
.L_139:
        /*0088*/ 	.byte	0x03, 0x50
        /*008a*/ 	.short	0x0000


	//----- nvinfo : EIATTR_MAXREG_COUNT
	.align		4
        /*008c*/ 	.byte	0x03, 0x1b
        /*008e*/ 	.short	0x00ff


	//----- nvinfo : EIATTR_NUM_BARRIERS
	.align		4
        /*0090*/ 	.byte	0x02, 0x4c
        /*0092*/ 	.byte	0x01
	.zero		1


	//----- nvinfo : EIATTR_MERCURY_ISA_VERSION
	.align		4
        /*0094*/ 	.byte	0x03, 0x5f
        /*0096*/ 	.short	0x0101


	//----- nvinfo : EIATTR_VRC_CTA_INIT_COUNT
	.align		4
        /*0098*/ 	.byte	0x02, 0x4a
	.zero		1
	.zero		1


	//----- nvinfo : EIATTR_EXIT_INSTR_OFFSETS
	.align		4
        /*009c*/ 	.byte	0x04, 0x1c
        /*009e*/ 	.short	(.L_141 - .L_140)


	//   ....[0]....
.L_140:
        /*00a0*/ 	.word	0x00000eb0


	//   ....[1]....
        /*00a4*/ 	.word	0x000016e0


	//----- nvinfo : EIATTR_CRS_STACK_SIZE
	.align		4
.L_141:
        /*00a8*/ 	.byte	0x04, 0x1e
        /*00aa*/ 	.short	(.L_143 - .L_142)
.L_142:
        /*00ac*/ 	.word	0x00000000


	//----- nvinfo : EIATTR_CBANK_PARAM_SIZE
	.align		4
.L_143:
        /*00b0*/ 	.byte	0x03, 0x19
        /*00b2*/ 	.short	0x0038


	//----- nvinfo : EIATTR_PARAM_CBANK
	.align		4
        /*00b4*/ 	.byte	0x04, 0x0a
        /*00b6*/ 	.short	(.L_145 - .L_144)
	.align		4
.L_144:
        /*00b8*/ 	.word	index@(.nv.constant0.fast_variance_delta_kernel)
        /*00bc*/ 	.short	0x0380
        /*00be*/ 	.short	0x0038


	//----- nvinfo : EIATTR_SW_WAR
	.align		4
.L_145:
        /*00c0*/ 	.byte	0x04, 0x36
        /*00c2*/ 	.short	(.L_147 - .L_146)
.L_146:
        /*00c4*/ 	.word	0x00000008
.L_147:


//--------------------- .nv.info.fast_mean_delta_kernel --------------------------
	.section	.nv.info.fast_mean_delta_kernel,"",@"SHT_CUDA_INFO"
	.sectionflags	@""
	.align	4


	//----- nvinfo : EIATTR_CUDA_API_VERSION
	.align		4
        /*0000*/ 	.byte	0x04, 0x37
        /*0002*/ 	.short	(.L_149 - .L_148)
.L_148:
        /*0004*/ 	.word	0x00000082


	//----- nvinfo : EIATTR_KPARAM_INFO
	.align		4
.L_149:
        /*0008*/ 	.byte	0x04, 0x17
        /*000a*/ 	.short	(.L_151 - .L_150)
.L_150:
        /*000c*/ 	.word	0x00000000
        /*0010*/ 	.short	0x0005
        /*0012*/ 	.short	0x0020
        /*0014*/ 	.byte	0x00, 0xf5, 0x21, 0x00


	//----- nvinfo : EIATTR_KPARAM_INFO
	.align		4
.L_151:
        /*0018*/ 	.byte	0x04, 0x17
        /*001a*/ 	.short	(.L_153 - .L_152)
.L_152:
        /*001c*/ 	.word	0x00000000
        /*0020*/ 	.short	0x0004
        /*0022*/ 	.short	0x0018
        /*0024*/ 	.byte	0x00, 0xf0, 0x11, 0x00


	//----- nvinfo : EIATTR_KPARAM_INFO
	.align		4
.L_153:
        /*0028*/ 	.byte	0x04, 0x17
        /*002a*/ 	.short	(.L_155 - .L_154)
.L_154:
        /*002c*/ 	.word	0x00000000
        /*0030*/ 	.short	0x0003
        /*0032*/ 	.short	0x0014
        /*0034*/ 	.byte	0x00, 0xf0, 0x11, 0x00


	//----- nvinfo : EIATTR_KPARAM_INFO
	.align		4
.L_155:
        /*0038*/ 	.byte	0x04, 0x17
        /*003a*/ 	.short	(.L_157 - .L_156)
.L_156:
        /*003c*/ 	.word	0x00000000
        /*0040*/ 	.short	0x0002
        /*0042*/ 	.short	0x0010
        /*0044*/ 	.byte	0x00, 0xf0, 0x11, 0x00


	//----- nvinfo : EIATTR_KPARAM_INFO
	.align		4
.L_157:
        /*0048*/ 	.byte	0x04, 0x17
        /*004a*/ 	.short	(.L_159 - .L_158)
.L_158:
        /*004c*/ 	.word	0x00000000
        /*0050*/ 	.short	0x0001
        /*0052*/ 	.short	0x0008
        /*0054*/ 	.byte	0x00, 0xf5, 0x21, 0x00


	//----- nvinfo : EIATTR_KPARAM_INFO
	.align		4
.L_159:
        /*0058*/ 	.byte	0x04, 0x17
        /*005a*/ 	.short	(.L_161 - .L_160)
.L_160:
        /*005c*/ 	.word	0x00000000
        /*0060*/ 	.short	0x0000
        /*0062*/ 	.short	0x0000
        /*0064*/ 	.byte	0x00, 0xf5, 0x21, 0x00


	//----- nvinfo : EIATTR_SPARSE_MMA_MASK
	.align		4
.L_161:
        /*0068*/ 	.byte	0x03, 0x50
        /*006a*/ 	.short	0x0000


	//----- nvinfo : EIATTR_MAXREG_COUNT
	.align		4
        /*006c*/ 	.byte	0x03, 0x1b
        /*006e*/ 	.short	0x00ff


	//----- nvinfo : EIATTR_NUM_BARRIERS
	.align		4
        /*0070*/ 	.byte	0x02, 0x4c
        /*0072*/ 	.byte	0x01
	.zero		1


	//----- nvinfo : EIATTR_MERCURY_ISA_VERSION
	.align		4
        /*0074*/ 	.byte	0x03, 0x5f
        /*0076*/ 	.short	0x0101


	//----- nvinfo : EIATTR_VRC_CTA_INIT_COUNT
	.align		4
        /*0078*/ 	.byte	0x02, 0x4a
	.zero		1
	.zero		1


	//----- nvinfo : EIATTR_EXIT_INSTR_OFFSETS
	.align		4
        /*007c*/ 	.byte	0x04, 0x1c
        /*007e*/ 	.short	(.L_163 - .L_162)


	//   ....[0]....
.L_162:
        /*0080*/ 	.word	0x00000ea0


	//   ....[1]....
        /*0084*/ 	.word	0x00001390


	//----- nvinfo : EIATTR_CRS_STACK_SIZE
	.align		4
.L_163:
        /*0088*/ 	.byte	0x04, 0x1e
        /*008a*/ 	.short	(.L_165 - .L_164)
.L_164:
        /*008c*/ 	.word	0x00000000


	//----- nvinfo : EIATTR_CBANK_PARAM_SIZE
	.align		4
.L_165:
        /*0090*/ 	.byte	0x03, 0x19
        /*0092*/ 	.short	0x0028


	//----- nvinfo : EIATTR_PARAM_CBANK
	.align		4
        /*0094*/ 	.byte	0x04, 0x0a
        /*0096*/ 	.short	(.L_167 - .L_166)
	.align		4
.L_166:
        /*0098*/ 	.word	index@(.nv.constant0.fast_mean_delta_kernel)
        /*009c*/ 	.short	0x0380
        /*009e*/ 	.short	0x0028


	//----- nvinfo : EIATTR_SW_WAR
	.align		4
.L_167:
        /*00a0*/ 	.byte	0x04, 0x36
        /*00a2*/ 	.short	(.L_169 - .L_168)
.L_168:
        /*00a4*/ 	.word	0x00000008
.L_169:


//--------------------- .nv.info.scale_bias_kernel --------------------------
	.section	.nv.info.scale_bias_kernel,"",@"SHT_CUDA_INFO"
	.sectionflags	@""
	.align	4


	//----- nvinfo : EIATTR_CUDA_API_VERSION
	.align		4
        /*0000*/ 	.byte	0x04, 0x37
        /*0002*/ 	.short	(.L_171 - .L_170)
.L_170:
        /*0004*/ 	.word	0x00000082


	//----- nvinfo : EIATTR_KPARAM_INFO
	.align		4
.L_171:
        /*0008*/ 	.byte	0x04, 0x17
        /*000a*/ 	.short	(.L_173 - .L_172)
.L_172:
        /*000c*/ 	.word	0x00000000
        /*0010*/ 	.short	0x0003
        /*0012*/ 	.short	0x0014
        /*0014*/ 	.byte	0x00, 0xf0, 0x11, 0x00


	//----- nvinfo : EIATTR_KPARAM_INFO
	.align		4
.L_173:
        /*0018*/ 	.byte	0x04, 0x17
        /*001a*/ 	.short	(.L_175 - .L_174)
.L_174:
        /*001c*/ 	.word	0x00000000
        /*0020*/ 	.short	0x0002
        /*0022*/ 	.short	0x0010
        /*0024*/ 	.byte	0x00, 0xf0, 0x11, 0x00


	//----- nvinfo : EIATTR_KPARAM_INFO
	.align		4
.L_175:
        /*0028*/ 	.byte	0x04, 0x17
        /*002a*/ 	.short	(.L_177 - .L_176)
.L_176:
        /*002c*/ 	.word	0x00000000
        /*0030*/ 	.short	0x0001
        /*0032*/ 	.short	0x0008
        /*0034*/ 	.byte	0x00, 0xf5, 0x21, 0x00


	//----- nvinfo : EIATTR_KPARAM_INFO
	.align		4
.L_177:
        /*0038*/ 	.byte	0x04, 0x17
        /*003a*/ 	.short	(.L_179 - .L_178)
.L_178:
        /*003c*/ 	.word	0x00000000
        /*0040*/ 	.short	0x0000
        /*0042*/ 	.short	0x0000
        /*0044*/ 	.byte	0x00, 0xf5, 0x21, 0x00


	//----- nvinfo : EIATTR_SPARSE_MMA_MASK
	.align		4
.L_179:
        /*0048*/ 	.byte	0x03, 0x50
        /*004a*/ 	.short	0x0000


	//----- nvinfo : EIATTR_MAXREG_COUNT
	.align		4
        /*004c*/ 	.byte	0x03, 0x1b
        /*004e*/ 	.short	0x00ff


	//----- nvinfo : EIATTR_MERCURY_ISA_VERSION
	.align		4
        /*0050*/ 	.byte	0x03, 0x5f
        /*0052*/ 	.short	0x0101


	//----- nvinfo : EIATTR_VRC_CTA_INIT_COUNT
	.align		4
        /*0054*/ 	.byte	0x02, 0x4a
	.zero		1
	.zero		1


	//----- nvinfo : EIATTR_EXIT_INSTR_OFFSETS
	.align		4
        /*0058*/ 	.byte	0x04, 0x1c
        /*005a*/ 	.short	(.L_181 - .L_180)


	//   ....[0]....
.L_180:
        /*005c*/ 	.word	0x00000070


	//   ....[1]....
        /*0060*/ 	.word	0x00000160


	//----- nvinfo : EIATTR_CBANK_PARAM_SIZE
	.align		4
.L_181:
        /*0064*/ 	.byte	0x03, 0x19
        /*0066*/ 	.short	0x0018


	//----- nvinfo : EIATTR_PARAM_CBANK
	.align		4
        /*0068*/ 	.byte	0x04, 0x0a
        /*006a*/ 	.short	(.L_183 - .L_182)
	.align		4
.L_182:
        /*006c*/ 	.word	index@(.nv.constant0.scale_bias_kernel)
        /*0070*/ 	.short	0x0380
        /*0072*/ 	.short	0x0018


	//----- nvinfo : EIATTR_SW_WAR
	.align		4
.L_183:
        /*0074*/ 	.byte	0x04, 0x36
        /*0076*/ 	.short	(.L_185 - .L_184)
.L_184:
        /*0078*/ 	.word	0x00000008
.L_185:


//--------------------- .nv.info.backward_scale_kernel --------------------------
	.section	.nv.info.backward_scale_kernel,"",@"SHT_CUDA_INFO"
	.sectionflags	@""
	.align	4


	//----- nvinfo : EIATTR_CUDA_API_VERSION
	.align		4
        /*0000*/ 	.byte	0x04, 0x37
        /*0002*/ 	.short	(.L_187 - .L_186)
.L_186:
        /*0004*/ 	.word	0x00000082


	//----- nvinfo : EIATTR_KPARAM_INFO
	.align		4
.L_187:
        /*0008*/ 	.byte	0x04, 0x17
        /*000a*/ 	.short	(.L_189 - .L_188)
.L_188:
        /*000c*/ 	.word	0x00000000
        /*0010*/ 	.short	0x0005
        /*0012*/ 	.short	0x0020
        /*0014*/ 	.byte	0x00, 0xf5, 0x21, 0x00


	//----- nvinfo : EIATTR_KPARAM_INFO
	.align		4
.L_189:
        /*0018*/ 	.byte	0x04, 0x17
        /*001a*/ 	.short	(.L_191 - .L_190)
.L_190:
        /*001c*/ 	.word	0x00000000
        /*0020*/ 	.short	0x0004
        /*0022*/ 	.short	0x0018
        /*0024*/ 	.byte	0x00, 0xf0, 0x11, 0x00


	//----- nvinfo : EIATTR_KPARAM_INFO
	.align		4
.L_191:
        /*0028*/ 	.byte	0x04, 0x17
        /*002a*/ 	.short	(.L_193 - .L_192)
.L_192:
        /*002c*/ 	.word	0x00000000
        /*0030*/ 	.short	0x0003
        /*0032*/ 	.short	0x0014
        /*0034*/ 	.byte	0x00, 0xf0, 0x11, 0x00


	//----- nvinfo : EIATTR_KPARAM_INFO
	.align		4
.L_193:
        /*0038*/ 	.byte	0x04, 0x17
        /*003a*/ 	.short	(.L_195 - .L_194)
.L_194:
        /*003c*/ 	.word	0x00000000
        /*0040*/ 	.short	0x0002
        /*0042*/ 	.short	0x0010
        /*0044*/ 	.byte	0x00, 0xf0, 0x11, 0x00


	//----- nvinfo : EIATTR_KPARAM_INFO
	.align		4
.L_195:
        /*0048*/ 	.byte	0x04, 0x17
        /*004a*/ 	.short	(.L_197 - .L_196)
.L_196:
        /*004c*/ 	.word	0x00000000
        /*0050*/ 	.short	0x0001
        /*0052*/ 	.short	0x0008
        /*0054*/ 	.byte	0x00, 0xf5, 0x21, 0x00


	//----- nvinfo : EIATTR_KPARAM_INFO
	.align		4
.L_197:
        /*0058*/ 	.byte	0x04, 0x17
        /*005a*/ 	.short	(.L_199 - .L_198)
.L_198:
        /*005c*/ 	.word	0x00000000
        /*0060*/ 	.short	0x0000
        /*0062*/ 	.short	0x0000
        /*0064*/ 	.byte	0x00, 0xf5, 0x21, 0x00


	//----- nvinfo : EIATTR_SPARSE_MMA_MASK
	.align		4
.L_199:
        /*0068*/ 	.byte	0x03, 0x50
        /*006a*/ 	.short	0x0000


	//----- nvinfo : EIATTR_MAXREG_COUNT
	.align		4
        /*006c*/ 	.byte	0x03, 0x1b
        /*006e*/ 	.short	0x00ff


	//----- nvinfo : EIATTR_NUM_BARRIERS
	.align		4
        /*0070*/ 	.byte	0x02, 0x4c
        /*0072*/ 	.byte	0x01
	.zero		1


	//----- nvinfo : EIATTR_MERCURY_ISA_VERSION
	.align		4
        /*0074*/ 	.byte	0x03, 0x5f
        /*0076*/ 	.short	0x0101


	//----- nvinfo : EIATTR_VRC_CTA_INIT_COUNT
	.align		4
        /*0078*/ 	.byte	0x02, 0x4a
	.zero		1
	.zero		1


	//----- nvinfo : EIATTR_EXIT_INSTR_OFFSETS
	.align		4
        /*007c*/ 	.byte	0x04, 0x1c
        /*007e*/ 	.short	(.L_201 - .L_200)


	//   ....[0]....
.L_200:
        /*0080*/ 	.word	0x00000fe0


	//   ....[1]....
        /*0084*/ 	.word	0x000012f0


	//----- nvinfo : EIATTR_CRS_STACK_SIZE
	.align		4
.L_201:
        /*0088*/ 	.byte	0x04, 0x1e
        /*008a*/ 	.short	(.L_203 - .L_202)
.L_202:
        /*008c*/ 	.word	0x00000000


	//----- nvinfo : EIATTR_CBANK_PARAM_SIZE
	.align		4
.L_203:
        /*0090*/ 	.byte	0x03, 0x19
        /*0092*/ 	.short	0x0028


	//----- nvinfo : EIATTR_PARAM_CBANK
	.align		4
        /*0094*/ 	.byte	0x04, 0x0a
        /*0096*/ 	.short	(.L_205 - .L_204)
	.align		4
.L_204:
        /*0098*/ 	.word	index@(.nv.constant0.backward_scale_kernel)
        /*009c*/ 	.short	0x0380
        /*009e*/ 	.short	0x0028


	//----- nvinfo : EIATTR_SW_WAR
	.align		4
.L_205:
        /*00a0*/ 	.byte	0x04, 0x36
        /*00a2*/ 	.short	(.L_207 - .L_206)
.L_206:
        /*00a4*/ 	.word	0x00000008
.L_207:


//--------------------- .nv.info.backward_bias_kernel --------------------------
	.section	.nv.info.backward_bias_kernel,"",@"SHT_CUDA_INFO"
	.sectionflags	@""
	.align	4


	//----- nvinfo : EIATTR_CUDA_API_VERSION
	.align		4
        /*0000*/ 	.byte	0x04, 0x37
        /*0002*/ 	.short	(.L_209 - .L_208)
.L_208:
        /*0004*/ 	.word	0x00000082


	//----- nvinfo : EIATTR_KPARAM_INFO
	.align		4
.L_209:
        /*0008*/ 	.byte	0x04, 0x17
        /*000a*/ 	.short	(.L_211 - .L_210)
.L_210:
        /*000c*/ 	.word	0x00000000
        /*0010*/ 	.short	0x0004
        /*0012*/ 	.short	0x0018
        /*0014*/ 	.byte	0x00, 0xf0, 0x11, 0x00


	//----- nvinfo : EIATTR_KPARAM_INFO
	.align		4
.L_211:
        /*0018*/ 	.byte	0x04, 0x17
        /*001a*/ 	.short	(.L_213 - .L_212)
.L_212:
        /*001c*/ 	.word	0x00000000
        /*0020*/ 	.short	0x0003
        /*0022*/ 	.short	0x0014
        /*0024*/ 	.byte	0x00, 0xf0, 0x11, 0x00


	//----- nvinfo : EIATTR_KPARAM_INFO
	.align		4
.L_213:
        /*0028*/ 	.byte	0x04, 0x17
        /*002a*/ 	.short	(.L_215 - .L_214)
.L_214:
        /*002c*/ 	.word	0x00000000
        /*0030*/ 	.short	0x0002
        /*0032*/ 	.short	0x0010
        /*0034*/ 	.byte	0x00, 0xf0, 0x11, 0x00


	//----- nvinfo : EIATTR_KPARAM_INFO
	.align		4
.L_215:
        /*0038*/ 	.byte	0x04, 0x17
        /*003a*/ 	.short	(.L_217 - .L_216)
.L_216:
        /*003c*/ 	.word	0x00000000
        /*0040*/ 	.short	0x0001
        /*0042*/ 	.short	0x0008
        /*0044*/ 	.byte	0x00, 0xf5, 0x21, 0x00


	//----- nvinfo : EIATTR_KPARAM_INFO
	.align		4
.L_217:
        /*0048*/ 	.byte	0x04, 0x17
        /*004a*/ 	.short	(.L_219 - .L_218)
.L_218:
        /*004c*/ 	.word	0x00000000
        /*0050*/ 	.short	0x0000
        /*0052*/ 	.short	0x0000
        /*0054*/ 	.byte	0x00, 0xf5, 0x21, 0x00


	//----- nvinfo : EIATTR_SPARSE_MMA_MASK
	.align		4
.L_219:
        /*0058*/ 	.byte	0x03, 0x50
        /*005a*/ 	.short	0x0000


	//----- nvinfo : EIATTR_MAXREG_COUNT
	.align		4
        /*005c*/ 	.byte	0x03, 0x1b
        /*005e*/ 	.short	0x00ff


	//----- nvinfo : EIATTR_NUM_BARRIERS
	.align		4
        /*0060*/ 	.byte	0x02, 0x4c
        /*0062*/ 	.byte	0x01
	.zero		1


	//----- nvinfo : EIATTR_MERCURY_ISA_VERSION
	.align		4
        /*0064*/ 	.byte	0x03, 0x5f
        /*0066*/ 	.short	0x0101


	//----- nvinfo : EIATTR_VRC_CTA_INIT_COUNT
	.align		4
        /*0068*/ 	.byte	0x02, 0x4a
	.zero		1
	.zero		1


	//----- nvinfo : EIATTR_EXIT_INSTR_OFFSETS
	.align		4
        /*006c*/ 	.byte	0x04, 0x1c
        /*006e*/ 	.short	(.L_221 - .L_220)


	//   ....[0]....
.L_220:
        /*0070*/ 	.word	0x00000f20


	//   ....[1]....
        /*0074*/ 	.word	0x00001230


	//----- nvinfo : EIATTR_CRS_STACK_SIZE
	.align		4
.L_221:
        /*0078*/ 	.byte	0x04, 0x1e
        /*007a*/ 	.short	(.L_223 - .L_222)
.L_222:
        /*007c*/ 	.word	0x00000000


	//----- nvinfo : EIATTR_CBANK_PARAM_SIZE
	.align		4
.L_223:
        /*0080*/ 	.byte	0x03, 0x19
        /*0082*/ 	.short	0x001c


	//----- nvinfo : EIATTR_PARAM_CBANK
	.align		4
        /*0084*/ 	.byte	0x04, 0x0a
        /*0086*/ 	.short	(.L_225 - .L_224)
	.align		4
.L_224:
        /*0088*/ 	.word	index@(.nv.constant0.backward_bias_kernel)
        /*008c*/ 	.short	0x0380
        /*008e*/ 	.short	0x001c


	//----- nvinfo : EIATTR_SW_WAR
	.align		4
.L_225:
        /*0090*/ 	.byte	0x04, 0x36
        /*0092*/ 	.short	(.L_227 - .L_226)
.L_226:
        /*0094*/ 	.word	0x00000008
.L_227:


//--------------------- .nv.info.backward_bias_conn_kernel --------------------------
	.section	.nv.info.backward_bias_conn_kernel,"",@"SHT_CUDA_INFO"
	.sectionflags	@""
	.align	4


	//----- nvinfo : EIATTR_CUDA_API_VERSION
	.align		4
        /*0000*/ 	.byte	0x04, 0x37
        /*0002*/ 	.short	(.L_229 - .L_228)
.L_228:
        /*0004*/ 	.word	0x00000082


	//----- nvinfo : EIATTR_KPARAM_INFO
	.align		4
.L_229:
        /*0008*/ 	.byte	0x04, 0x17
        /*000a*/ 	.short	(.L_231 - .L_230)
.L_230:
        /*000c*/ 	.word	0x00000000
        /*0010*/ 	.short	0x0003
        /*0012*/ 	.short	0x0014
        /*0014*/ 	.byte	0x00, 0xf0, 0x11, 0x00


	//----- nvinfo : EIATTR_KPARAM_INFO
	.align		4
.L_231:
        /*0018*/ 	.byte	0x04, 0x17
        /*001a*/ 	.short	(.L_233 - .L_232)
.L_232:
        /*001c*/ 	.word	0x00000000
        /*0020*/ 	.short	0x0002
        /*0022*/ 	.short	0x0010
        /*0024*/ 	.byte	0x00, 0xf0, 0x11, 0x00


	//----- nvinfo : EIATTR_KPARAM_INFO
	.align		4
.L_233:
        /*0028*/ 	.byte	0x04, 0x17
        /*002a*/ 	.short	(.L_235 - .L_234)
.L_234:
        /*002c*/ 	.word	0x00000000
        /*0030*/ 	.short	0x0001
        /*0032*/ 	.short	0x0008
        /*0034*/ 	.byte	0x00, 0xf5, 0x21, 0x00


	//----- nvinfo : EIATTR_KPARAM_INFO
	.align		4
.L_235:
        /*0038*/ 	.byte	0x04, 0x17
        /*003a*/ 	.short	(.L_237 - .L_236)
.L_236:
        /*003c*/ 	.word	0x00000000
        /*0040*/ 	.short	0x0000
        /*0042*/ 	.short	0x0000
        /*0044*/ 	.byte	0x00, 0xf5, 0x21, 0x00


	//----- nvinfo : EIATTR_SPARSE_MMA_MASK
	.align		4
.L_237:
        /*0048*/ 	.byte	0x03, 0x50
        /*004a*/ 	.short	0x0000


	//----- nvinfo : EIATTR_MAXREG_COUNT
	.align		4
        /*004c*/ 	.byte	0x03, 0x1b
        /*004e*/ 	.short	0x00ff


	//----- nvinfo : EIATTR_MERCURY_ISA_VERSION
	.align		4
        /*0050*/ 	.byte	0x03, 0x5f
        /*0052*/ 	.short	0x0101


	//----- nvinfo : EIATTR_VRC_CTA_INIT_COUNT
	.align		4
        /*0054*/ 	.byte	0x02, 0x4a
	.zero		1
	.zero		1


	//----- nvinfo : EIATTR_EXIT_INSTR_OFFSETS
	.align		4
        /*0058*/ 	.byte	0x04, 0x1c
        /*005a*/ 	.short	(.L_239 - .L_238)


	//   ....[0]....
.L_238:
        /*005c*/ 	.word	0x000000b0


	//   ....[1]....
        /*0060*/ 	.word	0x00000950


	//----- nvinfo : EIATTR_CBANK_PARAM_SIZE
	.align		4
.L_239:
        /*0064*/ 	.byte	0x03, 0x19
        /*0066*/ 	.short	0x0018


	//----- nvinfo : EIATTR_PARAM_CBANK
	.align		4
        /*0068*/ 	.byte	0x04, 0x0a
        /*006a*/ 	.short	(.L_241 - .L_240)
	.align		4
.L_240:
        /*006c*/ 	.word	index@(.nv.constant0.backward_bias_conn_kernel)
        /*0070*/ 	.short	0x0380
        /*0072*/ 	.short	0x0018


	//----- nvinfo : EIATTR_SW_WAR
	.align		4
.L_241:
        /*0074*/ 	.byte	0x04, 0x36
        /*0076*/ 	.short	(.L_243 - .L_242)
.L_242:
        /*0078*/ 	.word	0x00000008
.L_243:


//--------------------- .nv.info.mwa_kernel       --------------------------
	.section	.nv.info.mwa_kernel,"",@"SHT_CUDA_INFO"
	.sectionflags	@""
	.align	4


	//----- nvinfo : EIATTR_CUDA_API_VERSION
	.align		4
        /*0000*/ 	.byte	0x04, 0x37
        /*0002*/ 	.short	(.L_245 - .L_244)
.L_244:
        /*0004*/ 	.word	0x00000082


	//----- nvinfo : EIATTR_KPARAM_INFO
	.align		4
.L_245:
        /*0008*/ 	.byte	0x04, 0x17
        /*000a*/ 	.short	(.L_247 - .L_246)
.L_246:
        /*000c*/ 	.word	0x00000000
        /*0010*/ 	.short	0x0005
        /*0012*/ 	.short	0x0024
        /*0014*/ 	.byte	0x00, 0xf0, 0x11, 0x00


	//----- nvinfo : EIATTR_KPARAM_INFO
	.align		4
.L_247:
        /*0018*/ 	.byte	0x04, 0x17
        /*001a*/ 	.short	(.L_249 - .L_248)
.L_248:
        /*001c*/ 	.word	0x00000000
        /*0020*/ 	.short	0x0004
        /*0022*/ 	.short	0x0020
        /*0024*/ 	.byte	0x00, 0xf0, 0x11, 0x00


	//----- nvinfo : EIATTR_KPARAM_INFO
	.align		4
.L_249:
        /*0028*/ 	.byte	0x04, 0x17
        /*002a*/ 	.short	(.L_251 - .L_250)
.L_250:
        /*002c*/ 	.word	0x00000000
        /*0030*/ 	.short	0x0003
        /*0032*/ 	.short	0x0018
        /*0034*/ 	.byte	0x00, 0xf5, 0x21, 0x00


	//----- nvinfo : EIATTR_KPARAM_INFO
	.align		4
.L_251:
        /*0038*/ 	.byte	0x04, 0x17
        /*003a*/ 	.short	(.L_253 - .L_252)
.L_252:
        /*003c*/ 	.word	0x00000000
        /*0040*/ 	.short	0x0002
        /*0042*/ 	.short	0x0010
        /*0044*/ 	.byte	0x00, 0xf5, 0x21, 0x00


	//----- nvinfo : EIATTR_KPARAM_INFO
	.align		4
.L_253:
        /*0048*/ 	.byte	0x04, 0x17
        /*004a*/ 	.short	(.L_255 - .L_254)
.L_254:
        /*004c*/ 	.word	0x00000000
        /*0050*/ 	.short	0x0001
        /*0052*/ 	.short	0x0008
        /*0054*/ 	.byte	0x00, 0xf5, 0x21, 0x00


	//----- nvinfo : EIATTR_KPARAM_INFO
	.align		4
.L_255:
        /*0058*/ 	.byte	0x04, 0x17
        /*005a*/ 	.short	(.L_257 - .L_256)
.L_256:
        /*005c*/ 	.word	0x00000000
        /*0060*/ 	.short	0x0000
        /*0062*/ 	.short	0x0000
        /*0064*/ 	.byte	0x00, 0xf5, 0x21, 0x00


	//----- nvinfo : EIATTR_SPARSE_MMA_MASK
	.align		4
.L_257:
        /*0068*/ 	.byte	0x03, 0x50
        /*006a*/ 	.short	0x0000


	//----- nvinfo : EIATTR_MAXREG_COUNT
	.align		4
        /*006c*/ 	.byte	0x03, 0x1b
        /*006e*/ 	.short	0x00ff


	//----- nvinfo : EIATTR_MERCURY_ISA_VERSION
	.align		4
        /*0070*/ 	.byte	0x03, 0x5f
        /*0072*/ 	.short	0x0101


	//----- nvinfo : EIATTR_VRC_CTA_INIT_COUNT
	.align		4
        /*0074*/ 	.byte	0x02, 0x4a
	.zero		1
	.zero		1


	//----- nvinfo : EIATTR_EXIT_INSTR_OFFSETS
	.align		4
        /*0078*/ 	.byte	0x04, 0x1c
        /*007a*/ 	.short	(.L_259 - .L_258)


	//   ....[0]....
.L_258:
        /*007c*/ 	.word	0x00000070


	//   ....[1]....
        /*0080*/ 	.word	0x00000230


	//----- nvinfo : EIATTR_CRS_STACK_SIZE
	.align		4
.L_259:
        /*0084*/ 	.byte	0x04, 0x1e
        /*0086*/ 	.short	(.L_261 - .L_260)
.L_260:
        /*0088*/ 	.word	0x00000000


	//----- nvinfo : EIATTR_CBANK_PARAM_SIZE
	.align		4
.L_261:
        /*008c*/ 	.byte	0x03, 0x19
        /*008e*/ 	.short	0x0028


	//----- nvinfo : EIATTR_PARAM_CBANK
	.align		4
        /*0090*/ 	.byte	0x04, 0x0a
        /*0092*/ 	.short	(.L_263 - .L_262)
	.align		4
.L_262:
        /*0094*/ 	.word	index@(.nv.constant0.mwa_kernel)
        /*0098*/ 	.short	0x0380
        /*009a*/ 	.short	0x0028


	//----- nvinfo : EIATTR_SW_WAR
	.align		4
.L_263:
        /*009c*/ 	.byte	0x04, 0x36
        /*009e*/ 	.short	(.L_265 - .L_264)
.L_264:
        /*00a0*/ 	.word	0x00000008
.L_265:


//--------------------- .nv.info.normalize_test_kernel --------------------------
	.section	.nv.info.normalize_test_kernel,"",@"SHT_CUDA_INFO"
	.sectionflags	@""
	.align	4


	//----- nvinfo : EIATTR_CUDA_API_VERSION
	.align		4
        /*0000*/ 	.byte	0x04, 0x37
        /*0002*/ 	.short	(.L_267 - .L_266)
.L_266:
        /*0004*/ 	.word	0x00000082


	//----- nvinfo : EIATTR_KPARAM_INFO
	.align		4
.L_267:
        /*0008*/ 	.byte	0x04, 0x17
        /*000a*/ 	.short	(.L_269 - .L_268)
.L_268:
        /*000c*/ 	.word	0x00000000
        /*0010*/ 	.short	0x000a
        /*0012*/ 	.short	0x0044
        /*0014*/ 	.byte	0x00, 0xf0, 0x11, 0x00


	//----- nvinfo : EIATTR_KPARAM_INFO
	.align		4
.L_269:
        /*0018*/ 	.byte	0x04, 0x17
        /*001a*/ 	.short	(.L_271 - .L_270)
.L_270:
        /*001c*/ 	.word	0x00000000
        /*0020*/ 	.short	0x0009
        /*0022*/ 	.short	0x0040
        /*0024*/ 	.byte	0x00, 0xf0, 0x11, 0x00


	//----- nvinfo : EIATTR_KPARAM_INFO
	.align		4
.L_271:
        /*0028*/ 	.byte	0x04, 0x17
        /*002a*/ 	.short	(.L_273 - .L_272)
.L_272:
        /*002c*/ 	.word	0x00000000
        /*0030*/ 	.short	0x0008
        /*0032*/ 	.short	0x003c
        /*0034*/ 	.byte	0x00, 0xf0, 0x11, 0x00


	//----- nvinfo : EIATTR_KPARAM_INFO
	.align		4
.L_273:
        /*0038*/ 	.byte	0x04, 0x17
        /*003a*/ 	.short	(.L_275 - .L_274)
.L_274:
        /*003c*/ 	.word	0x00000000
        /*0040*/ 	.short	0x0007
        /*0042*/ 	.short	0x0038
        /*0044*/ 	.byte	0x00, 0xf0, 0x11, 0x00


	//----- nvinfo : EIATTR_KPARAM_INFO
	.align		4
.L_275:
        /*0048*/ 	.byte	0x04, 0x17
        /*004a*/ 	.short	(.L_277 - .L_276)
.L_276:
        /*004c*/ 	.word	0x00000000
        /*0050*/ 	.short	0x0006
        /*0052*/ 	.short	0x0030
        /*0054*/ 	.byte	0x00, 0xf5, 0x21, 0x00


	//----- nvinfo : EIATTR_KPARAM_INFO
	.align		4
.L_277:
        /*0058*/ 	.byte	0x04, 0x17
        /*005a*/ 	.short	(.L_279 - .L_278)
.L_278:
        /*005c*/ 	.word	0x00000000
        /*0060*/ 	.short	0x0005
        /*0062*/ 	.short	0x0028
        /*0064*/ 	.byte	0x00, 0xf5, 0x21, 0x00


	//----- nvinfo : EIATTR_KPARAM_INFO
	.align		4
.L_279:
        /*0068*/ 	.byte	0x04, 0x17
        /*006a*/ 	.short	(.L_281 - .L_280)
.L_280:
        /*006c*/ 	.word	0x00000000
        /*0070*/ 	.short	0x0004
        /*0072*/ 	.short	0x0020
        /*0074*/ 	.byte	0x00, 0xf5, 0x21, 0x00


	//----- nvinfo : EIATTR_KPARAM_INFO
	.align		4
.L_281:
        /*0078*/ 	.byte	0x04, 0x17
        /*007a*/ 	.short	(.L_283 - .L_282)
.L_282:
        /*007c*/ 	.word	0x00000000
        /*0080*/ 	.short	0x0003
        /*0082*/ 	.short	0x0018
        /*0084*/ 	.byte	0x00, 0xf5, 0x21, 0x00


	//----- nvinfo : EIATTR_KPARAM_INFO
	.align		4
.L_283:
        /*0088*/ 	.byte	0x04, 0x17
        /*008a*/ 	.short	(.L_285 - .L_284)
.L_284:
        /*008c*/ 	.word	0x00000000
        /*0090*/ 	.short	0x0002
        /*0092*/ 	.short	0x0010
        /*0094*/ 	.byte	0x00, 0xf5, 0x21, 0x00


	//----- nvinfo : EIATTR_KPARAM_INFO
	.align		4
.L_285:
        /*0098*/ 	.byte	0x04, 0x17
        /*009a*/ 	.short	(.L_287 - .L_286)
.L_286:
        /*009c*/ 	.word	0x00000000
        /*00a0*/ 	.short	0x0001
        /*00a2*/ 	.short	0x0008
        /*00a4*/ 	.byte	0x00, 0xf5, 0x21, 0x00


	//----- nvinfo : EIATTR_KPARAM_INFO
	.align		4
.L_287:
        /*00a8*/ 	.byte	0x04, 0x17
        /*00aa*/ 	.short	(.L_289 - .L_288)
.L_288:
        /*00ac*/ 	.word	0x00000000
        /*00b0*/ 	.short	0x0000
        /*00b2*/ 	.short	0x0000
        /*00b4*/ 	.byte	0x00, 0xf0, 0x11, 0x00


	//----- nvinfo : EIATTR_SPARSE_MMA_MASK
	.align		4
.L_289:
        /*00b8*/ 	.byte	0x03, 0x50
        /*00ba*/ 	.short	0x0000


	//----- nvinfo : EIATTR_MAXREG_COUNT
	.align		4
        /*00bc*/ 	.byte	0x03, 0x1b
        /*00be*/ 	.short	0x00ff


	//----- nvinfo : EIATTR_MERCURY_ISA_VERSION
	.align		4
        /*00c0*/ 	.byte	0x03, 0x5f
        /*00c2*/ 	.short	0x0101


	//----- nvinfo : EIATTR_VRC_CTA_INIT_COUNT
	.align		4
        /*00c4*/ 	.byte	0x02, 0x4a
	.zero		1
	.zero		1


	//----- nvinfo : EIATTR_EXIT_INSTR_OFFSETS
	.align		4
        /*00c8*/ 	.byte	0x04, 0x1c
        /*00ca*/ 	.short	(.L_291 - .L_290)


	//   ....[0]....
.L_290:
        /*00cc*/ 	.word	0x000000a0


	//   ....[1]....
        /*00d0*/ 	.word	0x000006b0


	//----- nvinfo : EIATTR_CRS_STACK_SIZE
	.align		4
.L_291:
        /*00d4*/ 	.byte	0x04, 0x1e
        /*00d6*/ 	.short	(.L_293 - .L_292)
.L_292:
        /*00d8*/ 	.word	0x00000000


	//----- nvinfo : EIATTR_CBANK_PARAM_SIZE
	.align		4
.L_293:
        /*00dc*/ 	.byte	0x03, 0x19
        /*00de*/ 	.short	0x0048


	//----- nvinfo : EIATTR_PARAM_CBANK
	.align		4
        /*00e0*/ 	.byte	0x04, 0x0a
        /*00e2*/ 	.short	(.L_295 - .L_294)
	.align		4
.L_294:
        /*00e4*/ 	.word	index@(.nv.constant0.normalize_test_kernel)
        /*00e8*/ 	.short	0x0380
        /*00ea*/ 	.short	0x0048


	//----- nvinfo : EIATTR_SW_WAR
	.align		4
.L_295:
        /*00ec*/ 	.byte	0x04, 0x36
        /*00ee*/ 	.short	(.L_297 - .L_296)
.L_296:
        /*00f0*/ 	.word	0x00000008
.L_297:


//--------------------- .nv.info.normalize_kernel --------------------------
	.section	.nv.info.normalize_kernel,"",@"SHT_CUDA_INFO"
	.sectionflags	@""
	.align	4


	//----- nvinfo : EIATTR_CUDA_API_VERSION
	.align		4
        /*0000*/ 	.byte	0x04, 0x37
        /*0002*/ 	.short	(.L_299 - .L_298)
.L_298:
        /*0004*/ 	.word	0x00000082


	//----- nvinfo : EIATTR_KPARAM_INFO
	.align		4
.L_299:
        /*0008*/ 	.byte	0x04, 0x17
        /*000a*/ 	.short	(.L_301 - .L_300)
.L_300:
        /*000c*/ 	.word	0x00000000
        /*0010*/ 	.short	0x000b
        /*0012*/ 	.short	0x004c
        /*0014*/ 	.byte	0x00, 0xf0, 0x11, 0x00


	//----- nvinfo : EIATTR_KPARAM_INFO
	.align		4
.L_301:
        /*0018*/ 	.byte	0x04, 0x17
        /*001a*/ 	.short	(.L_303 - .L_302)
.L_302:
        /*001c*/ 	.word	0x00000000
        /*0020*/ 	.short	0x000a
        /*0022*/ 	.short	0x0048
        /*0024*/ 	.byte	0x00, 0xf0, 0x11, 0x00


	//----- nvinfo : EIATTR_KPARAM_INFO
	.align		4
.L_303:
        /*0028*/ 	.byte	0x04, 0x17
        /*002a*/ 	.short	(.L_305 - .L_304)
.L_304:
        /*002c*/ 	.word	0x00000000
        /*0030*/ 	.short	0x0009
        /*0032*/ 	.short	0x0044
        /*0034*/ 	.byte	0x00, 0xf0, 0x11, 0x00


	//----- nvinfo : EIATTR_KPARAM_INFO
	.align		4
.L_305:
        /*0038*/ 	.byte	0x04, 0x17
        /*003a*/ 	.short	(.L_307 - .L_306)
.L_306:
        /*003c*/ 	.word	0x00000000
        /*0040*/ 	.short	0x0008
        /*0042*/ 	.short	0x0040
        /*0044*/ 	.byte	0x00, 0xf0, 0x11, 0x00


	//----- nvinfo : EIATTR_KPARAM_INFO
	.align		4
.L_307:
        /*0048*/ 	.byte	0x04, 0x17
        /*004a*/ 	.short	(.L_309 - .L_308)
.L_308:
        /*004c*/ 	.word	0x00000000
        /*0050*/ 	.short	0x0007
        /*0052*/ 	.short	0x0038
        /*0054*/ 	.byte	0x00, 0xf5, 0x21, 0x00


	//----- nvinfo : EIATTR_KPARAM_INFO
	.align		4
.L_309:
        /*0058*/ 	.byte	0x04, 0x17
        /*005a*/ 	.short	(.L_311 - .L_310)
.L_310:
        /*005c*/ 	.word	0x00000000
        /*0060*/ 	.short	0x0006
        /*0062*/ 	.short	0x0030
        /*0064*/ 	.byte	0x00, 0xf5, 0x21, 0x00


	//----- nvinfo : EIATTR_KPARAM_INFO
	.align		4
.L_311:
        /*0068*/ 	.byte	0x04, 0x17
        /*006a*/ 	.short	(.L_313 - .L_312)
.L_312:
        /*006c*/ 	.word	0x00000000
        /*0070*/ 	.short	0x0005
        /*0072*/ 	.short	0x0028
        /*0074*/ 	.byte	0x00, 0xf5, 0x21, 0x00


	//----- nvinfo : EIATTR_KPARAM_INFO
	.align		4
.L_313:
        /*0078*/ 	.byte	0x04, 0x17
        /*007a*/ 	.short	(.L_315 - .L_314)
.L_314:
        /*007c*/ 	.word	0x00000000
        /*0080*/ 	.short	0x0004
        /*0082*/ 	.short	0x0020
        /*0084*/ 	.byte	0x00, 0xf5, 0x21, 0x00


	//----- nvinfo : EIATTR_KPARAM_INFO
	.align		4
.L_315:
        /*0088*/ 	.byte	0x04, 0x17
        /*008a*/ 	.short	(.L_317 - .L_316)
.L_316:
        /*008c*/ 	.word	0x00000000
        /*0090*/ 	.short	0x0003
        /*0092*/ 	.short	0x0018
        /*0094*/ 	.byte	0x00, 0xf5, 0x21, 0x00


	//----- nvinfo : EIATTR_KPARAM_INFO
	.align		4
.L_317:
        /*0098*/ 	.byte	0x04, 0x17
        /*009a*/ 	.short	(.L_319 - .L_318)
.L_318:
        /*009c*/ 	.word	0x00000000
        /*00a0*/ 	.short	0x0002
        /*00a2*/ 	.short	0x0010
        /*00a4*/ 	.byte	0x00, 0xf5, 0x21, 0x00


	//----- nvinfo : EIATTR_KPARAM_INFO
	.align		4
.L_319:
        /*00a8*/ 	.byte	0x04, 0x17
        /*00aa*/ 	.short	(.L_321 - .L_320)
.L_320:
        /*00ac*/ 	.word	0x00000000
        /*00b0*/ 	.short	0x0001
        /*00b2*/ 	.short	0x0008
        /*00b4*/ 	.byte	0x00, 0xf5, 0x21, 0x00


	//----- nvinfo : EIATTR_KPARAM_INFO
	.align		4
.L_321:
        /*00b8*/ 	.byte	0x04, 0x17
        /*00ba*/ 	.short	(.L_323 - .L_322)
.L_322:
        /*00bc*/ 	.word	0x00000000
        /*00c0*/ 	.short	0x0000
        /*00c2*/ 	.short	0x0000
        /*00c4*/ 	.byte	0x00, 0xf0, 0x11, 0x00


	//----- nvinfo : EIATTR_SPARSE_MMA_MASK
	.align		4
.L_323:
        /*00c8*/ 	.byte	0x03, 0x50
        /*00ca*/ 	.short	0x0000


	//----- nvinfo : EIATTR_MAXREG_COUNT
	.align		4
        /*00cc*/ 	.byte	0x03, 0x1b
        /*00ce*/ 	.short	0x00ff


	//----- nvinfo : EIATTR_MERCURY_ISA_VERSION
	.align		4
        /*00d0*/ 	.byte	0x03, 0x5f
        /*00d2*/ 	.short	0x0101


	//----- nvinfo : EIATTR_VRC_CTA_INIT_COUNT
	.align		4
        /*00d4*/ 	.byte	0x02, 0x4a
	.zero		1
	.zero		1


	//----- nvinfo : EIATTR_EXIT_INSTR_OFFSETS
	.align		4
        /*00d8*/ 	.byte	0x04, 0x1c
        /*00da*/ 	.short	(.L_325 - .L_324)


	//   ....[0]....
.L_324:
        /*00dc*/ 	.word	0x000000a0


	//   ....[1]....
        /*00e0*/ 	.word	0x000006e0


	//----- nvinfo : EIATTR_CRS_STACK_SIZE
	.align		4
.L_325:
        /*00e4*/ 	.byte	0x04, 0x1e
        /*00e6*/ 	.short	(.L_327 - .L_326)
.L_326:
        /*00e8*/ 	.word	0x00000000


	//----- nvinfo : EIATTR_CBANK_PARAM_SIZE
	.align		4
.L_327:
        /*00ec*/ 	.byte	0x03, 0x19
        /*00ee*/ 	.short	0x0050


	//----- nvinfo : EIATTR_PARAM_CBANK
	.align		4
        /*00f0*/ 	.byte	0x04, 0x0a
        /*00f2*/ 	.short	(.L_329 - .L_328)
	.align		4
.L_328:
        /*00f4*/ 	.word	index@(.nv.constant0.normalize_kernel)
        /*00f8*/ 	.short	0x0380
        /*00fa*/ 	.short	0x0050


	//----- nvinfo : EIATTR_SW_WAR
	.align		4
.L_329:
        /*00fc*/ 	.byte	0x04, 0x36
        /*00fe*/ 	.short	(.L_331 - .L_330)
.L_330:
        /*0100*/ 	.word	0x00000008
.L_331:


//--------------------- .nv.info.fast_variance_kernel --------------------------
	.section	.nv.info.fast_variance_kernel,"",@"SHT_CUDA_INFO"
	.sectionflags	@""
	.align	4


	//----- nvinfo : EIATTR_CUDA_API_VERSION
	.align		4
        /*0000*/ 	.byte	0x04, 0x37
        /*0002*/ 	.short	(.L_333 - .L_332)
.L_332:
        /*0004*/ 	.word	0x00000082


	//----- nvinfo : EIATTR_KPARAM_INFO
	.align		4
.L_333:
        /*0008*/ 	.byte	0x04, 0x17
        /*000a*/ 	.short	(.L_335 - .L_334)
.L_334:
        /*000c*/ 	.word	0x00000000
        /*0010*/ 	.short	0x0005
        /*0012*/ 	.short	0x0020
        /*0014*/ 	.byte	0x00, 0xf5, 0x21, 0x00


	//----- nvinfo : EIATTR_KPARAM_INFO
	.align		4
.L_335:
        /*0018*/ 	.byte	0x04, 0x17
        /*001a*/ 	.short	(.L_337 - .L_336)
.L_336:
        /*001c*/ 	.word	0x00000000
        /*0020*/ 	.short	0x0004
        /*0022*/ 	.short	0x0018
        /*0024*/ 	.byte	0x00, 0xf0, 0x11, 0x00


	//----- nvinfo : EIATTR_KPARAM_INFO
	.align		4
.L_337:
        /*0028*/ 	.byte	0x04, 0x17
        /*002a*/ 	.short	(.L_339 - .L_338)
.L_338:
        /*002c*/ 	.word	0x00000000
        /*0030*/ 	.short	0x0003
        /*0032*/ 	.short	0x0014
        /*0034*/ 	.byte	0x00, 0xf0, 0x11, 0x00


	//----- nvinfo : EIATTR_KPARAM_INFO
	.align		4
.L_339:
        /*0038*/ 	.byte	0x04, 0x17
        /*003a*/ 	.short	(.L_341 - .L_340)
.L_340:
        /*003c*/ 	.word	0x00000000
        /*0040*/ 	.short	0x0002
        /*0042*/ 	.short	0x0010
        /*0044*/ 	.byte	0x00, 0xf0, 0x11, 0x00


	//----- nvinfo : EIATTR_KPARAM_INFO
	.align		4
.L_341:
        /*0048*/ 	.byte	0x04, 0x17
        /*004a*/ 	.short	(.L_343 - .L_342)
.L_342:
        /*004c*/ 	.word	0x00000000
        /*0050*/ 	.short	0x0001
        /*0052*/ 	.short	0x0008
        /*0054*/ 	.byte	0x00, 0xf5, 0x21, 0x00


	//----- nvinfo : EIATTR_KPARAM_INFO
	.align		4
.L_343:
        /*0058*/ 	.byte	0x04, 0x17
        /*005a*/ 	.short	(.L_345 - .L_344)
.L_344:
        /*005c*/ 	.word	0x00000000
        /*0060*/ 	.short	0x0000
        /*0062*/ 	.short	0x0000
        /*0064*/ 	.byte	0x00, 0xf5, 0x21, 0x00


	//----- nvinfo : EIATTR_SPARSE_MMA_MASK
	.align		4
.L_345:
        /*0068*/ 	.byte	0x03, 0x50
        /*006a*/ 	.short	0x0000


	//----- nvinfo : EIATTR_MAXREG_COUNT
	.align		4
        /*006c*/ 	.byte	0x03, 0x1b
        /*006e*/ 	.short	0x00ff


	//----- nvinfo : EIATTR_NUM_BARRIERS
	.align		4
        /*0070*/ 	.byte	0x02, 0x4c
        /*0072*/ 	.byte	0x01
	.zero		1


	//----- nvinfo : EIATTR_MERCURY_ISA_VERSION
	.align		4
        /*0074*/ 	.byte	0x03, 0x5f
        /*0076*/ 	.short	0x0101


	//----- nvinfo : EIATTR_VRC_CTA_INIT_COUNT
	.align		4
        /*0078*/ 	.byte	0x02, 0x4a
	.zero		1
	.zero		1


	//----- nvinfo : EIATTR_EXIT_INSTR_OFFSETS
	.align		4
        /*007c*/ 	.byte	0x04, 0x1c
        /*007e*/ 	.short	(.L_347 - .L_346)


	//   ....[0]....
.L_346:
        /*0080*/ 	.word	0x00000750


	//   ....[1]....
        /*0084*/ 	.word	0x00000b40


	//----- nvinfo : EIATTR_CRS_STACK_SIZE
	.align		4
.L_347:
        /*0088*/ 	.byte	0x04, 0x1e
        /*008a*/ 	.short	(.L_349 - .L_348)
.L_348:
        /*008c*/ 	.word	0x00000000


	//----- nvinfo : EIATTR_CBANK_PARAM_SIZE
	.align		4
.L_349:
        /*0090*/ 	.byte	0x03, 0x19
        /*0092*/ 	.short	0x0028


	//----- nvinfo : EIATTR_PARAM_CBANK
	.align		4
        /*0094*/ 	.byte	0x04, 0x0a
        /*0096*/ 	.short	(.L_351 - .L_350)
	.align		4
.L_350:
        /*0098*/ 	.word	index@(.nv.constant0.fast_variance_kernel)
        /*009c*/ 	.short	0x0380
        /*009e*/ 	.short	0x0028


	//----- nvinfo : EIATTR_SW_WAR
	.align		4
.L_351:
        /*00a0*/ 	.byte	0x04, 0x36
        /*00a2*/ 	.short	(.L_353 - .L_352)
.L_352:
        /*00a4*/ 	.word	0x00000008
.L_353:


//--------------------- .nv.info.fast_mean_kernel --------------------------
	.section	.nv.info.fast_mean_kernel,"",@"SHT_CUDA_INFO"
	.sectionflags	@""
	.align	4


	//----- nvinfo : EIATTR_CUDA_API_VERSION
	.align		4
        /*0000*/ 	.byte	0x04, 0x37
        /*0002*/ 	.short	(.L_355 - .L_354)
.L_354:
        /*0004*/ 	.word	0x00000082


	//----- nvinfo : EIATTR_KPARAM_INFO
	.align		4
.L_355:
        /*0008*/ 	.byte	0x04, 0x17
        /*000a*/ 	.short	(.L_357 - .L_356)
.L_356:
        /*000c*/ 	.word	0x00000000
        /*0010*/ 	.short	0x0004
        /*0012*/ 	.short	0x0018
        /*0014*/ 	.byte	0x00, 0xf5, 0x21, 0x00


	//----- nvinfo : EIATTR_KPARAM_INFO
	.align		4
.L_357:
        /*0018*/ 	.byte	0x04, 0x17
        /*001a*/ 	.short	(.L_359 - .L_358)
.L_358:
        /*001c*/ 	.word	0x00000000
        /*0020*/ 	.short	0x0003
        /*0022*/ 	.short	0x0010
        /*0024*/ 	.byte	0x00, 0xf0, 0x11, 0x00


	//----- nvinfo : EIATTR_KPARAM_INFO
	.align		4
.L_359:
        /*0028*/ 	.byte	0x04, 0x17
        /*002a*/ 	.short	(.L_361 - .L_360)
.L_360:
        /*002c*/ 	.word	0x00000000
        /*0030*/ 	.short	0x0002
        /*0032*/ 	.short	0x000c
        /*0034*/ 	.byte	0x00, 0xf0, 0x11, 0x00


	//----- nvinfo : EIATTR_KPARAM_INFO
	.align		4
.L_361:
        /*0038*/ 	.byte	0x04, 0x17
        /*003a*/ 	.short	(.L_363 - .L_362)
.L_362:
        /*003c*/ 	.word	0x00000000
        /*0040*/ 	.short	0x0001
        /*0042*/ 	.short	0x0008
        /*0044*/ 	.byte	0x00, 0xf0, 0x11, 0x00


	//----- nvinfo : EIATTR_KPARAM_INFO
	.align		4
.L_363:
        /*0048*/ 	.byte	0x04, 0x17
        /*004a*/ 	.short	(.L_365 - .L_364)
.L_364:
        /*004c*/ 	.word	0x00000000
        /*0050*/ 	.short	0x0000
        /*0052*/ 	.short	0x0000
        /*0054*/ 	.byte	0x00, 0xf5, 0x21, 0x00


	//----- nvinfo : EIATTR_SPARSE_MMA_MASK
	.align		4
.L_365:
        /*0058*/ 	.byte	0x03, 0x50
        /*005a*/ 	.short	0x0000


	//----- nvinfo : EIATTR_MAXREG_COUNT
	.align		4
        /*005c*/ 	.byte	0x03, 0x1b
        /*005e*/ 	.short	0x00ff


	//----- nvinfo : EIATTR_NUM_BARRIERS
	.align		4
        /*0060*/ 	.byte	0x02, 0x4c
        /*0062*/ 	.byte	0x01
	.zero		1


	//----- nvinfo : EIATTR_MERCURY_ISA_VERSION
	.align		4
        /*0064*/ 	.byte	0x03, 0x5f
        /*0066*/ 	.short	0x0101


	//----- nvinfo : EIATTR_VRC_CTA_INIT_COUNT
	.align		4
        /*0068*/ 	.byte	0x02, 0x4a
	.zero		1
	.zero		1


	//----- nvinfo : EIATTR_EXIT_INSTR_OFFSETS
	.align		4
        /*006c*/ 	.byte	0x04, 0x1c
        /*006e*/ 	.short	(.L_367 - .L_366)


	//   ....[0]....
.L_366:
        /*0070*/ 	.word	0x00000ea0


	//   ....[1]....
        /*0074*/ 	.word	0x00001290


	//----- nvinfo : EIATTR_CRS_STACK_SIZE
	.align		4
.L_367:
        /*0078*/ 	.byte	0x04, 0x1e
        /*007a*/ 	.short	(.L_369 - .L_368)
.L_368:
        /*007c*/ 	.word	0x00000000


	//----- nvinfo : EIATTR_CBANK_PARAM_SIZE
	.align		4
.L_369:
        /*0080*/ 	.byte	0x03, 0x19
        /*0082*/ 	.short	0x0020


	//----- nvinfo : EIATTR_PARAM_CBANK
	.align		4
        /*0084*/ 	.byte	0x04, 0x0a
        /*0086*/ 	.short	(.L_371 - .L_370)
	.align		4
.L_370:
        /*0088*/ 	.word	index@(.nv.constant0.fast_mean_kernel)
        /*008c*/ 	.short	0x0380
        /*008e*/ 	.short	0x0020


	//----- nvinfo : EIATTR_SW_WAR
	.align		4
.L_371:
        /*0090*/ 	.byte	0x04, 0x36
        /*0092*/ 	.short	(.L_373 - .L_372)
.L_372:
        /*0094*/ 	.word	0x00000008
.L_373:


//--------------------- .nv.callgraph             --------------------------
	.section	.nv.callgraph,"",@"SHT_CUDA_CALLGRAPH"
	.align	4
	.sectionentsize	8
	.align		4
        /*0000*/ 	.word	0x00000000
	.align		4
        /*0004*/ 	.word	0xffffffff
	.align		4
        /*0008*/ 	.word	0x00000000
	.align		4
        /*000c*/ 	.word	0xfffffffe
	.align		4
        /*0010*/ 	.word	0x00000000
	.align		4
        /*0014*/ 	.word	0xfffffffd
	.align		4
        /*0018*/ 	.word	0x00000000
	.align		4
        /*001c*/ 	.word	0xfffffffc


//--------------------- .text.normalize_delta_kernel --------------------------
	.section	.text.normalize_delta_kernel,"ax",@progbits
	.align	128
        .global         normalize_delta_kernel
        .type           normalize_delta_kernel,@function
        .size           normalize_delta_kernel,(.L_x_175 - normalize_delta_kernel)
        .other          normalize_delta_kernel,@"STO_CUDA_ENTRY STV_DEFAULT"
normalize_delta_kernel:
.text.normalize_delta_kernel:
[----:B------:R-:W-:Y:S01]  /*0000*/  LDC R1, c[0x0][0x37c] ;  /* 0x0000df00ff017b82 */ /* 0x000fe20000000800 */
[----:B------:R-:W0:Y:S07]  /*0010*/  S2R R0, SR_TID.X ;  /* 0x0000000000007919 */ /* 0x000e2e0000002100 */
[----:B------:R-:W-:Y:S01]  /*0020*/  S2UR UR4, SR_CTAID.X ;  /* 0x00000000000479c3 */ /* 0x000fe20000002500 */
[----:B------:R-:W1:Y:S01]  /*0030*/  LDCU UR6, c[0x0][0x370] ;  /* 0x00006e00ff0677ac */ /* 0x000e620008000800 */
[----:B------:R-:W2:Y:S06]  /*0040*/  LDCU UR7, c[0x0][0x380] ;  /* 0x00007000ff0777ac */ /* 0x000eac0008000800 */
[----:B------:R-:W1:Y:S08]  /*0050*/  S2UR UR5, SR_CTAID.Y ;  /* 0x00000000000579c3 */ /* 0x000e700000002600 */
[----:B------:R-:W0:Y:S01]  /*0060*/  LDC R7, c[0x0][0x360] ;  /* 0x0000d800ff077b82 */ /* 0x000e220000000800 */
[----:B-1----:R-:W-:-:S06]  /*0070*/  UIMAD UR4, UR5, UR6, UR4 ;  /* 0x00000006050472a4 */ /* 0x002fcc000f8e0204 */
[----:B0-----:R-:W-:-:S05]  /*0080*/  IMAD R7, R7, UR4, R0 ;  /* 0x0000000407077c24 */ /* 0x001fca000f8e0200 */
[----:B--2---:R-:W-:-:S13]  /*0090*/  ISETP.GE.AND P0, PT, R7, UR7, PT ;  /* 0x0000000707007c0c */ /* 0x004fda000bf06270 */
[----:B------:R-:W-:Y:S05]  /*00a0*/  @P0 EXIT ;  /* 0x000000000000094d */ /* 0x000fea0003800000 */
[----:B------:R-:W0:Y:S01]  /*00b0*/  LDC R2, c[0x0][0x3b8] ;  /* 0x0000ee00ff027b82 */ /* 0x000e220000000800 */
[----:B------:R-:W-:Y:S01]  /*00c0*/  IABS R8, R7 ;  /* 0x0000000700087213 */ /* 0x000fe20000000000 */
[----:B------:R-:W1:Y:S06]  /*00d0*/  LDCU.64 UR6, c[0x0][0x358] ;  /* 0x00006b00ff0677ac */ /* 0x000e6c0008000a00 */
[----:B------:R-:W2:Y:S01]  /*00e0*/  LDC R0, c[0x0][0x3b4] ;  /* 0x0000ed00ff007b82 */ /* 0x000ea20000000800 */
[----:B0-----:R-:W-:-:S04]  /*00f0*/  IABS R10, R2 ;  /* 0x00000002000a7213 */ /* 0x001fc80000000000 */
[----:B------:R-:W0:Y:S01]  /*0100*/  I2F.RP R3, R10 ;  /* 0x0000000a00037306 */ /* 0x000e220000209400 */
[----:B--2---:R-:W-:-:S07]  /*0110*/  IABS R6, R0 ;  /* 0x0000000000067213 */ /* 0x004fce0000000000 */
[----:B0-----:R-:W0:Y:S02]  /*0120*/  MUFU.RCP R3, R3 ;  /* 0x0000000300037308 */ /* 0x001e240000001000 */
[----:B0-----:R-:W-:-:S06]  /*0130*/  VIADD R4, R3, 0xffffffe ;  /* 0x0ffffffe03047836 */ /* 0x001fcc0000000000 */
[----:B------:R0:W2:Y:S02]  /*0140*/  F2I.FTZ.U32.TRUNC.NTZ R5, R4 ;  /* 0x0000000400057305 */ /* 0x0000a4000021f000 */
[----:B0-----:R-:W-:Y:S02]  /*0150*/  HFMA2 R4, -RZ, RZ, 0, 0 ;  /* 0x00000000ff047431 */ /* 0x001fe400000001ff */
[----:B--2---:R-:W-:-:S04]  /*0160*/  IMAD.MOV R9, RZ, RZ, -R5 ;  /* 0x000000ffff097224 */ /* 0x004fc800078e0a05 */
[----:B------:R-:W-:-:S04]  /*0170*/  IMAD R9, R9, R10, RZ ;  /* 0x0000000a09097224 */ /* 0x000fc800078e02ff */
[----:B------:R-:W-:Y:S01]  /*0180*/  IMAD.HI.U32 R5, R5, R9, R4 ;  /* 0x0000000905057227 */ /* 0x000fe200078e0004 */
[----:B------:R-:W-:-:S03]  /*0190*/  LOP3.LUT R4, R7, R2, RZ, 0x3c, !PT ;  /* 0x0000000207047212 */ /* 0x000fc600078e3cff */
[----:B------:R-:W-:Y:S01]  /*01a0*/  IMAD.MOV.U32 R9, RZ, RZ, R6 ;  /* 0x000000ffff097224 */ /* 0x000fe200078e0006 */
[----:B------:R-:W-:Y:S01]  /*01b0*/  ISETP.GE.AND P1, PT, R4, RZ, PT ;  /* 0x000000ff0400720c */ /* 0x000fe20003f26270 */
[----:B------:R-:W-:Y:S02]  /*01c0*/  IMAD.HI.U32 R5, R5, R8, RZ ;  /* 0x0000000805057227 */ /* 0x000fe400078e00ff */
[----:B------:R-:W0:Y:S02]  /*01d0*/  I2F.RP R6, R9 ;  /* 0x0000000900067306 */ /* 0x000e240000209400 */
[----:B------:R-:W-:-:S04]  /*01e0*/  IMAD.MOV R3, RZ, RZ, -R5 ;  /* 0x000000ffff037224 */ /* 0x000fc800078e0a05 */
[----:B------:R-:W-:-:S05]  /*01f0*/  IMAD R3, R10, R3, R8 ;  /* 0x000000030a037224 */ /* 0x000fca00078e0208 */
[----:B------:R-:W-:Y:S01]  /*0200*/  ISETP.GT.U32.AND P2, PT, R10, R3, PT ;  /* 0x000000030a00720c */ /* 0x000fe20003f44070 */
[----:B0-----:R-:W0:-:S12]  /*0210*/  MUFU.RCP R6, R6 ;  /* 0x0000000600067308 */ /* 0x001e180000001000 */
[-C--:B------:R-:W-:Y:S01]  /*0220*/  @!P2 IADD3 R3, PT, PT, R3, -R10.reuse, RZ ;  /* 0x8000000a0303a210 */ /* 0x080fe20007ffe0ff */
[----:B------:R-:W-:Y:S01]  /*0230*/  @!P2 VIADD R5, R5, 0x1 ;  /* 0x000000010505a836 */ /* 0x000fe20000000000 */
[----:B------:R-:W-:Y:S02]  /*0240*/  ISETP.NE.AND P2, PT, R2, RZ, PT ;  /* 0x000000ff0200720c */ /* 0x000fe40003f45270 */
[----:B------:R-:W-:Y:S01]  /*0250*/  ISETP.GE.U32.AND P0, PT, R3, R10, PT ;  /* 0x0000000a0300720c */ /* 0x000fe20003f06070 */
[----:B0-----:R-:W-:-:S04]  /*0260*/  VIADD R8, R6, 0xffffffe ;  /* 0x0ffffffe06087836 */ /* 0x001fc80000000000 */
[----:B------:R-:W0:Y:S08]  /*0270*/  F2I.FTZ.U32.TRUNC.NTZ R3, R8 ;  /* 0x0000000800037305 */ /* 0x000e30000021f000 */
[----:B------:R-:W-:-:S05]  /*0280*/  @P0 IADD3 R5, PT, PT, R5, 0x1, RZ ;  /* 0x0000000105050810 */ /* 0x000fca0007ffe0ff */
[----:B------:R-:W-:Y:S01]  /*0290*/  @!P1 IMAD.MOV R5, RZ, RZ, -R5 ;  /* 0x000000ffff059224 */ /* 0x000fe200078e0a05 */
[----:B------:R-:W-:Y:S02]  /*02a0*/  @!P2 LOP3.LUT R5, RZ, R2, RZ, 0x33, !PT ;  /* 0x00000002ff05a212 */ /* 0x000fe400078e33ff */
[----:B------:R-:W-:Y:S01]  /*02b0*/  MOV R2, RZ ;  /* 0x000000ff00027202 */ /* 0x000fe20000000f00 */
[--C-:B0-----:R-:W-:Y:S01]  /*02c0*/  IMAD.MOV R4, RZ, RZ, -R3.reuse ;  /* 0x000000ffff047224 */ /* 0x101fe200078e0a03 */
[----:B------:R-:W-:Y:S02]  /*02d0*/  IABS R6, R5 ;  /* 0x0000000500067213 */ /* 0x000fe40000000000 */
[----:B------:R-:W-:Y:S01]  /*02e0*/  ISETP.GE.AND P2, PT, R5, RZ, PT ;  /* 0x000000ff0500720c */ /* 0x000fe20003f46270 */
[----:B------:R-:W-:Y:S02]  /*02f0*/  IMAD R11, R4, R9, RZ ;  /* 0x00000009040b7224 */ /* 0x000fe400078e02ff */
[----:B------:R-:W0:Y:S02]  /*0300*/  LDC.64 R4, c[0x0][0x3c0] ;  /* 0x0000f000ff047b82 */ /* 0x000e240000000a00 */
[----:B------:R-:W-:-:S06]  /*0310*/  IMAD.HI.U32 R2, R3, R11, R2 ;  /* 0x0000000b03027227 */ /* 0x000fcc00078e0002 */
[----:B------:R-:W-:-:S04]  /*0320*/  IMAD.HI.U32 R2, R2, R6, RZ ;  /* 0x0000000602027227 */ /* 0x000fc800078e00ff */
[----:B------:R-:W-:-:S04]  /*0330*/  IMAD.MOV R2, RZ, RZ, -R2 ;  /* 0x000000ffff027224 */ /* 0x000fc800078e0a02 */
[C---:B------:R-:W-:Y:S02]  /*0340*/  IMAD R6, R9.reuse, R2, R6 ;  /* 0x0000000209067224 */ /* 0x040fe400078e0206 */
[----:B------:R-:W2:Y:S03]  /*0350*/  LDC.64 R2, c[0x0][0x398] ;  /* 0x0000e600ff027b82 */ /* 0x000ea60000000a00 */
[----:B------:R-:W-:-:S13]  /*0360*/  ISETP.GT.U32.AND P0, PT, R9, R6, PT ;  /* 0x000000060900720c */ /* 0x000fda0003f04070 */
[----:B------:R-:W-:Y:S01]  /*0370*/  @!P0 IMAD.IADD R6, R6, 0x1, -R9 ;  /* 0x0000000106068824 */ /* 0x000fe200078e0a09 */
[----:B------:R-:W-:-:S04]  /*0380*/  ISETP.NE.AND P0, PT, R0, RZ, PT ;  /* 0x000000ff0000720c */ /* 0x000fc80003f05270 */
[----:B------:R-:W-:-:S13]  /*0390*/  ISETP.GT.U32.AND P1, PT, R9, R6, PT ;  /* 0x000000060900720c */ /* 0x000fda0003f24070 */
[----:B------:R-:W-:-:S05]  /*03a0*/  @!P1 IADD3 R6, PT, PT, R6, -R9, RZ ;  /* 0x8000000906069210 */ /* 0x000fca0007ffe0ff */
[----:B------:R-:W-:Y:S01]  /*03b0*/  @!P2 IMAD.MOV R6, RZ, RZ, -R6 ;  /* 0x000000ffff06a224 */ /* 0x000fe200078e0a06 */
[----:B------:R-:W-:-:S05]  /*03c0*/  @!P0 LOP3.LUT R6, RZ, R0, RZ, 0x33, !PT ;  /* 0x00000000ff068212 */ /* 0x000fca00078e33ff */
[----:B--2---:R-:W-:-:S06]  /*03d0*/  IMAD.WIDE R2, R6, 0x4, R2 ;  /* 0x0000000406027825 */ /* 0x004fcc00078e0202 */
[----:B-1----:R-:W2:Y:S01]  /*03e0*/  LDG.E R2, desc[UR6][R2.64] ;  /* 0x0000000602027981 */ /* 0x002ea2000c1e1900 */
[----:B0-----:R-:W-:-:S05]  /*03f0*/  IMAD.WIDE R4, R7, 0x4, R4 ;  /* 0x0000000407047825 */ /* 0x001fca00078e0204 */
[----:B------:R0:W5:Y:S01]  /*0400*/  LDG.E R0, desc[UR6][R4.64] ;  /* 0x0000000604007981 */ /* 0x000162000c1e1900 */
[----:B------:R-:W-:Y:S01]  /*0410*/  BSSY.RECONVERGENT B0, `(.L_x_0) ;  /* 0x000000e000007945 */ /* 0x000fe20003800200 */
[----:B--2---:R-:W-:-:S04]  /*0420*/  FADD R2, R2, 9.9999997473787516356e-06 ;  /* 0x3727c5ac02027421 */ /* 0x004fc80000000000 */
[----:B------:R-:W-:Y:S01]  /*0430*/  VIADD R8, R2, 0xf3000000 ;  /* 0xf300000002087836 */ /* 0x000fe20000000000 */
[----:B------:R0:W1:Y:S04]  /*0440*/  MUFU.RSQ R9, R2 ;  /* 0x0000000200097308 */ /* 0x0000680000001400 */
[----:B------:R-:W-:-:S13]  /*0450*/  ISETP.GT.U32.AND P0, PT, R8, 0x727fffff, PT ;  /* 0x727fffff0800780c */ /* 0x000fda0003f04070 */
[----:B01----:R-:W-:Y:S05]  /*0460*/  @!P0 BRA `(.L_x_1) ;  /* 0x0000000000108947 */ /* 0x003fea0003800000 */
[----:B------:R-:W-:-:S07]  /*0470*/  MOV R12, 0x490 ;  /* 0x00000490000c7802 */ /* 0x000fce0000000f00 */
[----:B-----5:R-:W-:Y:S05]  /*0480*/  CALL.REL.NOINC `($__internal_0_$__cuda_sm20_sqrt_rn_f32_slowpath) ;  /* 0x0000000400187944 */ /* 0x020fea0003c00000 */
[----:B------:R-:W-:Y:S01]  /*0490*/  MOV R3, R8 ;  /* 0x0000000800037202 */ /* 0x000fe20000000f00 */
[----:B------:R-:W-:Y:S06]  /*04a0*/  BRA `(.L_x_2) ;  /* 0x0000000000107947 */ /* 0x000fec0003800000 */
.L_x_1:
[----:B------:R-:W-:Y:S01]  /*04b0*/  FMUL.FTZ R3, R2, R9 ;  /* 0x0000000902037220 */ /* 0x000fe20000410000 */
[----:B------:R-:W-:-:S03]  /*04c0*/  FMUL.FTZ R8, R9, 0.5 ;  /* 0x3f00000009087820 */ /* 0x000fc60000410000 */
[----:B------:R-:W-:-:S04]  /*04d0*/  FFMA R2, -R3, R3, R2 ;  /* 0x0000000303027223 */ /* 0x000fc80000000102 */
[----:B------:R-:W-:-:S07]  /*04e0*/  FFMA R3, R2, R8, R3 ;  /* 0x0000000802037223 */ /* 0x000fce0000000003 */
.L_x_2:
[----:B------:R-:W-:Y:S05]  /*04f0*/  BSYNC.RECONVERGENT B0 ;  /* 0x0000000000007941 */ /* 0x000fea0003800200 */
.L_x_0:
[----:B------:R-:W0:Y:S01]  /*0500*/  MUFU.RCP R2, R3 ;  /* 0x0000000300027308 */ /* 0x000e220000001000 */
[----:B------:R-:W-:Y:S07]  /*0510*/  BSSY.RECONVERGENT B0, `(.L_x_3) ;  /* 0x000000b000007945 */ /* 0x000fee0003800200 */
[----:B-----5:R-:W1:Y:S01]  /*0520*/  FCHK P0, R0, R3 ;  /* 0x0000000300007302 */ /* 0x020e620000000000 */
[----:B0-----:R-:W-:-:S04]  /*0530*/  FFMA R9, R2, -R3, 1 ;  /* 0x3f80000002097423 */ /* 0x001fc80000000803 */
[----:B------:R-:W-:-:S04]  /*0540*/  FFMA R9, R2, R9, R2 ;  /* 0x0000000902097223 */ /* 0x000fc80000000002 */
[----:B------:R-:W-:-:S04]  /*0550*/  FFMA R2, R0, R9, RZ ;  /* 0x0000000900027223 */ /* 0x000fc800000000ff */
[----:B------:R-:W-:-:S04]  /*0560*/  FFMA R8, R2, -R3, R0 ;  /* 0x8000000302087223 */ /* 0x000fc80000000000 */
[----:B------:R-:W-:Y:S01]  /*0570*/  FFMA R2, R9, R8, R2 ;  /* 0x0000000809027223 */ /* 0x000fe20000000002 */
[----:B-1----:R-:W-:Y:S06]  /*0580*/  @!P0 BRA `(.L_x_4) ;  /* 0x00000000000c8947 */ /* 0x002fec0003800000 */
[----:B------:R-:W-:-:S07]  /*0590*/  MOV R8, 0x5b0 ;  /* 0x000005b000087802 */ /* 0x000fce0000000f00 */
[----:B------:R-:W-:Y:S05]  /*05a0*/  CALL.REL.NOINC `($__internal_1_$__cuda_sm3x_div_rn_noftz_f32_slowpath) ;  /* 0x00000004002c7944 */ /* 0x000fea0003c00000 */
[----:B------:R-:W-:-:S07]  /*05b0*/  IMAD.MOV.U32 R2, RZ, RZ, R0 ;  /* 0x000000ffff027224 */ /* 0x000fce00078e0000 */
.L_x_4:
[----:B------:R-:W-:Y:S05]  /*05c0*/  BSYNC.RECONVERGENT B0 ;  /* 0x0000000000007941 */ /* 0x000fea0003800200 */
.L_x_3:
[----:B------:R-:W0:Y:S01]  /*05d0*/  LDC.64 R10, c[0x0][0x388] ;  /* 0x0000e200ff0a7b82 */ /* 0x000e220000000a00 */
[----:B------:R-:W1:Y:S01]  /*05e0*/  LDCU UR5, c[0x0][0x3b8] ;  /* 0x00007700ff0577ac */ /* 0x000e620008000800 */
[----:B------:R-:W1:Y:S06]  /*05f0*/  LDCU UR4, c[0x0][0x3b0] ;  /* 0x00007600ff0477ac */ /* 0x000e6c0008000800 */
[----:B------:R-:W2:Y:S08]  /*0600*/  LDC.64 R12, c[0x0][0x390] ;  /* 0x0000e400ff0c7b82 */ /* 0x000eb00000000a00 */
[----:B------:R-:W3:Y:S01]  /*0610*/  LDC.64 R8, c[0x0][0x3a8] ;  /* 0x0000ea00ff087b82 */ /* 0x000ee20000000a00 */
[----:B0-----:R-:W-:-:S06]  /*0620*/  IMAD.WIDE R10, R7, 0x4, R10 ;  /* 0x00000004070a7825 */ /* 0x001fcc00078e020a */
[----:B------:R-:W4:Y:S01]  /*0630*/  LDG.E R10, desc[UR6][R10.64] ;  /* 0x000000060a0a7981 */ /* 0x000f22000c1e1900 */
[----:B--2---:R-:W-:-:S06]  /*0640*/  IMAD.WIDE R12, R6, 0x4, R12 ;  /* 0x00000004060c7825 */ /* 0x004fcc00078e020c */
[----:B------:R-:W4:Y:S01]  /*0650*/  LDG.E R13, desc[UR6][R12.64] ;  /* 0x000000060c0d7981 */ /* 0x000f22000c1e1900 */
[----:B---3--:R-:W-:-:S06]  /*0660*/  IMAD.WIDE R8, R6, 0x4, R8 ;  /* 0x0000000406087825 */ /* 0x008fcc00078e0208 */
[----:B------:R-:W2:Y:S01]  /*0670*/  LDG.E R8, desc[UR6][R8.64] ;  /* 0x0000000608087981 */ /* 0x000ea2000c1e1900 */
[----:B-1----:R-:W-:-:S06]  /*0680*/  UIMAD UR4, UR5, UR4, URZ ;  /* 0x00000004050472a4 */ /* 0x002fcc000f8e02ff */
[----:B------:R-:W-:-:S04]  /*0690*/  I2FP.F32.S32 R3, UR4 ;  /* 0x0000000400037c45 */ /* 0x000fc80008201400 */
[----:B------:R-:W0:Y:S01]  /*06a0*/  MUFU.RCP R14, R3 ;  /* 0x00000003000e7308 */ /* 0x000e220000001000 */
[----:B------:R-:W-:Y:S01]  /*06b0*/  BSSY.RECONVERGENT B0, `(.L_x_5) ;  /* 0x000000e000007945 */ /* 0x000fe20003800200 */
[----:B0-----:R-:W-:-:S04]  /*06c0*/  FFMA R15, -R3, R14, 1 ;  /* 0x3f800000030f7423 */ /* 0x001fc8000000010e */
[----:B------:R-:W-:Y:S01]  /*06d0*/  FFMA R15, R14, R15, R14 ;  /* 0x0000000f0e0f7223 */ /* 0x000fe2000000000e */
[----:B----4-:R-:W-:Y:S01]  /*06e0*/  FADD R7, R10, -R13 ;  /* 0x8000000d0a077221 */ /* 0x010fe20000000000 */
[----:B--2---:R-:W-:-:S04]  /*06f0*/  FADD R0, R8, R8 ;  /* 0x0000000808007221 */ /* 0x004fc80000000000 */
[----:B------:R-:W-:-:S04]  /*0700*/  FMUL R0, R0, R7 ;  /* 0x0000000700007220 */ /* 0x000fc80000400000 */
[----:B------:R-:W0:Y:S01]  /*0710*/  FCHK P0, R0, R3 ;  /* 0x0000000300007302 */ /* 0x000e220000000000 */
[----:B------:R-:W-:-:S04]  /*0720*/  FFMA R8, R0, R15, RZ ;  /* 0x0000000f00087223 */ /* 0x000fc800000000ff */
[----:B------:R-:W-:-:S04]  /*0730*/  FFMA R7, -R3, R8, R0 ;  /* 0x0000000803077223 */ /* 0x000fc80000000100 */
[----:B------:R-:W-:Y:S01]  /*0740*/  FFMA R15, R15, R7, R8 ;  /* 0x000000070f0f7223 */ /* 0x000fe20000000008 */
[----:B0-----:R-:W-:Y:S06]  /*0750*/  @!P0 BRA `(.L_x_6) ;  /* 0x00000000000c8947 */ /* 0x001fec0003800000 */
[----:B------:R-:W-:-:S07]  /*0760*/  MOV R8, 0x780 ;  /* 0x0000078000087802 */ /* 0x000fce0000000f00 */
[----:B------:R-:W-:Y:S05]  /*0770*/  CALL.REL.NOINC `($__internal_1_$__cuda_sm3x_div_rn_noftz_f32_slowpath) ;  /* 0x0000000000b87944 */ /* 0x000fea0003c00000 */
[----:B------:R-:W-:-:S07]  /*0780*/  IMAD.MOV.U32 R15, RZ, RZ, R0 ;  /* 0x000000ffff0f7224 */ /* 0x000fce00078e0000 */
.L_x_6:
[----:B------:R-:W-:Y:S05]  /*0790*/  BSYNC.RECONVERGENT B0 ;  /* 0x0000000000007941 */ /* 0x000fea0003800200 */
.L_x_5:
[----:B------:R-:W0:Y:S02]  /*07a0*/  LDC.64 R8, c[0x0][0x3a0] ;  /* 0x0000e800ff087b82 */ /* 0x000e240000000a00 */
[----:B0-----:R-:W-:-:S06]  /*07b0*/  IMAD.WIDE R6, R6, 0x4, R8 ;  /* 0x0000000406067825 */ /* 0x001fcc00078e0208 */
[----:B------:R-:W2:Y:S01]  /*07c0*/  LDG.E R6, desc[UR6][R6.64] ;  /* 0x0000000606067981 */ /* 0x000ea2000c1e1900 */
[----:B------:R-:W0:Y:S01]  /*07d0*/  MUFU.RCP R0, R3 ;  /* 0x0000000300007308 */ /* 0x000e220000001000 */
[----:B------:R-:W-:Y:S01]  /*07e0*/  BSSY.RECONVERGENT B0, `(.L_x_7) ;  /* 0x000000d000007945 */ /* 0x000fe20003800200 */
[----:B------:R-:W-:Y:S01]  /*07f0*/  FADD R2, R15, R2 ;  /* 0x000000020f027221 */ /* 0x000fe20000000000 */
[----:B0-----:R-:W-:-:S04]  /*0800*/  FFMA R9, -R3, R0, 1 ;  /* 0x3f80000003097423 */ /* 0x001fc80000000100 */
[----:B------:R-:W-:Y:S01]  /*0810*/  FFMA R0, R0, R9, R0 ;  /* 0x0000000900007223 */ /* 0x000fe20000000000 */
[----:B--2---:R-:W0:Y:S03]  /*0820*/  FCHK P0, R6, R3 ;  /* 0x0000000306007302 */ /* 0x004e260000000000 */
[----:B------:R-:W-:-:S04]  /*0830*/  FFMA R8, R0, R6, RZ ;  /* 0x0000000600087223 */ /* 0x000fc800000000ff */
[----:B------:R-:W-:-:S04]  /*0840*/  FFMA R9, -R3, R8, R6 ;  /* 0x0000000803097223 */ /* 0x000fc80000000106 */
[----:B------:R-:W-:Y:S01]  /*0850*/  FFMA R9, R0, R9, R8 ;  /* 0x0000000900097223 */ /* 0x000fe20000000008 */
[----:B0-----:R-:W-:Y:S06]  /*0860*/  @!P0 BRA `(.L_x_8) ;  /* 0x0000000000108947 */ /* 0x001fec0003800000 */
[----:B------:R-:W-:Y:S02]  /*0870*/  MOV R0, R6 ;  /* 0x0000000600007202 */ /* 0x000fe40000000f00 */
[----:B------:R-:W-:-:S07]  /*0880*/  MOV R8, 0x8a0 ;  /* 0x000008a000087802 */ /* 0x000fce0000000f00 */
[----:B------:R-:W-:Y:S05]  /*0890*/  CALL.REL.NOINC `($__internal_1_$__cuda_sm3x_div_rn_noftz_f32_slowpath) ;  /* 0x0000000000707944 */ /* 0x000fea0003c00000 */
[----:B------:R-:W-:-:S07]  /*08a0*/  IMAD.MOV.U32 R9, RZ, RZ, R0 ;  /* 0x000000ffff097224 */ /* 0x000fce00078e0000 */
.L_x_8:
[----:B------:R-:W-:Y:S05]  /*08b0*/  BSYNC.RECONVERGENT B0 ;  /* 0x0000000000007941 */ /* 0x000fea0003800200 */
.L_x_7:
[----:B------:R-:W-:-:S05]  /*08c0*/  FADD R9, R2, R9 ;  /* 0x0000000902097221 */ /* 0x000fca0000000000 */
[----:B------:R-:W-:Y:S01]  /*08d0*/  STG.E desc[UR6][R4.64], R9 ;  /* 0x0000000904007986 */ /* 0x000fe2000c101906 */
[----:B------:R-:W-:Y:S05]  /*08e0*/  EXIT ;  /* 0x000000000000794d */ /* 0x000fea0003800000 */
        .weak           $__internal_0_$__cuda_sm20_sqrt_rn_f32_slowpath
        .type           $__internal_0_$__cuda_sm20_sqrt_rn_f32_slowpath,@function
        .size           $__internal_0_$__cuda_sm20_sqrt_rn_f32_slowpath,($__internal_1_$__cuda_sm3x_div_rn_noftz_f32_slowpath - $__internal_0_$__cuda_sm20_sqrt_rn_f32_slowpath)
$__internal_0_$__cuda_sm20_sqrt_rn_f32_slowpath:
[----:B------:R-:W-:-:S13]  /*08f0*/  LOP3.LUT P0, RZ, R2, 0x7fffffff, RZ, 0xc0, !PT ;  /* 0x7fffffff02ff7812 */ /* 0x000fda000780c0ff */
[----:B------:R-:W-:Y:S01]  /*0900*/  @!P0 IMAD.MOV.U32 R3, RZ, RZ, R2 ;  /* 0x000000ffff038224 */ /* 0x000fe200078e0002 */
[----:B------:R-:W-:Y:S06]  /*0910*/  @!P0 BRA `(.L_x_9) ;  /* 0x0000000000408947 */ /* 0x000fec0003800000 */
[----:B------:R-:W-:-:S13]  /*0920*/  FSETP.GEU.FTZ.AND P0, PT, R2, RZ, PT ;  /* 0x000000ff0200720b */ /* 0x000fda0003f1e000 */
[----:B------:R-:W-:Y:S01]  /*0930*/  @!P0 MOV R3, 0x7fffffff ;  /* 0x7fffffff00038802 */ /* 0x000fe20000000f00 */
[----:B------:R-:W-:Y:S06]  /*0940*/  @!P0 BRA `(.L_x_9) ;  /* 0x0000000000348947 */ /* 0x000fec0003800000 */
[----:B------:R-:W-:-:S13]  /*0950*/  FSETP.GTU.FTZ.AND P0, PT, |R2|, +INF , PT ;  /* 0x7f8000000200780b */ /* 0x000fda0003f1c200 */
[----:B------:R-:W-:Y:S01]  /*0960*/  @P0 FADD.FTZ R3, R2, 1 ;  /* 0x3f80000002030421 */ /* 0x000fe20000010000 */
[----:B------:R-:W-:Y:S06]  /*0970*/  @P0 BRA `(.L_x_9) ;  /* 0x0000000000280947 */ /* 0x000fec0003800000 */
[----:B------:R-:W-:-:S13]  /*0980*/  FSETP.NEU.FTZ.AND P0, PT, |R2|, +INF , PT ;  /* 0x7f8000000200780b */ /* 0x000fda0003f1d200 */
[----:B------:R-:W-:-:S04]  /*0990*/  @P0 FFMA R8, R2, 1.84467440737095516160e+19, RZ ;  /* 0x5f80000002080823 */ /* 0x000fc800000000ff */
[----:B------:R-:W0:Y:S02]  /*09a0*/  @P0 MUFU.RSQ R3, R8 ;  /* 0x0000000800030308 */ /* 0x000e240000001400 */
[----:B0-----:R-:W-:Y:S01]  /*09b0*/  @P0 FMUL.FTZ R9, R8, R3 ;  /* 0x0000000308090220 */ /* 0x001fe20000410000 */
[----:B------:R-:W-:Y:S01]  /*09c0*/  @P0 FMUL.FTZ R11, R3, 0.5 ;  /* 0x3f000000030b0820 */ /* 0x000fe20000410000 */
[----:B------:R-:W-:Y:S02]  /*09d0*/  @!P0 IMAD.MOV.U32 R3, RZ, RZ, R2 ;  /* 0x000000ffff038224 */ /* 0x000fe400078e0002 */
[----:B------:R-:W-:-:S04]  /*09e0*/  @P0 FADD.FTZ R10, -R9, -RZ ;  /* 0x800000ff090a0221 */ /* 0x000fc80000010100 */
[----:B------:R-:W-:-:S04]  /*09f0*/  @P0 FFMA R10, R9, R10, R8 ;  /* 0x0000000a090a0223 */ /* 0x000fc80000000008 */
[----:B------:R-:W-:-:S04]  /*0a00*/  @P0 FFMA R10, R10, R11, R9 ;  /* 0x0000000b0a0a0223 */ /* 0x000fc80000000009 */
[----:B------:R-:W-:-:S07]  /*0a10*/  @P0 FMUL.FTZ R3, R10, 2.3283064365386962891e-10 ;  /* 0x2f8000000a030820 */ /* 0x000fce0000410000 */
.L_x_9:
[----:B------:R-:W-:Y:S01]  /*0a20*/  IMAD.MOV.U32 R8, RZ, RZ, R3 ;  /* 0x000000ffff087224 */ /* 0x000fe200078e0003 */
[----:B------:R-:W-:Y:S01]  /*0a30*/  MOV R2, R12 ;  /* 0x0000000c00027202 */ /* 0x000fe20000000f00 */
[----:B------:R-:W-:-:S04]  /*0a40*/  IMAD.MOV.U32 R3, RZ, RZ, 0x0 ;  /* 0x00000000ff037424 */ /* 0x000fc800078e00ff */
[----:B------:R-:W-:Y:S05]  /*0a50*/  RET.REL.NODEC R2 `(normalize_delta_kernel) ;  /* 0xfffffff402687950 */ /* 0x000fea0003c3ffff */
        .weak           $__internal_1_$__cuda_sm3x_div_rn_noftz_f32_slowpath
        .type           $__internal_1_$__cuda_sm3x_div_rn_noftz_f32_slowpath,@function
        .size           $__internal_1_$__cuda_sm3x_div_rn_noftz_f32_slowpath,(.L_x_175 - $__internal_1_$__cuda_sm3x_div_rn_noftz_f32_slowpath)
$__internal_1_$__cuda_sm3x_div_rn_noftz_f32_slowpath:
[----:B------:R-:W-:Y:S01]  /*0a60*/  SHF.R.U32.HI R10, RZ, 0x17, R3 ;  /* 0x00000017ff0a7819 */ /* 0x000fe20000011603 */
[----:B------:R-:W-:Y:S01]  /*0a70*/  BSSY.RECONVERGENT B1, `(.L_x_10) ;  /* 0x0000063000017945 */ /* 0x000fe20003800200 */
[----:B------:R-:W-:Y:S02]  /*0a80*/  SHF.R.U32.HI R9, RZ, 0x17, R0 ;  /* 0x00000017ff097819 */ /* 0x000fe40000011600 */
[----:B------:R-:W-:Y:S02]  /*0a90*/  LOP3.LUT R10, R10, 0xff, RZ, 0xc0, !PT ;  /* 0x000000ff0a0a7812 */ /* 0x000fe400078ec0ff */
[----:B------:R-:W-:Y:S02]  /*0aa0*/  LOP3.LUT R14, R9, 0xff, RZ, 0xc0, !PT ;  /* 0x000000ff090e7812 */ /* 0x000fe400078ec0ff */
[----:B------:R-:W-:Y:S02]  /*0ab0*/  IADD3 R13, PT, PT, R10, -0x1, RZ ;  /* 0xffffffff0a0d7810 */ /* 0x000fe40007ffe0ff */
[----:B------:R-:W-:Y:S01]  /*0ac0*/  MOV R11, R3 ;  /* 0x00000003000b7202 */ /* 0x000fe20000000f00 */
[----:B------:R-:W-:Y:S01]  /*0ad0*/  VIADD R12, R14, 0xffffffff ;  /* 0xffffffff0e0c7836 */ /* 0x000fe20000000000 */
[----:B------:R-:W-:-:S04]  /*0ae0*/  ISETP.GT.U32.AND P0, PT, R13, 0xfd, PT ;  /* 0x000000fd0d00780c */ /* 0x000fc80003f04070 */
[----:B------:R-:W-:-:S13]  /*0af0*/  ISETP.GT.U32.OR P0, PT, R12, 0xfd, P0 ;  /* 0x000000fd0c00780c */ /* 0x000fda0000704470 */
[----:B------:R-:W-:Y:S01]  /*0b00*/  @!P0 IMAD.MOV.U32 R9, RZ, RZ, RZ ;  /* 0x000000ffff098224 */ /* 0x000fe200078e00ff */
[----:B------:R-:W-:Y:S06]  /*0b10*/  @!P0 BRA `(.L_x_11) ;  /* 0x00000000005c8947 */ /* 0x000fec0003800000 */
[----:B------:R-:W-:Y:S02]  /*0b20*/  FSETP.GTU.FTZ.AND P0, PT, |R0|, +INF , PT ;  /* 0x7f8000000000780b */ /* 0x000fe40003f1c200 */
[----:B------:R-:W-:-:S04]  /*0b30*/  FSETP.GTU.FTZ.AND P1, PT, |R3|, +INF , PT ;  /* 0x7f8000000300780b */ /* 0x000fc80003f3c200 */
[----:B------:R-:W-:-:S13]  /*0b40*/  PLOP3.LUT P0, PT, P0, P1, PT, 0xf8, 0x8f ;  /* 0x00000000008f781c */ /* 0x000fda0000703f70 */
[----:B------:R-:W-:Y:S05]  /*0b50*/  @P0 BRA `(.L_x_12) ;  /* 0x00000004004c0947 */ /* 0x000fea0003800000 */
[----:B------:R-:W-:-:S13]  /*0b60*/  LOP3.LUT P0, RZ, R11, 0x7fffffff, R0, 0xc8, !PT ;  /* 0x7fffffff0bff7812 */ /* 0x000fda000780c800 */
[----:B------:R-:W-:Y:S05]  /*0b70*/  @!P0 BRA `(.L_x_13) ;  /* 0x00000004003c8947 */ /* 0x000fea0003800000 */
[C---:B------:R-:W-:Y:S02]  /*0b80*/  FSETP.NEU.FTZ.AND P2, PT, |R0|.reuse, +INF , PT ;  /* 0x7f8000000000780b */ /* 0x040fe40003f5d200 */
[----:B------:R-:W-:Y:S02]  /*0b90*/  FSETP.NEU.FTZ.AND P1, PT, |R3|, +INF , PT ;  /* 0x7f8000000300780b */ /* 0x000fe40003f3d200 */
[----:B------:R-:W-:-:S11]  /*0ba0*/  FSETP.NEU.FTZ.AND P0, PT, |R0|, +INF , PT ;  /* 0x7f8000000000780b */ /* 0x000fd60003f1d200 */
[----:B------:R-:W-:Y:S05]  /*0bb0*/  @!P1 BRA !P2, `(.L_x_13) ;  /* 0x00000004002c9947 */ /* 0x000fea0005000000 */
[----:B------:R-:W-:-:S04]  /*0bc0*/  LOP3.LUT P2, RZ, R0, 0x7fffffff, RZ, 0xc0, !PT ;  /* 0x7fffffff00ff7812 */ /* 0x000fc8000784c0ff */
[----:B------:R-:W-:-:S13]  /*0bd0*/  PLOP3.LUT P1, PT, P1, P2, PT, 0x2f, 0xf2 ;  /* 0x0000000000f2781c */ /* 0x000fda0000f24577 */
[----:B------:R-:W-:Y:S05]  /*0be0*/  @P1 BRA `(.L_x_14) ;  /* 0x0000000400181947 */ /* 0x000fea0003800000 */
[----:B------:R-:W-:-:S04]  /*0bf0*/  LOP3.LUT P1, RZ, R11, 0x7fffffff, RZ, 0xc0, !PT ;  /* 0x7fffffff0bff7812 */ /* 0x000fc8000782c0ff */
[----:B------:R-:W-:-:S13]  /*0c00*/  PLOP3.LUT P0, PT, P0, P1, PT, 0x2f, 0xf2 ;  /* 0x0000000000f2781c */ /* 0x000fda0000702577 */
[----:B------:R-:W-:Y:S05]  /*0c10*/  @P0 BRA `(.L_x_15) ;  /* 0x0000000400000947 */ /* 0x000fea0003800000 */
[----:B------:R-:W-:Y:S02]  /*0c20*/  ISETP.GE.AND P0, PT, R12, RZ, PT ;  /* 0x000000ff0c00720c */ /* 0x000fe40003f06270 */
[----:B------:R-:W-:-:S11]  /*0c30*/  ISETP.GE.AND P1, PT, R13, RZ, PT ;  /* 0x000000ff0d00720c */ /* 0x000fd60003f26270 */
[----:B------:R-:W-:Y:S01]  /*0c40*/  @P0 MOV R9, RZ ;  /* 0x000000ff00090202 */ /* 0x000fe20000000f00 */
[----:B------:R-:W-:Y:S02]  /*0c50*/  @!P0 IMAD.MOV.U32 R9, RZ, RZ, -0x40 ;  /* 0xffffffc0ff098424 */ /* 0x000fe400078e00ff */
[----:B------:R-:W-:Y:S01]  /*0c60*/  @!P0 FFMA R0, R0, 1.84467440737095516160e+19, RZ ;  /* 0x5f80000000008823 */ /* 0x000fe200000000ff */
[----:B------:R-:W-:Y:S02]  /*0c70*/  @!P1 FFMA R11, R3, 1.84467440737095516160e+19, RZ ;  /* 0x5f800000030b9823 */ /* 0x000fe400000000ff */
[----:B------:R-:W-:-:S07]  /*0c80*/  @!P1 IADD3 R9, PT, PT, R9, 0x40, RZ ;  /* 0x0000004009099810 */ /* 0x000fce0007ffe0ff */
.L_x_11:
[----:B------:R-:W-:Y:S01]  /*0c90*/  LEA R12, R10, 0xc0800000, 0x17 ;  /* 0xc08000000a0c7811 */ /* 0x000fe200078eb8ff */
[----:B------:R-:W-:Y:S04]  /*0ca0*/  BSSY.RECONVERGENT B2, `(.L_x_16) ;  /* 0x0000036000027945 */ /* 0x000fe80003800200 */
[----:B------:R-:W-:Y:S01]  /*0cb0*/  IMAD.IADD R12, R11, 0x1, -R12 ;  /* 0x000000010b0c7824 */ /* 0x000fe200078e0a0c */
[----:B------:R-:W-:-:S03]  /*0cc0*/  IADD3 R11, PT, PT, R14, -0x7f, RZ ;  /* 0xffffff810e0b7810 */ /* 0x000fc60007ffe0ff */
[----:B------:R0:W1:Y:S01]  /*0cd0*/  MUFU.RCP R13, R12 ;  /* 0x0000000c000d7308 */ /* 0x0000620000001000 */
[----:B------:R-:W-:Y:S01]  /*0ce0*/  FADD.FTZ R15, -R12, -RZ ;  /* 0x800000ff0c0f7221 */ /* 0x000fe20000010100 */
[C---:B------:R-:W-:Y:S01]  /*0cf0*/  IMAD R0, R11.reuse, -0x800000, R0 ;  /* 0xff8000000b007824 */ /* 0x040fe200078e0200 */
[----:B0-----:R-:W-:-:S05]  /*0d00*/  IADD3 R12, PT, PT, R11, 0x7f, -R10 ;  /* 0x0000007f0b0c7810 */ /* 0x001fca0007ffe80a */
[----:B------:R-:W-:Y:S02]  /*0d10*/  IMAD.IADD R9, R12, 0x1, R9 ;  /* 0x000000010c097824 */ /* 0x000fe400078e0209 */
[----:B-1----:R-:W-:-:S04]  /*0d20*/  FFMA R14, R13, R15, 1 ;  /* 0x3f8000000d0e7423 */ /* 0x002fc8000000000f */
[----:B------:R-:W-:-:S04]  /*0d30*/  FFMA R16, R13, R14, R13 ;  /* 0x0000000e0d107223 */ /* 0x000fc8000000000d */
[----:B------:R-:W-:-:S04]  /*0d40*/  FFMA R13, R0, R16, RZ ;  /* 0x00000010000d7223 */ /* 0x000fc800000000ff */
[----:B------:R-:W-:-:S04]  /*0d50*/  FFMA R14, R15, R13, R0 ;  /* 0x0000000d0f0e7223 */ /* 0x000fc80000000000 */
[----:B------:R-:W-:-:S04]  /*0d60*/  FFMA R13, R16, R14, R13 ;  /* 0x0000000e100d7223 */ /* 0x000fc8000000000d */
[----:B------:R-:W-:-:S04]  /*0d70*/  FFMA R14, R15, R13, R0 ;  /* 0x0000000d0f0e7223 */ /* 0x000fc80000000000 */
[----:B------:R-:W-:-:S05]  /*0d80*/  FFMA R0, R16, R14, R13 ;  /* 0x0000000e10007223 */ /* 0x000fca000000000d */
[----:B------:R-:W-:-:S04]  /*0d90*/  SHF.R.U32.HI R10, RZ, 0x17, R0 ;  /* 0x00000017ff0a7819 */ /* 0x000fc80000011600 */
[----:B------:R-:W-:-:S04]  /*0da0*/  LOP3.LUT R10, R10, 0xff, RZ, 0xc0, !PT ;  /* 0x000000ff0a0a7812 */ /* 0x000fc800078ec0ff */
[----:B------:R-:W-:-:S05]  /*0db0*/  IADD3 R15, PT, PT, R10, R9, RZ ;  /* 0x000000090a0f7210 */ /* 0x000fca0007ffe0ff */
[----:B------:R-:W-:-:S05]  /*0dc0*/  VIADD R10, R15, 0xffffffff ;  /* 0xffffffff0f0a7836 */ /* 0x000fca0000000000 */
[----:B------:R-:W-:-:S13]  /*0dd0*/  ISETP.GE.U32.AND P0, PT, R10, 0xfe, PT ;  /* 0x000000fe0a00780c */ /* 0x000fda0003f06070 */
[----:B------:R-:W-:Y:S05]  /*0de0*/  @!P0 BRA `(.L_x_17) ;  /* 0x0000000000808947 */ /* 0x000fea0003800000 */
[----:B------:R-:W-:-:S13]  /*0df0*/  ISETP.GT.AND P0, PT, R15, 0xfe, PT ;  /* 0x000000fe0f00780c */ /* 0x000fda0003f04270 */
[----:B------:R-:W-:Y:S05]  /*0e00*/  @P0 BRA `(.L_x_18) ;  /* 0x00000000006c0947 */ /* 0x000fea0003800000 */
[----:B------:R-:W-:-:S13]  /*0e10*/  ISETP.GE.AND P0, PT, R15, 0x1, PT ;  /* 0x000000010f00780c */ /* 0x000fda0003f06270 */
[----:B------:R-:W-:Y:S05]  /*0e20*/  @P0 BRA `(.L_x_19) ;  /* 0x0000000000740947 */ /* 0x000fea0003800000 */
[----:B------:R-:W-:Y:S02]  /*0e30*/  ISETP.GE.AND P0, PT, R15, -0x18, PT ;  /* 0xffffffe80f00780c */ /* 0x000fe40003f06270 */
[----:B------:R-:W-:-:S11]  /*0e40*/  LOP3.LUT R0, R0, 0x80000000, RZ, 0xc0, !PT ;  /* 0x8000000000007812 */ /* 0x000fd600078ec0ff */
[----:B------:R-:W-:Y:S05]  /*0e50*/  @!P0 BRA `(.L_x_19) ;  /* 0x0000000000688947 */ /* 0x000fea0003800000 */
[CCC-:B------:R-:W-:Y:S01]  /*0e60*/  FFMA.RZ R9, R16.reuse, R14.reuse, R13.reuse ;  /* 0x0000000e10097223 */ /* 0x1c0fe2000000c00d */
[C---:B------:R-:W-:Y:S01]  /*0e70*/  IADD3 R12, PT, PT, R15.reuse, 0x20, RZ ;  /* 0x000000200f0c7810 */ /* 0x040fe20007ffe0ff */
[CCC-:B------:R-:W-:Y:S01]  /*0e80*/  FFMA.RM R10, R16.reuse, R14.reuse, R13.reuse ;  /* 0x0000000e100a7223 */ /* 0x1c0fe2000000400d */
[----:B------:R-:W-:Y:S02]  /*0e90*/  ISETP.NE.AND P2, PT, R15, RZ, PT ;  /* 0x000000ff0f00720c */ /* 0x000fe40003f45270 */
[----:B------:R-:W-:Y:S01]  /*0ea0*/  LOP3.LUT R11, R9, 0x7fffff, RZ, 0xc0, !PT ;  /* 0x007fffff090b7812 */ /* 0x000fe200078ec0ff */
[----:B------:R-:W-:Y:S01]  /*0eb0*/  FFMA.RP R9, R16, R14, R13 ;  /* 0x0000000e10097223 */ /* 0x000fe2000000800d */
[----:B------:R-:W-:Y:S01]  /*0ec0*/  IMAD.MOV R13, RZ, RZ, -R15 ;  /* 0x000000ffff0d7224 */ /* 0x000fe200078e0a0f */
[----:B------:R-:W-:Y:S02]  /*0ed0*/  ISETP.NE.AND P1, PT, R15, RZ, PT ;  /* 0x000000ff0f00720c */ /* 0x000fe40003f25270 */
[----:B------:R-:W-:-:S02]  /*0ee0*/  LOP3.LUT R11, R11, 0x800000, RZ, 0xfc, !PT ;  /* 0x008000000b0b7812 */ /* 0x000fc400078efcff */
[----:B------:R-:W-:Y:S02]  /*0ef0*/  FSETP.NEU.FTZ.AND P0, PT, R9, R10, PT ;  /* 0x0000000a0900720b */ /* 0x000fe40003f1d000 */
[----:B------:R-:W-:Y:S02]  /*0f00*/  SHF.L.U32 R12, R11, R12, RZ ;  /* 0x0000000c0b0c7219 */ /* 0x000fe400000006ff */
[----:B------:R-:W-:Y:S02]  /*0f10*/  SEL R10, R13, RZ, P2 ;  /* 0x000000ff0d0a7207 */ /* 0x000fe40001000000 */
[----:B------:R-:W-:Y:S02]  /*0f20*/  ISETP.NE.AND P1, PT, R12, RZ, P1 ;  /* 0x000000ff0c00720c */ /* 0x000fe40000f25270 */
[----:B------:R-:W-:Y:S02]  /*0f30*/  SHF.R.U32.HI R10, RZ, R10, R11 ;  /* 0x0000000aff0a7219 */ /* 0x000fe4000001160b */
[----:B------:R-:W-:-:S02]  /*0f40*/  PLOP3.LUT P0, PT, P0, P1, PT, 0xf8, 0x8f ;  /* 0x00000000008f781c */ /* 0x000fc40000703f70 */
[----:B------:R-:W-:Y:S02]  /*0f50*/  SHF.R.U32.HI R12, RZ, 0x1, R10 ;  /* 0x00000001ff0c7819 */ /* 0x000fe4000001160a */
[----:B------:R-:W-:-:S04]  /*0f60*/  SEL R9, RZ, 0x1, !P0 ;  /* 0x00000001ff097807 */ /* 0x000fc80004000000 */
[----:B------:R-:W-:-:S04]  /*0f70*/  LOP3.LUT R9, R9, 0x1, R12, 0xf8, !PT ;  /* 0x0000000109097812 */ /* 0x000fc800078ef80c */
[----:B------:R-:W-:-:S04]  /*0f80*/  LOP3.LUT R9, R9, R10, RZ, 0xc0, !PT ;  /* 0x0000000a09097212 */ /* 0x000fc800078ec0ff */
[----:B------:R-:W-:-:S04]  /*0f90*/  IADD3 R9, PT, PT, R12, R9, RZ ;  /* 0x000000090c097210 */ /* 0x000fc80007ffe0ff */
[----:B------:R-:W-:Y:S01]  /*0fa0*/  LOP3.LUT R0, R9, R0, RZ, 0xfc, !PT ;  /* 0x0000000009007212 */ /* 0x000fe200078efcff */
[----:B------:R-:W-:Y:S06]  /*0fb0*/  BRA `(.L_x_19) ;  /* 0x0000000000107947 */ /* 0x000fec0003800000 */
.L_x_18:
[----:B------:R-:W-:-:S04]  /*0fc0*/  LOP3.LUT R0, R0, 0x80000000, RZ, 0xc0, !PT ;  /* 0x8000000000007812 */ /* 0x000fc800078ec0ff */
[----:B------:R-:W-:Y:S01]  /*0fd0*/  LOP3.LUT R0, R0, 0x7f800000, RZ, 0xfc, !PT ;  /* 0x7f80000000007812 */ /* 0x000fe200078efcff */
[----:B------:R-:W-:Y:S06]  /*0fe0*/  BRA `(.L_x_19) ;  /* 0x0000000000047947 */ /* 0x000fec0003800000 */
.L_x_17:
[----:B------:R-:W-:-:S07]  /*0ff0*/  IMAD R0, R9, 0x800000, R0 ;  /* 0x0080000009007824 */ /* 0x000fce00078e0200 */
.L_x_19:
[----:B------:R-:W-:Y:S05]  /*1000*/  BSYNC.RECONVERGENT B2 ;  /* 0x0000000000027941 */ /* 0x000fea0003800200 */
.L_x_16:
[----:B------:R-:W-:Y:S05]  /*1010*/  BRA `(.L_x_20) ;  /* 0x0000000000207947 */ /* 0x000fea0003800000 */
.L_x_15:
[----:B------:R-:W-:-:S04]  /*1020*/  LOP3.LUT R0, R11, 0x80000000, R0, 0x48, !PT ;  /* 0x800000000b007812 */ /* 0x000fc800078e4800 */
[----:B------:R-:W-:Y:S01]  /*1030*/  LOP3.LUT R0, R0, 0x7f800000, RZ, 0xfc, !PT ;  /* 0x7f80000000007812 */ /* 0x000fe200078efcff */
[----:B------:R-:W-:Y:S06]  /*1040*/  BRA `(.L_x_20) ;  /* 0x0000000000147947 */ /* 0x000fec0003800000 */
.L_x_14:
[----:B------:R-:W-:Y:S01]  /*1050*/  LOP3.LUT R0, R11, 0x80000000, R0, 0x48, !PT ;  /* 0x800000000b007812 */ /* 0x000fe200078e4800 */
[----:B------:R-:W-:Y:S06]  /*1060*/  BRA `(.L_x_20) ;  /* 0x00000000000c7947 */ /* 0x000fec0003800000 */
.L_x_13:
[----:B------:R-:W0:Y:S01]  /*1070*/  MUFU.RSQ R0, -QNAN ;  /* 0xffc0000000007908 */ /* 0x000e220000001400 */
[----:B------:R-:W-:Y:S05]  /*1080*/  BRA `(.L_x_20) ;  /* 0x0000000000047947 */ /* 0x000fea0003800000 */
.L_x_12:
[----:B------:R-:W-:-:S07]  /*1090*/  FADD.FTZ R0, R0, R3 ;  /* 0x0000000300007221 */ /* 0x000fce0000010000 */
.L_x_20:
[----:B------:R-:W-:Y:S05]  /*10a0*/  BSYNC.RECONVERGENT B1 ;  /* 0x0000000000017941 */ /* 0x000fea0003800200 */
.L_x_10:
[----:B------:R-:W-:-:S04]  /*10b0*/  HFMA2 R9, -RZ, RZ, 0, 0 ;  /* 0x00000000ff097431 */ /* 0x000fc800000001ff */
[----:B0-----:R-:W-:Y:S05]  /*10c0*/  RET.REL.NODEC R8 `(normalize_delta_kernel) ;  /* 0xffffffec08cc7950 */ /* 0x001fea0003c3ffff */
.L_x_21:
[----:B------:R-:W-:-:S00]  /*10d0*/  BRA `(.L_x_21) ;  /* 0xfffffffc00fc7947 */ /* 0x000fc0000383ffff */
[----:B------:R-:W-:-:S00]  /*10e0*/  NOP ;  /* 0x0000000000007918 */ /* 0x000fc00000000000 */
        /* <DEDUP_REMOVED lines=9> */
.L_x_175:


//--------------------- .text.fast_variance_delta_kernel --------------------------
	.section	.text.fast_variance_delta_kernel,"ax",@progbits
	.align	128
        .global         fast_variance_delta_kernel
        .type           fast_variance_delta_kernel,@function
        .size           fast_variance_delta_kernel,(.L_x_185 - fast_variance_delta_kernel)
        .other          fast_variance_delta_kernel,@"STO_CUDA_ENTRY STV_DEFAULT"
fast_variance_delta_kernel:
.text.fast_variance_delta_kernel:
[----:B------:R-:W-:Y:S01]  /*0000*/  LDC R1, c[0x0][0x37c] ;  /* 0x0000df00ff017b82 */ /* 0x000fe20000000800 */
[----:B------:R-:W0:Y:S07]  /*0010*/  S2R R0, SR_TID.X ;  /* 0x0000000000007919 */ /* 0x000e2e0000002100 */
[----:B------:R-:W1:Y:S01]  /*0020*/  S2UR UR5, SR_CgaCtaId ;  /* 0x00000000000579c3 */ /* 0x000e620000008800 */
[----:B------:R-:W-:Y:S01]  /*0030*/  UMOV UR4, 0x400 ;  /* 0x0000040000047882 */ /* 0x000fe20000000000 */
[----:B------:R-:W2:Y:S01]  /*0040*/  LDCU UR6, c[0x0][0x3a8] ;  /* 0x00007500ff0677ac */ /* 0x000ea20008000800 */
[----:B------:R-:W3:Y:S01]  /*0050*/  S2R R20, SR_CTAID.X ;  /* 0x0000000000147919 */ /* 0x000ee20000002500 */
[----:B------:R-:W4:Y:S01]  /*0060*/  LDCU.64 UR12, c[0x0][0x358] ;  /* 0x00006b00ff0c77ac */ /* 0x000f220008000a00 */
[----:B--2---:R-:W-:-:S02]  /*0070*/  UISETP.GE.AND UP0, UPT, UR6, 0x1, UPT ;  /* 0x000000010600788c */ /* 0x004fc4000bf06270 */
[----:B-1----:R-:W-:Y:S01]  /*0080*/  ULEA UR4, UR5, UR4, 0x18 ;  /* 0x0000000405047291 */ /* 0x002fe2000f8ec0ff */
[----:B------:R-:W1:Y:S05]  /*0090*/  LDCU UR5, c[0x0][0x3a0] ;  /* 0x00007400ff0577ac */ /* 0x000e6a0008000800 */
[----:B0-----:R-:W-:-:S05]  /*00a0*/  LEA R21, R0, UR4, 0x2 ;  /* 0x0000000400157c11 */ /* 0x001fca000f8e10ff */
[----:B------:R0:W-:Y:S01]  /*00b0*/  STS [R21], RZ ;  /* 0x000000ff15007388 */ /* 0x0001e20000000800 */
[----:B-1----:R-:W-:-:S09]  /*00c0*/  UISETP.LT.OR UP0, UPT, UR5, 0x1, !UP0 ;  /* 0x000000010500788c */ /* 0x002fd2000c701670 */
[----:B0--34-:R-:W-:Y:S05]  /*00d0*/  BRA.U UP0, `(.L_x_22) ;  /* 0x0000000d006c7547 */ /* 0x019fea000b800000 */
[----:B------:R-:W0:Y:S01]  /*00e0*/  LDC.64 R2, c[0x0][0x390] ;  /* 0x0000e400ff027b82 */ /* 0x000e220000000a00 */
[----:B------:R-:W-:Y:S01]  /*00f0*/  UIADD3 UR6, UPT, UPT, UR6, -0x1, URZ ;  /* 0xffffffff06067890 */ /* 0x000fe2000fffe0ff */
[----:B------:R-:W-:-:S03]  /*0100*/  HFMA2 R24, -RZ, RZ, 0, 0 ;  /* 0x00000000ff187431 */ /* 0x000fc600000001ff */
[----:B------:R-:W-:-:S04]  /*0110*/  ULEA.HI UR10, UR6, 0x1, URZ, 0x16 ;  /* 0x00000001060a7891 */ /* 0x000fc8000f8fb0ff */
[----:B------:R-:W-:Y:S02]  /*0120*/  ULOP3.LUT UR4, UR10, 0x7ffff8, URZ, 0xc0, !UPT ;  /* 0x007ffff80a047892 */ /* 0x000fe4000f8ec0ff */
[----:B------:R-:W-:Y:S02]  /*0130*/  ULOP3.LUT UR11, UR10, 0x7, URZ, 0xc0, !UPT ;  /* 0x000000070a0b7892 */ /* 0x000fe4000f8ec0ff */
[----:B------:R-:W-:-:S03]  /*0140*/  UIADD3 UR8, UPT, UPT, -UR4, URZ, URZ ;  /* 0x000000ff04087290 */ /* 0x000fc6000fffe1ff */
[----:B------:R-:W-:Y:S01]  /*0150*/  UMOV UR4, URZ ;  /* 0x000000ff00047c82 */ /* 0x000fe20008000000 */
[----:B0-----:R-:W-:-:S08]  /*0160*/  IMAD.WIDE.U32 R2, R20, 0x4, R2 ;  /* 0x0000000414027825 */ /* 0x001fd000078e0002 */
.L_x_30:
[----:B------:R-:W0:Y:S01]  /*0170*/  LDC.64 R4, c[0x0][0x3a0] ;  /* 0x0000e800ff047b82 */ /* 0x000e220000000a00 */
[----:B------:R-:W1:Y:S01]  /*0180*/  LDCU UR9, c[0x0][0x3a8] ;  /* 0x00007500ff0977ac */ /* 0x000e620008000800 */
[----:B------:R-:W-:Y:S01]  /*0190*/  UMOV UR5, URZ ;  /* 0x000000ff00057c82 */ /* 0x000fe20008000000 */
[----:B-1----:R-:W-:Y:S01]  /*01a0*/  UISETP.GE.U32.AND UP0, UPT, UR9, 0x1c01, UPT ;  /* 0x00001c010900788c */ /* 0x002fe2000bf06070 */
[----:B0-----:R-:W-:Y:S01]  /*01b0*/  IMAD R5, R5, UR4, R20 ;  /* 0x0000000405057c24 */ /* 0x001fe2000f8e0214 */
[----:B------:R-:W-:-:S03]  /*01c0*/  UIADD3 UR4, UPT, UPT, UR4, 0x1, URZ ;  /* 0x0000000104047890 */ /* 0x000fc6000fffe0ff */
[----:B------:R-:W-:-:S03]  /*01d0*/  IMAD R22, R5, UR9, R0 ;  /* 0x0000000905167c24 */ /* 0x000fc6000f8e0200 */
[----:B------:R-:W-:Y:S01]  /*01e0*/  ISETP.NE.AND P0, PT, R4, UR4, PT ;  /* 0x0000000404007c0c */ /* 0x000fe2000bf05270 */
[----:B------:R-:W-:-:S12]  /*01f0*/  BRA.U !UP0, `(.L_x_23) ;  /* 0x0000000508547547 */ /* 0x000fd8000b800000 */
[----:B------:R-:W-:Y:S01]  /*0200*/  MOV R9, R22 ;  /* 0x0000001600097202 */ /* 0x000fe20000000f00 */
[----:B------:R-:W0:Y:S01]  /*0210*/  LDCU UR9, c[0x0][0x3a8] ;  /* 0x00007500ff0977ac */ /* 0x000e220008000800 */
[----:B------:R-:W-:Y:S01]  /*0220*/  MOV R8, R0 ;  /* 0x0000000000087202 */ /* 0x000fe20000000f00 */
[----:B------:R-:W-:Y:S01]  /*0230*/  UMOV UR5, 0x1000 ;  /* 0x0000100000057882 */ /* 0x000fe20000000000 */
[----:B------:R-:W-:-:S05]  /*0240*/  UMOV UR7, UR8 ;  /* 0x0000000800077c82 */ /* 0x000fca0008000000 */
.L_x_24:
[----:B------:R-:W1:Y:S01]  /*0250*/  LDC.64 R4, c[0x0][0x380] ;  /* 0x0000e000ff047b82 */ /* 0x000e620000000a00 */
[C---:B------:R-:W-:Y:S02]  /*0260*/  IADD3 R10, PT, PT, R8.reuse, 0x400, RZ ;  /* 0x00000400080a7810 */ /* 0x040fe40007ffe0ff */
[----:B0-----:R-:W-:Y:S02]  /*0270*/  ISETP.GE.AND P6, PT, R8, UR9, PT ;  /* 0x0000000908007c0c */ /* 0x001fe4000bfc6270 */
[----:B------:R-:W-:Y:S02]  /*0280*/  ISETP.GE.AND P1, PT, R10, UR9, PT ;  /* 0x000000090a007c0c */ /* 0x000fe4000bf26270 */
[----:B------:R-:W-:Y:S01]  /*0290*/  IADD3 R10, PT, PT, R8, 0x800, RZ ;  /* 0x00000800080a7810 */ /* 0x000fe20007ffe0ff */
[----:B------:R-:W0:Y:S03]  /*02a0*/  LDC.64 R6, c[0x0][0x388] ;  /* 0x0000e200ff067b82 */ /* 0x000e260000000a00 */
[----:B------:R-:W-:-:S05]  /*02b0*/  ISETP.GE.AND P2, PT, R10, UR9, PT ;  /* 0x000000090a007c0c */ /* 0x000fca000bf46270 */
[----:B------:R-:W2:Y:S04]  /*02c0*/  @!P6 LDG.E R11, desc[UR12][R2.64] ;  /* 0x0000000c020be981 */ /* 0x000ea8000c1e1900 */
[----:B------:R-:W3:Y:S01]  /*02d0*/  @!P1 LDG.E R25, desc[UR12][R2.64] ;  /* 0x0000000c02199981 */ /* 0x000ee2000c1e1900 */
[----:B-1----:R-:W-:-:S03]  /*02e0*/  IMAD.WIDE R4, R9, 0x4, R4 ;  /* 0x0000000409047825 */ /* 0x002fc600078e0204 */
[----:B------:R-:W4:Y:S04]  /*02f0*/  @!P2 LDG.E R17, desc[UR12][R2.64] ;  /* 0x0000000c0211a981 */ /* 0x000f28000c1e1900 */
[----:B------:R-:W2:Y:S01]  /*0300*/  @!P6 LDG.E R10, desc[UR12][R4.64] ;  /* 0x0000000c040ae981 */ /* 0x000ea2000c1e1900 */
[----:B0-----:R-:W-:-:S03]  /*0310*/  IMAD.WIDE R6, R9, 0x4, R6 ;  /* 0x0000000409067825 */ /* 0x001fc600078e0206 */
[----:B------:R-:W3:Y:S04]  /*0320*/  @!P1 LDG.E R14, desc[UR12][R4.64+0x1000] ;  /* 0x0010000c040e9981 */ /* 0x000ee8000c1e1900 */
[----:B------:R-:W5:Y:S04]  /*0330*/  @!P6 LDG.E R12, desc[UR12][R6.64] ;  /* 0x0000000c060ce981 */ /* 0x000f68000c1e1900 */
[----:B------:R-:W4:Y:S04]  /*0340*/  @!P1 LDG.E R13, desc[UR12][R6.64+0x1000] ;  /* 0x0010000c060d9981 */ /* 0x000f28000c1e1900 */
[----:B------:R-:W4:Y:S04]  /*0350*/  @!P2 LDG.E R16, desc[UR12][R4.64+0x2000] ;  /* 0x0020000c0410a981 */ /* 0x000f28000c1e1900 */
[----:B------:R-:W4:Y:S01]  /*0360*/  @!P2 LDG.E R15, desc[UR12][R6.64+0x2000] ;  /* 0x0020000c060fa981 */ /* 0x000f22000c1e1900 */
[----:B------:R-:W-:-:S02]  /*0370*/  IADD3 R18, PT, PT, R8, 0xc00, RZ ;  /* 0x00000c0008127810 */ /* 0x000fc40007ffe0ff */
[----:B------:R-:W-:Y:S02]  /*0380*/  IADD3 R19, PT, PT, R8, 0x1000, RZ ;  /* 0x0000100008137810 */ /* 0x000fe40007ffe0ff */
[----:B------:R-:W-:Y:S02]  /*0390*/  ISETP.GE.AND P3, PT, R18, UR9, PT ;  /* 0x0000000912007c0c */ /* 0x000fe4000bf66270 */
[C---:B------:R-:W-:Y:S02]  /*03a0*/  IADD3 R23, PT, PT, R8.reuse, 0x1400, RZ ;  /* 0x0000140008177810 */ /* 0x040fe40007ffe0ff */
[----:B------:R-:W-:Y:S02]  /*03b0*/  ISETP.GE.AND P4, PT, R19, UR9, PT ;  /* 0x0000000913007c0c */ /* 0x000fe4000bf86270 */
[----:B------:R-:W-:Y:S02]  /*03c0*/  ISETP.GE.AND P5, PT, R23, UR9, PT ;  /* 0x0000000917007c0c */ /* 0x000fe4000bfa6270 */
[----:B------:R-:W-:-:S02]  /*03d0*/  IADD3 R18, PT, PT, R8, 0x1800, RZ ;  /* 0x0000180008127810 */ /* 0x000fc40007ffe0ff */
[----:B------:R-:W-:-:S09]  /*03e0*/  IADD3 R23, PT, PT, R8, 0x1c00, RZ ;  /* 0x00001c0008177810 */ /* 0x000fd20007ffe0ff */
[----:B------:R-:W4:Y:S04]  /*03f0*/  @!P5 LDG.E R28, desc[UR12][R2.64] ;  /* 0x0000000c021cd981 */ /* 0x000f28000c1e1900 */
[----:B------:R-:W4:Y:S01]  /*0400*/  @!P5 LDG.E R27, desc[UR12][R4.64+0x5000] ;  /* 0x0050000c041bd981 */ /* 0x000f22000c1e1900 */
[----:B--2---:R-:W-:Y:S01]  /*0410*/  @!P6 FADD R19, R10, -R11 ;  /* 0x8000000b0a13e221 */ /* 0x004fe20000000000 */
[----:B------:R-:W-:Y:S01]  /*0420*/  CS2R R10, SRZ ;  /* 0x00000000000a7805 */ /* 0x000fe2000001ff00 */
[----:B---3--:R-:W-:Y:S02]  /*0430*/  @!P1 FADD R14, -R25, R14 ;  /* 0x0000000e190e9221 */ /* 0x008fe40000000100 */
[----:B-----5:R-:W-:Y:S01]  /*0440*/  @!P6 FMUL R11, R12, R19 ;  /* 0x000000130c0be220 */ /* 0x020fe20000400000 */
[----:B------:R-:W-:Y:S01]  /*0450*/  HFMA2 R12, -RZ, RZ, 0, 0 ;  /* 0x00000000ff0c7431 */ /* 0x000fe200000001ff */
[----:B------:R-:W-:Y:S01]  /*0460*/  ISETP.GE.AND P6, PT, R18, UR9, PT ;  /* 0x0000000912007c0c */ /* 0x000fe2000bfc6270 */
[----:B------:R-:W2:Y:S01]  /*0470*/  @!P4 LDG.E R19, desc[UR12][R2.64] ;  /* 0x0000000c0213c981 */ /* 0x000ea2000c1e1900 */
[----:B----4-:R-:W-:Y:S01]  /*0480*/  @!P1 FMUL R10, R13, R14 ;  /* 0x0000000e0d0a9220 */ /* 0x010fe20000400000 */
[----:B------:R-:W-:-:S02]  /*0490*/  ISETP.GE.AND P1, PT, R23, UR9, PT ;  /* 0x0000000917007c0c */ /* 0x000fc4000bf26270 */
[----:B------:R-:W3:Y:S01]  /*04a0*/  @!P3 LDG.E R13, desc[UR12][R2.64] ;  /* 0x0000000c020db981 */ /* 0x000ee2000c1e1900 */
[----:B------:R-:W-:-:S03]  /*04b0*/  @!P2 FADD R16, -R17, R16 ;  /* 0x000000101110a221 */ /* 0x000fc60000000100 */
[----:B------:R-:W3:Y:S01]  /*04c0*/  @!P3 LDG.E R14, desc[UR12][R4.64+0x3000] ;  /* 0x0030000c040eb981 */ /* 0x000ee2000c1e1900 */
[----:B------:R-:W-:-:S03]  /*04d0*/  @!P2 FMUL R12, R15, R16 ;  /* 0x000000100f0ca220 */ /* 0x000fc60000400000 */
[----:B------:R-:W4:Y:S04]  /*04e0*/  @!P3 LDG.E R23, desc[UR12][R6.64+0x3000] ;  /* 0x0030000c0617b981 */ /* 0x000f28000c1e1900 */
[----:B------:R-:W2:Y:S04]  /*04f0*/  @!P4 LDG.E R16, desc[UR12][R4.64+0x4000] ;  /* 0x0040000c0410c981 */ /* 0x000ea8000c1e1900 */
[----:B------:R-:W5:Y:S04]  /*0500*/  @!P4 LDG.E R18, desc[UR12][R6.64+0x4000] ;  /* 0x0040000c0612c981 */ /* 0x000f68000c1e1900 */
[----:B------:R-:W5:Y:S04]  /*0510*/  @!P6 LDG.E R25, desc[UR12][R4.64+0x6000] ;  /* 0x0060000c0419e981 */ /* 0x000f68000c1e1900 */
[----:B------:R0:W5:Y:S04]  /*0520*/  @!P1 LDG.E R29, desc[UR12][R4.64+0x7000] ;  /* 0x0070000c041d9981 */ /* 0x000168000c1e1900 */
[----:B------:R-:W5:Y:S04]  /*0530*/  @!P5 LDG.E R17, desc[UR12][R6.64+0x5000] ;  /* 0x0050000c0611d981 */ /* 0x000f68000c1e1900 */
[----:B------:R-:W5:Y:S01]  /*0540*/  @!P6 LDG.E R15, desc[UR12][R6.64+0x6000] ;  /* 0x0060000c060fe981 */ /* 0x000f62000c1e1900 */
[----:B0-----:R-:W-:-:S03]  /*0550*/  FADD R5, R11, R24 ;  /* 0x000000180b057221 */ /* 0x001fc60000000000 */
[----:B------:R-:W5:Y:S04]  /*0560*/  @!P6 LDG.E R11, desc[UR12][R2.64] ;  /* 0x0000000c020be981 */ /* 0x000f68000c1e1900 */
[----:B------:R-:W5:Y:S04]  /*0570*/  @!P1 LDG.E R24, desc[UR12][R2.64] ;  /* 0x0000000c02189981 */ /* 0x000f68000c1e1900 */
[----:B------:R0:W5:Y:S01]  /*0580*/  @!P1 LDG.E R26, desc[UR12][R6.64+0x7000] ;  /* 0x0070000c061a9981 */ /* 0x000162000c1e1900 */
[----:B------:R-:W-:Y:S01]  /*0590*/  FADD R5, R5, R10 ;  /* 0x0000000a05057221 */ /* 0x000fe20000000000 */
[----:B------:R-:W-:Y:S01]  /*05a0*/  MOV R10, RZ ;  /* 0x000000ff000a7202 */ /* 0x000fe20000000f00 */
[----:B------:R-:W-:Y:S01]  /*05b0*/  @!P5 FADD R28, -R28, R27 ;  /* 0x0000001b1c1cd221 */ /* 0x000fe20000000100 */
[----:B0-----:R-:W-:-:S02]  /*05c0*/  HFMA2 R6, -RZ, RZ, 0, 0 ;  /* 0x00000000ff067431 */ /* 0x001fc400000001ff */
[----:B------:R-:W-:Y:S01]  /*05d0*/  FADD R7, R5, R12 ;  /* 0x0000000c05077221 */ /* 0x000fe20000000000 */
[----:B------:R-:W-:Y:S01]  /*05e0*/  UIADD3 UR7, UPT, UPT, UR7, 0x8, URZ ;  /* 0x0000000807077890 */ /* 0x000fe2000fffe0ff */
[----:B------:R-:W-:-:S03]  /*05f0*/  CS2R R4, SRZ ;  /* 0x0000000000047805 */ /* 0x000fc6000001ff00 */
[----:B------:R-:W-:Y:S01]  /*0600*/  UISETP.NE.AND UP0, UPT, UR7, URZ, UPT ;  /* 0x000000ff0700728c */ /* 0x000fe2000bf05270 */
[----:B------:R-:W-:Y:S02]  /*0610*/  IADD3 R8, PT, PT, R8, 0x2000, RZ ;  /* 0x0000200008087810 */ /* 0x000fe40007ffe0ff */
[----:B------:R-:W-:Y:S01]  /*0620*/  IADD3 R9, PT, PT, R9, 0x2000, RZ ;  /* 0x0000200009097810 */ /* 0x000fe20007ffe0ff */
[----:B------:R-:W-:Y:S01]  /*0630*/  UIADD3 UR5, UPT, UPT, UR5, 0x2000, URZ ;  /* 0x0000200005057890 */ /* 0x000fe2000fffe0ff */
[----:B---3--:R-:W-:-:S04]  /*0640*/  @!P3 FADD R14, -R13, R14 ;  /* 0x0000000e0d0eb221 */ /* 0x008fc80000000100 */
[----:B----4-:R-:W-:Y:S01]  /*0650*/  @!P3 FMUL R10, R23, R14 ;  /* 0x0000000e170ab220 */ /* 0x010fe20000400000 */
[----:B--2---:R-:W-:-:S03]  /*0660*/  @!P4 FADD R19, -R19, R16 ;  /* 0x000000101313c221 */ /* 0x004fc60000000100 */
[----:B------:R-:W-:Y:S01]  /*0670*/  FADD R7, R7, R10 ;  /* 0x0000000a07077221 */ /* 0x000fe20000000000 */
[----:B-----5:R-:W-:-:S04]  /*0680*/  @!P4 FMUL R6, R18, R19 ;  /* 0x000000131206c220 */ /* 0x020fc80000400000 */
[----:B------:R-:W-:Y:S01]  /*0690*/  FADD R7, R7, R6 ;  /* 0x0000000607077221 */ /* 0x000fe20000000000 */
[----:B------:R-:W-:-:S04]  /*06a0*/  @!P5 FMUL R4, R17, R28 ;  /* 0x0000001c1104d220 */ /* 0x000fc80000400000 */
[----:B------:R-:W-:Y:S01]  /*06b0*/  FADD R10, R7, R4 ;  /* 0x00000004070a7221 */ /* 0x000fe20000000000 */
[----:B------:R-:W-:Y:S01]  /*06c0*/  @!P6 FADD R6, -R11, R25 ;  /* 0x000000190b06e221 */ /* 0x000fe20000000100 */
[----:B------:R-:W-:Y:S01]  /*06d0*/  MOV R4, RZ ;  /* 0x000000ff00047202 */ /* 0x000fe20000000f00 */
[----:B------:R-:W-:Y:S02]  /*06e0*/  @!P1 FADD R29, -R24, R29 ;  /* 0x0000001d181d9221 */ /* 0x000fe40000000100 */
[----:B------:R-:W-:Y:S02]  /*06f0*/  @!P6 FMUL R5, R15, R6 ;  /* 0x000000060f05e220 */ /* 0x000fe40000400000 */
[----:B------:R-:W-:Y:S02]  /*0700*/  @!P1 FMUL R4, R26, R29 ;  /* 0x0000001d1a049220 */ /* 0x000fe40000400000 */
[----:B------:R-:W-:-:S04]  /*0710*/  FADD R5, R10, R5 ;  /* 0x000000050a057221 */ /* 0x000fc80000000000 */
[----:B------:R-:W-:Y:S01]  /*0720*/  FADD R24, R5, R4 ;  /* 0x0000000405187221 */ /* 0x000fe20000000000 */
[----:B------:R-:W-:Y:S06]  /*0730*/  BRA.U UP0, `(.L_x_24) ;  /* 0xfffffff900c47547 */ /* 0x000fec000b83ffff */
[----:B------:R-:W-:-:S12]  /*0740*/  UIADD3 UR5, UPT, UPT, UR5, -0x1000, URZ ;  /* 0xfffff00005057890 */ /* 0x000fd8000fffe0ff */
.L_x_23:
[----:B------:R-:W-:-:S09]  /*0750*/  UISETP.NE.AND UP0, UPT, UR11, URZ, UPT ;  /* 0x000000ff0b00728c */ /* 0x000fd2000bf05270 */
[----:B------:R-:W-:Y:S05]  /*0760*/  BRA.U !UP0, `(.L_x_25) ;  /* 0x0000000508c07547 */ /* 0x000fea000b800000 */
[----:B------:R-:W-:Y:S02]  /*0770*/  UIADD3 UR7, UPT, UPT, UR11, -0x1, URZ ;  /* 0xffffffff0b077890 */ /* 0x000fe4000fffe0ff */
[----:B------:R-:W-:Y:S02]  /*0780*/  ULOP3.LUT UP1, URZ, UR10, 0x3, URZ, 0xc0, !UPT ;  /* 0x000000030aff7892 */ /* 0x000fe4000f82c0ff */
[----:B------:R-:W-:-:S09]  /*0790*/  UISETP.GE.U32.AND UP0, UPT, UR7, 0x3, UPT ;  /* 0x000000030700788c */ /* 0x000fd2000bf06070 */
[----:B------:R-:W-:Y:S05]  /*07a0*/  BRA.U !UP0, `(.L_x_26) ;  /* 0x0000000108e47547 */ /* 0x000fea000b800000 */
[----:B------:R-:W-:Y:S01]  /*07b0*/  IADD3 R25, PT, PT, R0, UR5, RZ ;  /* 0x0000000500197c10 */ /* 0x000fe2000fffe0ff */
[----:B------:R-:W0:Y:S01]  /*07c0*/  LDC.64 R16, c[0x0][0x380] ;  /* 0x0000e000ff107b82 */ /* 0x000e220000000a00 */
[----:B------:R-:W-:Y:S02]  /*07d0*/  IADD3 R23, PT, PT, R22, UR5, RZ ;  /* 0x0000000516177c10 */ /* 0x000fe4000fffe0ff */
[C---:B------:R-:W-:Y:S02]  /*07e0*/  IADD3 R8, PT, PT, R25.reuse, 0x400, RZ ;  /* 0x0000040019087810 */ /* 0x040fe40007ffe0ff */
[C---:B------:R-:W-:Y:S02]  /*07f0*/  IADD3 R10, PT, PT, R25.reuse, 0x800, RZ ;  /* 0x00000800190a7810 */ /* 0x040fe40007ffe0ff */
[----:B------:R-:W-:Y:S01]  /*0800*/  ISETP.GE.AND P2, PT, R8, UR9, PT ;  /* 0x0000000908007c0c */ /* 0x000fe2000bf46270 */
[----:B------:R-:W1:Y:S01]  /*0810*/  LDC.64 R6, c[0x0][0x380] ;  /* 0x0000e000ff067b82 */ /* 0x000e620000000a00 */
[----:B------:R-:W-:-:S02]  /*0820*/  ISETP.GE.AND P1, PT, R25, UR9, PT ;  /* 0x0000000919007c0c */ /* 0x000fc4000bf26270 */
[----:B------:R-:W-:Y:S02]  /*0830*/  ISETP.GE.AND P3, PT, R10, UR9, PT ;  /* 0x000000090a007c0c */ /* 0x000fe4000bf66270 */
[----:B------:R-:W-:-:S03]  /*0840*/  IADD3 R25, PT, PT, R25, 0xc00, RZ ;  /* 0x00000c0019197810 */ /* 0x000fc60007ffe0ff */
[----:B------:R-:W2:Y:S01]  /*0850*/  LDC.64 R18, c[0x0][0x388] ;  /* 0x0000e200ff127b82 */ /* 0x000ea20000000a00 */
[----:B------:R-:W-:-:S03]  /*0860*/  ISETP.GE.AND P4, PT, R25, UR9, PT ;  /* 0x0000000919007c0c */ /* 0x000fc6000bf86270 */
[C---:B------:R-:W-:Y:S02]  /*0870*/  @!P2 IADD3 R25, PT, PT, R23.reuse, 0x400, RZ ;  /* 0x000004001719a810 */ /* 0x040fe40007ffe0ff */
[----:B------:R-:W3:Y:S02]  /*0880*/  @!P1 LDG.E R26, desc[UR12][R2.64] ;  /* 0x0000000c021a9981 */ /* 0x000ee4000c1e1900 */
[----:B------:R-:W4:Y:S01]  /*0890*/  LDC.64 R4, c[0x0][0x388] ;  /* 0x0000e200ff047b82 */ /* 0x000f220000000a00 */
[----:B0-----:R-:W-:-:S07]  /*08a0*/  @!P1 IMAD.WIDE R16, R23, 0x4, R16 ;  /* 0x0000000417109825 */ /* 0x001fce00078e0210 */
[----:B------:R-:W0:Y:S08]  /*08b0*/  LDC.64 R8, c[0x0][0x380] ;  /* 0x0000e000ff087b82 */ /* 0x000e300000000a00 */
[----:B------:R-:W5:Y:S08]  /*08c0*/  LDC.64 R10, c[0x0][0x380] ;  /* 0x0000e000ff0a7b82 */ /* 0x000f700000000a00 */
[----:B------:R-:W5:Y:S08]  /*08d0*/  LDC.64 R12, c[0x0][0x388] ;  /* 0x0000e200ff0c7b82 */ /* 0x000f700000000a00 */
[----:B------:R-:W5:Y:S01]  /*08e0*/  LDC.64 R14, c[0x0][0x388] ;  /* 0x0000e200ff0e7b82 */ /* 0x000f620000000a00 */
[----:B-1----:R-:W-:Y:S01]  /*08f0*/  @!P2 IMAD.WIDE R6, R25, 0x4, R6 ;  /* 0x000000041906a825 */ /* 0x002fe200078e0206 */
[C---:B------:R-:W-:Y:S01]  /*0900*/  @!P3 IADD3 R27, PT, PT, R23.reuse, 0x800, RZ ;  /* 0x00000800171bb810 */ /* 0x040fe20007ffe0ff */
[----:B------:R-:W3:Y:S02]  /*0910*/  @!P1 LDG.E R17, desc[UR12][R16.64] ;  /* 0x0000000c10119981 */ /* 0x000ee4000c1e1900 */
[C---:B--2---:R-:W-:Y:S01]  /*0920*/  @!P1 IMAD.WIDE R18, R23.reuse, 0x4, R18 ;  /* 0x0000000417129825 */ /* 0x044fe200078e0212 */
[----:B------:R-:W-:Y:S01]  /*0930*/  @!P4 IADD3 R23, PT, PT, R23, 0xc00, RZ ;  /* 0x00000c001717c810 */ /* 0x000fe20007ffe0ff */
[----:B------:R1:W2:Y:S02]  /*0940*/  @!P2 LDG.E R6, desc[UR12][R6.64] ;  /* 0x0000000c0606a981 */ /* 0x0002a4000c1e1900 */
[----:B----4-:R-:W-:-:S02]  /*0950*/  @!P2 IMAD.WIDE R4, R25, 0x4, R4 ;  /* 0x000000041904a825 */ /* 0x010fc400078e0204 */
[----:B------:R-:W2:Y:S02]  /*0960*/  @!P2 LDG.E R25, desc[UR12][R2.64] ;  /* 0x0000000c0219a981 */ /* 0x000ea4000c1e1900 */
[----:B0-----:R-:W-:Y:S02]  /*0970*/  @!P3 IMAD.WIDE R8, R27, 0x4, R8 ;  /* 0x000000041b08b825 */ /* 0x001fe400078e0208 */
[----:B------:R-:W4:Y:S02]  /*0980*/  @!P1 LDG.E R18, desc[UR12][R18.64] ;  /* 0x0000000c12129981 */ /* 0x000f24000c1e1900 */
[----:B-----5:R-:W-:Y:S02]  /*0990*/  @!P4 IMAD.WIDE R10, R23, 0x4, R10 ;  /* 0x00000004170ac825 */ /* 0x020fe400078e020a */
[----:B------:R0:W5:Y:S02]  /*09a0*/  @!P2 LDG.E R4, desc[UR12][R4.64] ;  /* 0x0000000c0404a981 */ /* 0x000164000c1e1900 */
[----:B------:R-:W-:-:S02]  /*09b0*/  @!P3 IMAD.WIDE R12, R27, 0x4, R12 ;  /* 0x000000041b0cb825 */ /* 0x000fc400078e020c */
[----:B------:R-:W5:Y:S02]  /*09c0*/  @!P3 LDG.E R8, desc[UR12][R8.64] ;  /* 0x0000000c0808b981 */ /* 0x000f64000c1e1900 */
[----:B------:R-:W-:Y:S02]  /*09d0*/  @!P4 IMAD.WIDE R14, R23, 0x4, R14 ;  /* 0x00000004170ec825 */ /* 0x000fe400078e020e */
[----:B------:R-:W5:Y:S04]  /*09e0*/  @!P3 LDG.E R23, desc[UR12][R2.64] ;  /* 0x0000000c0217b981 */ /* 0x000f68000c1e1900 */
[----:B------:R-:W5:Y:S04]  /*09f0*/  @!P4 LDG.E R10, desc[UR12][R10.64] ;  /* 0x0000000c0a0ac981 */ /* 0x000f68000c1e1900 */
[----:B------:R-:W5:Y:S04]  /*0a00*/  @!P4 LDG.E R19, desc[UR12][R2.64] ;  /* 0x0000000c0213c981 */ /* 0x000f68000c1e1900 */
[----:B------:R-:W5:Y:S04]  /*0a10*/  @!P3 LDG.E R12, desc[UR12][R12.64] ;  /* 0x0000000c0c0cb981 */ /* 0x000f68000c1e1900 */
[----:B------:R-:W5:Y:S01]  /*0a20*/  @!P4 LDG.E R14, desc[UR12][R14.64] ;  /* 0x0000000c0e0ec981 */ /* 0x000f62000c1e1900 */
[----:B-1----:R-:W-:Y:S01]  /*0a30*/  HFMA2 R7, -RZ, RZ, 0, 0 ;  /* 0x00000000ff077431 */ /* 0x002fe200000001ff */
[----:B0-----:R-:W-:Y:S01]  /*0a40*/  MOV R5, RZ ;  /* 0x000000ff00057202 */ /* 0x001fe20000000f00 */
[----:B------:R-:W-:Y:S01]  /*0a50*/  UIADD3 UR5, UPT, UPT, UR5, 0x1000, URZ ;  /* 0x0000100005057890 */ /* 0x000fe2000fffe0ff */
[----:B---3--:R-:W-:Y:S01]  /*0a60*/  @!P1 FADD R17, -R26, R17 ;  /* 0x000000111a119221 */ /* 0x008fe20000000100 */
[----:B--2---:R-:W-:-:S03]  /*0a70*/  @!P2 FADD R25, -R25, R6 ;  /* 0x000000061919a221 */ /* 0x004fc60000000100 */
[----:B----4-:R-:W-:Y:S01]  /*0a80*/  @!P1 FMUL R7, R18, R17 ;  /* 0x0000001112079220 */ /* 0x010fe20000400000 */
[----:B-----5:R-:W-:Y:S01]  /*0a90*/  @!P2 FMUL R5, R4, R25 ;  /* 0x000000190405a220 */ /* 0x020fe20000400000 */
[----:B------:R-:W-:Y:S02]  /*0aa0*/  HFMA2 R4, -RZ, RZ, 0, 0 ;  /* 0x00000000ff047431 */ /* 0x000fe400000001ff */
[----:B------:R-:W-:Y:S01]  /*0ab0*/  FADD R6, R24, R7 ;  /* 0x0000000718067221 */ /* 0x000fe20000000000 */
[----:B------:R-:W-:-:S03]  /*0ac0*/  @!P3 FADD R23, -R23, R8 ;  /* 0x000000081717b221 */ /* 0x000fc60000000100 */
[----:B------:R-:W-:Y:S01]  /*0ad0*/  FADD R5, R6, R5 ;  /* 0x0000000506057221 */ /* 0x000fe20000000000 */
[----:B------:R-:W-:Y:S01]  /*0ae0*/  MOV R24, RZ ;  /* 0x000000ff00187202 */ /* 0x000fe20000000f00 */
[----:B------:R-:W-:Y:S01]  /*0af0*/  @!P4 FADD R19, -R19, R10 ;  /* 0x0000000a1313c221 */ /* 0x000fe20000000100 */
[----:B------:R-:W-:-:S03]  /*0b00*/  @!P3 FMUL R4, R12, R23 ;  /* 0x000000170c04b220 */ /* 0x000fc60000400000 */
[----:B------:R-:W-:Y:S01]  /*0b10*/  @!P4 FMUL R24, R14, R19 ;  /* 0x000000130e18c220 */ /* 0x000fe20000400000 */
[----:B------:R-:W-:-:S04]  /*0b20*/  FADD R5, R5, R4 ;  /* 0x0000000405057221 */ /* 0x000fc80000000000 */
[----:B------:R-:W-:-:S07]  /*0b30*/  FADD R24, R5, R24 ;  /* 0x0000001805187221 */ /* 0x000fce0000000000 */
.L_x_26:
[----:B------:R-:W-:Y:S05]  /*0b40*/  BRA.U !UP1, `(.L_x_25) ;  /* 0x0000000109c87547 */ /* 0x000fea000b800000 */
[----:B------:R-:W-:Y:S02]  /*0b50*/  ULOP3.LUT UP1, URZ, UR6, 0xc00, URZ, 0xc0, !UPT ;  /* 0x00000c0006ff7892 */ /* 0x000fe4000f82c0ff */
[----:B------:R-:W-:-:S07]  /*0b60*/  ULOP3.LUT UP0, URZ, UR6, 0x400, URZ, 0xc0, !UPT ;  /* 0x0000040006ff7892 */ /* 0x000fce000f80c0ff */
[----:B------:R-:W-:Y:S05]  /*0b70*/  BRA.U !UP1, `(.L_x_27) ;  /* 0x0000000109747547 */ /* 0x000fea000b800000 */
[----:B------:R-:W0:Y:S01]  /*0b80*/  LDC.64 R10, c[0x0][0x380] ;  /* 0x0000e000ff0a7b82 */ /* 0x000e220000000a00 */
[----:B------:R-:W-:Y:S02]  /*0b90*/  IADD3 R4, PT, PT, R0, UR5, RZ ;  /* 0x0000000500047c10 */ /* 0x000fe4000fffe0ff */
[----:B------:R-:W-:Y:S02]  /*0ba0*/  IADD3 R15, PT, PT, R22, UR5, RZ ;  /* 0x00000005160f7c10 */ /* 0x000fe4000fffe0ff */
[C---:B------:R-:W-:Y:S02]  /*0bb0*/  IADD3 R12, PT, PT, R4.reuse, 0x400, RZ ;  /* 0x00000400040c7810 */ /* 0x040fe40007ffe0ff */
[----:B------:R-:W-:Y:S01]  /*0bc0*/  ISETP.GE.AND P1, PT, R4, UR9, PT ;  /* 0x0000000904007c0c */ /* 0x000fe2000bf26270 */
[----:B------:R-:W1:Y:S01]  /*0bd0*/  LDC.64 R8, c[0x0][0x388] ;  /* 0x0000e200ff087b82 */ /* 0x000e620000000a00 */
[----:B------:R-:W-:-:S07]  /*0be0*/  ISETP.GE.AND P2, PT, R12, UR9, PT ;  /* 0x000000090c007c0c */ /* 0x000fce000bf46270 */
[----:B------:R-:W2:Y:S06]  /*0bf0*/  LDC.64 R6, c[0x0][0x380] ;  /* 0x0000e000ff067b82 */ /* 0x000eac0000000a00 */
[C---:B------:R-:W-:Y:S01]  /*0c00*/  @!P2 IADD3 R13, PT, PT, R15.reuse, 0x400, RZ ;  /* 0x000004000f0da810 */ /* 0x040fe20007ffe0ff */
[----:B------:R-:W3:Y:S01]  /*0c10*/  @!P2 LDG.E R17, desc[UR12][R2.64] ;  /* 0x0000000c0211a981 */ /* 0x000ee2000c1e1900 */
[----:B------:R-:W4:Y:S01]  /*0c20*/  LDC.64 R4, c[0x0][0x388] ;  /* 0x0000e200ff047b82 */ /* 0x000f220000000a00 */
[----:B0-----:R-:W-:-:S06]  /*0c30*/  @!P1 IMAD.WIDE R10, R15, 0x4, R10 ;  /* 0x000000040f0a9825 */ /* 0x001fcc00078e020a */
[----:B------:R-:W5:Y:S01]  /*0c40*/  @!P1 LDG.E R10, desc[UR12][R10.64] ;  /* 0x0000000c0a0a9981 */ /* 0x000f62000c1e1900 */
[----:B-1----:R-:W-:-:S03]  /*0c50*/  @!P1 IMAD.WIDE R8, R15, 0x4, R8 ;  /* 0x000000040f089825 */ /* 0x002fc600078e0208 */
[----:B------:R-:W5:Y:S04]  /*0c60*/  @!P1 LDG.E R15, desc[UR12][R2.64] ;  /* 0x0000000c020f9981 */ /* 0x000f68000c1e1900 */
[----:B------:R-:W3:Y:S01]  /*0c70*/  @!P1 LDG.E R8, desc[UR12][R8.64] ;  /* 0x0000000c08089981 */ /* 0x000ee2000c1e1900 */
[----:B--2---:R-:W-:-:S06]  /*0c80*/  @!P2 IMAD.WIDE R6, R13, 0x4, R6 ;  /* 0x000000040d06a825 */ /* 0x004fcc00078e0206 */
[----:B------:R-:W2:Y:S01]  /*0c90*/  @!P2 LDG.E R6, desc[UR12][R6.64] ;  /* 0x0000000c0606a981 */ /* 0x000ea2000c1e1900 */
[----:B----4-:R-:W-:-:S06]  /*0ca0*/  @!P2 IMAD.WIDE R4, R13, 0x4, R4 ;  /* 0x000000040d04a825 */ /* 0x010fcc00078e0204 */
[----:B------:R-:W4:Y:S01]  /*0cb0*/  @!P2 LDG.E R4, desc[UR12][R4.64] ;  /* 0x0000000c0404a981 */ /* 0x000f22000c1e1900 */
[----:B------:R-:W-:Y:S01]  /*0cc0*/  HFMA2 R13, -RZ, RZ, 0, 0 ;  /* 0x00000000ff0d7431 */ /* 0x000fe200000001ff */
[----:B------:R-:W-:Y:S01]  /*0cd0*/  UIADD3 UR5, UPT, UPT, UR5, 0x800, URZ ;  /* 0x0000080005057890 */ /* 0x000fe2000fffe0ff */
[----:B-----5:R-:W-:Y:S01]  /*0ce0*/  @!P1 FADD R15, -R15, R10 ;  /* 0x0000000a0f0f9221 */ /* 0x020fe20000000100 */
[----:B------:R-:W-:-:S03]  /*0cf0*/  MOV R10, RZ ;  /* 0x000000ff000a7202 */ /* 0x000fc60000000f00 */
[----:B---3--:R-:W-:Y:S01]  /*0d00*/  @!P1 FMUL R13, R8, R15 ;  /* 0x0000000f080d9220 */ /* 0x008fe20000400000 */
[----:B--2---:R-:W-:-:S03]  /*0d10*/  @!P2 FADD R11, -R17, R6 ;  /* 0x00000006110ba221 */ /* 0x004fc60000000100 */
[----:B------:R-:W-:Y:S01]  /*0d20*/  FADD R13, R24, R13 ;  /* 0x0000000d180d7221 */ /* 0x000fe20000000000 */
[----:B----4-:R-:W-:-:S04]  /*0d30*/  @!P2 FMUL R10, R4, R11 ;  /* 0x0000000b040aa220 */ /* 0x010fc80000400000 */
[----:B------:R-:W-:-:S07]  /*0d40*/  FADD R24, R13, R10 ;  /* 0x0000000a0d187221 */ /* 0x000fce0000000000 */
.L_x_27:
[----:B------:R-:W-:Y:S05]  /*0d50*/  BRA.U UP0, `(.L_x_25) ;  /* 0x0000000100447547 */ /* 0x000fea000b800000 */
[----:B------:R-:W-:Y:S01]  /*0d60*/  IADD3 R4, PT, PT, R0, UR5, RZ ;  /* 0x0000000500047c10 */ /* 0x000fe2000fffe0ff */
[----:B------:R-:W-:Y:S01]  /*0d70*/  BSSY.RECONVERGENT B0, `(.L_x_28) ;  /* 0x000000e000007945 */ /* 0x000fe20003800200 */
[----:B------:R-:W-:Y:S01]  /*0d80*/  HFMA2 R9, -RZ, RZ, 0, 0 ;  /* 0x00000000ff097431 */ /* 0x000fe200000001ff */
[----:B------:R-:W-:Y:S02]  /*0d90*/  IADD3 R11, PT, PT, R22, UR5, RZ ;  /* 0x00000005160b7c10 */ /* 0x000fe4000fffe0ff */
[----:B------:R-:W-:-:S13]  /*0da0*/  ISETP.GE.AND P1, PT, R4, UR9, PT ;  /* 0x0000000904007c0c */ /* 0x000fda000bf26270 */
[----:B------:R-:W-:Y:S05]  /*0db0*/  @P1 BRA `(.L_x_29) ;  /* 0x0000000000241947 */ /* 0x000fea0003800000 */
[----:B------:R-:W0:Y:S01]  /*0dc0*/  LDC.64 R6, c[0x0][0x380] ;  /* 0x0000e000ff067b82 */ /* 0x000e220000000a00 */
[----:B------:R-:W2:Y:S07]  /*0dd0*/  LDG.E R9, desc[UR12][R2.64] ;  /* 0x0000000c02097981 */ /* 0x000eae000c1e1900 */
[----:B------:R-:W1:Y:S01]  /*0de0*/  LDC.64 R4, c[0x0][0x388] ;  /* 0x0000e200ff047b82 */ /* 0x000e620000000a00 */
[----:B0-----:R-:W-:-:S06]  /*0df0*/  IMAD.WIDE R6, R11, 0x4, R6 ;  /* 0x000000040b067825 */ /* 0x001fcc00078e0206 */
[----:B------:R-:W2:Y:S01]  /*0e00*/  LDG.E R6, desc[UR12][R6.64] ;  /* 0x0000000c06067981 */ /* 0x000ea2000c1e1900 */
[----:B-1----:R-:W-:-:S06]  /*0e10*/  IMAD.WIDE R4, R11, 0x4, R4 ;  /* 0x000000040b047825 */ /* 0x002fcc00078e0204 */
[----:B------:R-:W3:Y:S01]  /*0e20*/  LDG.E R4, desc[UR12][R4.64] ;  /* 0x0000000c04047981 */ /* 0x000ee2000c1e1900 */
[----:B--2---:R-:W-:-:S04]  /*0e30*/  FADD R9, -R9, R6 ;  /* 0x0000000609097221 */ /* 0x004fc80000000100 */
[----:B---3--:R-:W-:-:S07]  /*0e40*/  FMUL R9, R4, R9 ;  /* 0x0000000904097220 */ /* 0x008fce0000400000 */
.L_x_29:
[----:B------:R-:W-:Y:S05]  /*0e50*/  BSYNC.RECONVERGENT B0 ;  /* 0x0000000000007941 */ /* 0x000fea0003800200 */
.L_x_28:
[----:B------:R-:W-:-:S07]  /*0e60*/  FADD R24, R24, R9 ;  /* 0x0000000918187221 */ /* 0x000fce0000000000 */
.L_x_25:
[----:B------:R-:W-:Y:S05]  /*0e70*/  @P0 BRA `(.L_x_30) ;  /* 0xfffffff000bc0947 */ /* 0x000fea000383ffff */
[----:B------:R0:W-:Y:S02]  /*0e80*/  STS [R21], R24 ;  /* 0x0000001815007388 */ /* 0x0001e40000000800 */
.L_x_22:
[----:B------:R-:W-:Y:S01]  /*0e90*/  BAR.SYNC.DEFER_BLOCKING 0x0 ;  /* 0x0000000000007b1d */ /* 0x000fe20000010000 */
[----:B------:R-:W-:-:S13]  /*0ea0*/  ISETP.NE.AND P0, PT, R0, RZ, PT ;  /* 0x000000ff0000720c */ /* 0x000fda0003f05270 */
[----:B------:R-:W-:Y:S05]  /*0eb0*/  @P0 EXIT ;  /* 0x000000000000094d */ /* 0x000fea0003800000 */
[----:B------:R-:W1:Y:S01]  /*0ec0*/  S2UR UR5, SR_CgaCtaId ;  /* 0x00000000000579c3 */ /* 0x000e620000008800 */
[----:B------:R-:W-:Y:S01]  /*0ed0*/  HFMA2 R0, -RZ, RZ, 0, 3.814697265625e-06 ;  /* 0x00000040ff007431 */ /* 0x000fe200000001ff */
[----:B------:R-:W-:Y:S01]  /*0ee0*/  MOV R15, RZ ;  /* 0x000000ff000f7202 */ /* 0x000fe20000000f00 */
[----:B------:R-:W-:Y:S02]  /*0ef0*/  UMOV UR4, 0x400 ;  /* 0x0000040000047882 */ /* 0x000fe40000000000 */
[----:B-1----:R-:W-:-:S12]  /*0f00*/  ULEA UR4, UR5, UR4, 0x18 ;  /* 0x0000000405047291 */ /* 0x002fd8000f8ec0ff */
.L_x_31:
[----:B------:R-:W1:Y:S04]  /*0f10*/  LDS.128 R4, [R0+UR4+-0x40] ;  /* 0xffffc00400047984 */ /* 0x000e680008000c00 */
[----:B------:R-:W2:Y:S04]  /*0f20*/  LDS.128 R16, [R0+UR4+-0x30] ;  /* 0xffffd00400107984 */ /* 0x000ea80008000c00 */
[----:B------:R-:W3:Y:S01]  /*0f30*/  LDS.128 R8, [R0+UR4+-0x20] ;  /* 0xffffe00400087984 */ /* 0x000ee20008000c00 */
[----:B-1----:R-:W-:-:S03]  /*0f40*/  FADD R4, R4, R15 ;  /* 0x0000000f04047221 */ /* 0x002fc60000000000 */
[----:B------:R-:W1:Y:S01]  /*0f50*/  LDS.128 R12, [R0+UR4+-0x10] ;  /* 0xfffff004000c7984 */ /* 0x000e620008000c00 */
[----:B------:R-:W-:-:S04]  /*0f60*/  FADD R5, R4, R5 ;  /* 0x0000000504057221 */ /* 0x000fc80000000000 */
[----:B------:R-:W-:-:S04]  /*0f70*/  FADD R6, R5, R6 ;  /* 0x0000000605067221 */ /* 0x000fc80000000000 */
[----:B------:R-:W-:-:S04]  /*0f80*/  FADD R7, R6, R7 ;  /* 0x0000000706077221 */ /* 0x000fc80000000000 */
[----:B--2---:R-:W-:Y:S02]  /*0f90*/  FADD R16, R7, R16 ;  /* 0x0000001007107221 */ /* 0x004fe40000000000 */
[----:B------:R-:W2:Y:S02]  /*0fa0*/  LDS.128 R4, [R0+UR4] ;  /* 0x0000000400047984 */ /* 0x000ea40008000c00 */
[----:B------:R-:W-:-:S04]  /*0fb0*/  FADD R17, R16, R17 ;  /* 0x0000001110117221 */ /* 0x000fc80000000000 */
[----:B------:R-:W-:-:S04]  /*0fc0*/  FADD R18, R17, R18 ;  /* 0x0000001211127221 */ /* 0x000fc80000000000 */
[----:B------:R-:W-:-:S04]  /*0fd0*/  FADD R19, R18, R19 ;  /* 0x0000001312137221 */ /* 0x000fc80000000000 */
[----:B---3--:R-:W-:Y:S02]  /*0fe0*/  FADD R8, R19, R8 ;  /* 0x0000000813087221 */ /* 0x008fe40000000000 */
[----:B------:R-:W3:Y:S02]  /*0ff0*/  LDS.128 R16, [R0+UR4+0x10] ;  /* 0x0000100400107984 */ /* 0x000ee40008000c00 */
[----:B------:R-:W-:-:S04]  /*1000*/  FADD R9, R8, R9 ;  /* 0x0000000908097221 */ /* 0x000fc80000000000 */
[----:B------:R-:W-:-:S04]  /*1010*/  FADD R10, R9, R10 ;  /* 0x0000000a090a7221 */ /* 0x000fc80000000000 */
[----:B------:R-:W-:-:S04]  /*1020*/  FADD R11, R10, R11 ;  /* 0x0000000b0a0b7221 */ /* 0x000fc80000000000 */
[----:B-1----:R-:W-:Y:S02]  /*1030*/  FADD R12, R11, R12 ;  /* 0x0000000c0b0c7221 */ /* 0x002fe40000000000 */
[----:B------:R-:W1:Y:S02]  /*1040*/  LDS.128 R8, [R0+UR4+0x20] ;  /* 0x0000200400087984 */ /* 0x000e640008000c00 */
[----:B------:R-:W-:-:S04]  /*1050*/  FADD R13, R12, R13 ;  /* 0x0000000d0c0d7221 */ /* 0x000fc80000000000 */
[----:B------:R-:W-:-:S04]  /*1060*/  FADD R14, R13, R14 ;  /* 0x0000000e0d0e7221 */ /* 0x000fc80000000000 */
[----:B------:R-:W-:-:S04]  /*1070*/  FADD R15, R14, R15 ;  /* 0x0000000f0e0f7221 */ /* 0x000fc80000000000 */
[----:B--2---:R-:W-:Y:S02]  /*1080*/  FADD R4, R15, R4 ;  /* 0x000000040f047221 */ /* 0x004fe40000000000 */
[----:B------:R2:W4:Y:S02]  /*1090*/  LDS.128 R12, [R0+UR4+0x30] ;  /* 0x00003004000c7984 */ /* 0x0005240008000c00 */
[----:B------:R-:W-:-:S04]  /*10a0*/  FADD R5, R4, R5 ;  /* 0x0000000504057221 */ /* 0x000fc80000000000 */
[----:B------:R-:W-:Y:S01]  /*10b0*/  FADD R6, R5, R6 ;  /* 0x0000000605067221 */ /* 0x000fe20000000000 */
[----:B--2---:R-:W-:-:S03]  /*10c0*/  IADD3 R0, PT, PT, R0, 0x80, RZ ;  /* 0x0000008000007810 */ /* 0x004fc60007ffe0ff */
[----:B------:R-:W-:Y:S01]  /*10d0*/  FADD R7, R6, R7 ;  /* 0x0000000706077221 */ /* 0x000fe20000000000 */
[----:B------:R-:W-:-:S03]  /*10e0*/  ISETP.NE.AND P0, PT, R0, 0x1040, PT ;  /* 0x000010400000780c */ /* 0x000fc60003f05270 */
[----:B---3--:R-:W-:-:S04]  /*10f0*/  FADD R16, R7, R16 ;  /* 0x0000001007107221 */ /* 0x008fc80000000000 */
[----:B------:R-:W-:-:S04]  /*1100*/  FADD R17, R16, R17 ;  /* 0x0000001110117221 */ /* 0x000fc80000000000 */
[----:B------:R-:W-:-:S04]  /*1110*/  FADD R18, R17, R18 ;  /* 0x0000001211127221 */ /* 0x000fc80000000000 */
[----:B------:R-:W-:-:S04]  /*1120*/  FADD R19, R18, R19 ;  /* 0x0000001312137221 */ /* 0x000fc80000000000 */
[----:B-1----:R-:W-:-:S04]  /*1130*/  FADD R8, R19, R8 ;  /* 0x0000000813087221 */ /* 0x002fc80000000000 */
[----:B------:R-:W-:-:S04]  /*1140*/  FADD R9, R8, R9 ;  /* 0x0000000908097221 */ /* 0x000fc80000000000 */
[----:B------:R-:W-:-:S04]  /*1150*/  FADD R10, R9, R10 ;  /* 0x0000000a090a7221 */ /* 0x000fc80000000000 */
[----:B------:R-:W-:-:S04]  /*1160*/  FADD R11, R10, R11 ;  /* 0x0000000b0a0b7221 */ /* 0x000fc80000000000 */
[----:B----4-:R-:W-:-:S04]  /*1170*/  FADD R12, R11, R12 ;  /* 0x0000000c0b0c7221 */ /* 0x010fc80000000000 */
[----:B------:R-:W-:-:S04]  /*1180*/  FADD R13, R12, R13 ;  /* 0x0000000d0c0d7221 */ /* 0x000fc80000000000 */
[----:B------:R-:W-:-:S04]  /*1190*/  FADD R14, R13, R14 ;  /* 0x0000000e0d0e7221 */ /* 0x000fc80000000000 */
[----:B------:R-:W-:Y:S01]  /*11a0*/  FADD R15, R14, R15 ;  /* 0x0000000f0e0f7221 */ /* 0x000fe20000000000 */
[----:B------:R-:W-:Y:S06]  /*11b0*/  @P0 BRA `(.L_x_31) ;  /* 0xfffffffc00540947 */ /* 0x000fec000383ffff */
[----:B------:R-:W1:Y:S08]  /*11c0*/  LDC.64 R2, c[0x0][0x3b0] ;  /* 0x0000ec00ff027b82 */ /* 0x000e700000000a00 */
[----:B------:R-:W0:Y:S01]  /*11d0*/  LDC.64 R4, c[0x0][0x398] ;  /* 0x0000e600ff047b82 */ /* 0x000e220000000a00 */
[----:B-1----:R-:W-:-:S05]  /*11e0*/  IMAD.WIDE.U32 R2, R20, 0x4, R2 ;  /* 0x0000000414027825 */ /* 0x002fca00078e0002 */
[----:B------:R1:W-:Y:S01]  /*11f0*/  STG.E desc[UR12][R2.64], R15 ;  /* 0x0000000f02007986 */ /* 0x0003e2000c10190c */
[----:B0-----:R-:W-:-:S05]  /*1200*/  IMAD.WIDE.U32 R20, R20, 0x4, R4 ;  /* 0x0000000414147825 */ /* 0x001fca00078e0004 */
[----:B------:R-:W2:Y:S01]  /*1210*/  LDG.E R0, desc[UR12][R20.64] ;  /* 0x0000000c14007981 */ /* 0x000ea2000c1e1900 */
[----:B------:R-:W-:Y:S01]  /*1220*/  MOV R5, 0x3f800000 ;  /* 0x3f80000000057802 */ /* 0x000fe20000000f00 */
[----:B--2---:R-:W-:-:S05]  /*1230*/  FADD R4, R0, 9.9999997473787516356e-06 ;  /* 0x3727c5ac00047421 */ /* 0x004fca0000000000 */
[----:B------:R-:W-:-:S13]  /*1240*/  FSETP.NEU.AND P0, PT, R4, 1, PT ;  /* 0x3f8000000400780b */ /* 0x000fda0003f0d000 */
[----:B-1----:R-:W-:Y:S05]  /*1250*/  @!P0 BRA `(.L_x_32) ;  /* 0x0000000400148947 */ /* 0x002fea0003800000 */
[----:B------:R-:W-:-:S13]  /*1260*/  FSETP.NAN.AND P0, PT, |R4|, |R4|, PT ;  /* 0x400000040400720b */ /* 0x000fda0003f08200 */
[----:B------:R-:W-:Y:S01]  /*1270*/  @P0 FADD R5, R4, -1.5 ;  /* 0xbfc0000004050421 */ /* 0x000fe20000000000 */
[----:B------:R-:W-:Y:S06]  /*1280*/  @P0 BRA `(.L_x_32) ;  /* 0x0000000400080947 */ /* 0x000fec0003800000 */
[----:B------:R-:W-:-:S04]  /*1290*/  FSETP.NEU.AND P0, PT, |R4|, +INF , PT ;  /* 0x7f8000000400780b */ /* 0x000fc80003f0d200 */
[----:B------:R-:W-:-:S13]  /*12a0*/  FSETP.NEU.AND P0, PT, R4, RZ, P0 ;  /* 0x000000ff0400720b */ /* 0x000fda000070d000 */
[----:B------:R-:W-:-:S05]  /*12b0*/  @!P0 FADD R5, R4, R4 ;  /* 0x0000000404058221 */ /* 0x000fca0000000000 */
[----:B------:R-:W-:-:S04]  /*12c0*/  @!P0 LOP3.LUT R5, R5, 0x7fffffff, RZ, 0xc0, !PT ;  /* 0x7fffffff05058812 */ /* 0x000fc800078ec0ff */
[----:B------:R-:W-:Y:S01]  /*12d0*/  @!P0 LOP3.LUT R5, R5, 0x7f800000, RZ, 0x3c, !PT ;  /* 0x7f80000005058812 */ /* 0x000fe200078e3cff */
[----:B------:R-:W-:Y:S06]  /*12e0*/  @!P0 BRA `(.L_x_32) ;  /* 0x0000000000f08947 */ /* 0x000fec0003800000 */
[C---:B------:R-:W-:Y:S01]  /*12f0*/  FMUL R5, |R4|.reuse, 16777216 ;  /* 0x4b80000004057820 */ /* 0x040fe20000400200 */
[----:B------:R-:W-:Y:S01]  /*1300*/  FSETP.GEU.AND P0, PT, |R4|, 1.175494350822287508e-38, PT ;  /* 0x008000000400780b */ /* 0x000fe20003f0e200 */
[----:B------:R-:W-:Y:S01]  /*1310*/  HFMA2 R10, -RZ, RZ, 0.771484375, 0.21533203125 ;  /* 0x3a2c32e4ff0a7431 */ /* 0x000fe200000001ff */
[----:B------:R-:W-:Y:S02]  /*1320*/  FSETP.GEU.AND P2, PT, R0, -9.9999997473787516356e-06, PT ;  /* 0xb727c5ac0000780b */ /* 0x000fe40003f4e000 */
[----:B------:R-:W-:-:S04]  /*1330*/  FSEL R5, R5, |R4|, !P0 ;  /* 0x4000000405057208 */ /* 0x000fc80004000000 */
[----:B------:R-:W-:-:S04]  /*1340*/  IADD3 R4, PT, PT, R5, -0x3f3504f3, RZ ;  /* 0xc0cafb0d05047810 */ /* 0x000fc80007ffe0ff */
[----:B------:R-:W-:-:S04]  /*1350*/  LOP3.LUT R4, R4, 0xff800000, RZ, 0xc0, !PT ;  /* 0xff80000004047812 */ /* 0x000fc800078ec0ff */
[-C--:B------:R-:W-:Y:S02]  /*1360*/  IADD3 R5, PT, PT, R5, -R4.reuse, RZ ;  /* 0x8000000405057210 */ /* 0x080fe40007ffe0ff */
[----:B------:R-:W-:-:S03]  /*1370*/  I2FP.F32.S32 R4, R4 ;  /* 0x0000000400047245 */ /* 0x000fc60000201400 */
[C---:B------:R-:W-:Y:S01]  /*1380*/  FADD R7, R5.reuse, 1 ;  /* 0x3f80000005077421 */ /* 0x040fe20000000000 */
[----:B------:R-:W-:Y:S01]  /*1390*/  FADD R6, R5, -1 ;  /* 0xbf80000005067421 */ /* 0x000fe20000000000 */
[----:B------:R-:W-:-:S03]  /*13a0*/  FSEL R5, RZ, -24, P0 ;  /* 0xc1c00000ff057808 */ /* 0x000fc60000000000 */
[----:B------:R-:W-:Y:S01]  /*13b0*/  FADD R8, R6, R6 ;  /* 0x0000000606087221 */ /* 0x000fe20000000000 */
[----:B------:R-:W0:Y:S01]  /*13c0*/  MUFU.RCP R7, R7 ;  /* 0x0000000700077308 */ /* 0x000e220000001000 */
[----:B------:R-:W-:Y:S02]  /*13d0*/  FFMA R4, R4, 1.1920928955078125e-07, R5 ;  /* 0x3400000004047823 */ /* 0x000fe40000000005 */
[----:B0-----:R-:W-:-:S04]  /*13e0*/  FMUL R9, R7, R8 ;  /* 0x0000000807097220 */ /* 0x001fc80000400000 */
[----:B------:R-:W-:Y:S01]  /*13f0*/  FADD R8, R6, -R9 ;  /* 0x8000000906087221 */ /* 0x000fe20000000000 */
[CC--:B------:R-:W-:Y:S01]  /*1400*/  FMUL R5, R9.reuse, R9.reuse ;  /* 0x0000000909057220 */ /* 0x0c0fe20000400000 */
[----:B------:R-:W-:Y:S02]  /*1410*/  FFMA R13, R9, 1.4426950216293334961, R4 ;  /* 0x3fb8aa3b090d7823 */ /* 0x000fe40000000004 */
[----:B------:R-:W-:Y:S01]  /*1420*/  FADD R11, R8, R8 ;  /* 0x00000008080b7221 */ /* 0x000fe20000000000 */
[C---:B------:R-:W-:Y:S01]  /*1430*/  FFMA R8, R5.reuse, R10, 0.0032181653659790754318 ;  /* 0x3b52e7db05087423 */ /* 0x040fe2000000000a */
[----:B------:R-:W-:Y:S02]  /*1440*/  FADD R4, R4, -R13 ;  /* 0x8000000d04047221 */ /* 0x000fe40000000000 */
[----:B------:R-:W-:Y:S01]  /*1450*/  FFMA R6, R6, -R9, R11 ;  /* 0x8000000906067223 */ /* 0x000fe2000000000b */
[----:B------:R-:W-:Y:S01]  /*1460*/  FFMA R8, R5, R8, 0.018033718690276145935 ;  /* 0x3c93bb7305087423 */ /* 0x000fe20000000008 */
[----:B------:R-:W-:-:S02]  /*1470*/  FFMA R11, R9, 1.4426950216293334961, R4 ;  /* 0x3fb8aa3b090b7823 */ /* 0x000fc40000000004 */
[----:B------:R-:W-:Y:S01]  /*1480*/  FMUL R6, R7, R6 ;  /* 0x0000000607067220 */ /* 0x000fe20000400000 */
[----:B------:R-:W-:-:S03]  /*1490*/  FFMA R8, R5, R8, 0.12022458761930465698 ;  /* 0x3df6384f05087423 */ /* 0x000fc60000000008 */
[----:B------:R-:W-:Y:S01]  /*14a0*/  FFMA R4, R6, 1.4426950216293334961, R11 ;  /* 0x3fb8aa3b06047823 */ /* 0x000fe2000000000b */
[----:B------:R-:W-:-:S03]  /*14b0*/  FMUL R8, R5, R8 ;  /* 0x0000000805087220 */ /* 0x000fc60000400000 */
[----:B------:R-:W-:Y:S01]  /*14c0*/  FFMA R7, R9, 1.9251366722983220825e-08, R4 ;  /* 0x32a55e3409077823 */ /* 0x000fe20000000004 */
[----:B------:R-:W-:-:S04]  /*14d0*/  FMUL R5, R8, 3 ;  /* 0x4040000008057820 */ /* 0x000fc80000400000 */
[----:B------:R-:W-:Y:S01]  /*14e0*/  FFMA R5, R6, R5, R7 ;  /* 0x0000000506057223 */ /* 0x000fe20000000007 */
[----:B------:R-:W-:-:S03]  /*14f0*/  MOV R7, 0x391fcb8e ;  /* 0x391fcb8e00077802 */ /* 0x000fc60000000f00 */
[----:B------:R-:W-:-:S04]  /*1500*/  FFMA R8, R9, R8, R5 ;  /* 0x0000000809087223 */ /* 0x000fc80000000005 */
[----:B------:R-:W-:-:S04]  /*1510*/  FADD R4, R13, R8 ;  /* 0x000000080d047221 */ /* 0x000fc80000000000 */
[----:B------:R-:W-:Y:S01]  /*1520*/  FMUL R5, R4, -1.5 ;  /* 0xbfc0000004057820 */ /* 0x000fe20000400000 */
[----:B------:R-:W-:-:S03]  /*1530*/  FADD R13, -R13, R4 ;  /* 0x000000040d0d7221 */ /* 0x000fc60000000100 */
[----:B------:R-:W0:Y:S01]  /*1540*/  FRND R6, R5 ;  /* 0x0000000500067307 */ /* 0x000e220000201000 */
[----:B------:R-:W-:Y:S01]  /*1550*/  FADD R13, R8, -R13 ;  /* 0x8000000d080d7221 */ /* 0x000fe20000000000 */
[----:B------:R-:W-:Y:S01]  /*1560*/  FFMA R4, R4, -1.5, -R5 ;  /* 0xbfc0000004047823 */ /* 0x000fe20000000805 */
[----:B------:R-:W-:-:S03]  /*1570*/  FSETP.GT.AND P1, PT, |R5|, 152, PT ;  /* 0x431800000500780b */ /* 0x000fc60003f24200 */
[----:B------:R-:W-:Y:S01]  /*1580*/  FFMA R13, R13, -1.5, R4 ;  /* 0xbfc000000d0d7823 */ /* 0x000fe20000000004 */
[----:B0-----:R-:W-:Y:S01]  /*1590*/  FADD R4, R5, -R6 ;  /* 0x8000000605047221 */ /* 0x001fe20000000000 */
[----:B------:R-:W-:-:S03]  /*15a0*/  FSETP.GT.AND P0, PT, R6, RZ, PT ;  /* 0x000000ff0600720b */ /* 0x000fc60003f04000 */
[----:B------:R-:W-:Y:S01]  /*15b0*/  FADD R4, R4, R13 ;  /* 0x0000000d04047221 */ /* 0x000fe20000000000 */
[----:B------:R-:W-:Y:S02]  /*15c0*/  SEL R6, RZ, 0x83000000, P0 ;  /* 0x83000000ff067807 */ /* 0x000fe40000000000 */
[----:B------:R-:W-:Y:S01]  /*15d0*/  FSETP.GEU.AND P0, PT, R5, RZ, PT ;  /* 0x000000ff0500720b */ /* 0x000fe20003f0e000 */
[----:B------:R-:W-:Y:S01]  /*15e0*/  FFMA R7, R4, R7, 0.0013391353422775864601 ;  /* 0x3aaf85ed04077423 */ /* 0x000fe20000000007 */
[----:B------:R-:W-:-:S03]  /*15f0*/  IADD3 R0, PT, PT, R6, 0x7f000000, RZ ;  /* 0x7f00000006007810 */ /* 0x000fc60007ffe0ff */
[C---:B------:R-:W-:Y:S02]  /*1600*/  FFMA R9, R4.reuse, R7, 0.0096188392490148544312 ;  /* 0x3c1d985604097423 */ /* 0x040fe40000000007 */
[----:B------:R0:W1:Y:S02]  /*1610*/  F2I.NTZ R7, R5 ;  /* 0x0000000500077305 */ /* 0x0000640000203100 */
[----:B------:R-:W-:-:S04]  /*1620*/  FFMA R9, R4, R9, 0.055503588169813156128 ;  /* 0x3d6357bb04097423 */ /* 0x000fc80000000009 */
[----:B------:R-:W-:Y:S01]  /*1630*/  FFMA R9, R4, R9, 0.24022644758224487305 ;  /* 0x3e75fdec04097423 */ /* 0x000fe20000000009 */
[----:B0-----:R-:W-:-:S03]  /*1640*/  FSEL R5, RZ, +INF , !P0 ;  /* 0x7f800000ff057808 */ /* 0x001fc60004000000 */
[----:B------:R-:W-:-:S04]  /*1650*/  FFMA R9, R4, R9, 0.69314718246459960938 ;  /* 0x3f31721804097423 */ /* 0x000fc80000000009 */
[----:B------:R-:W-:Y:S01]  /*1660*/  FFMA R9, R4, R9, 1 ;  /* 0x3f80000004097423 */ /* 0x000fe20000000009 */
[----:B-1----:R-:W-:-:S03]  /*1670*/  LEA R7, R7, -R6, 0x17 ;  /* 0x8000000607077211 */ /* 0x002fc600078eb8ff */
[----:B------:R-:W-:-:S04]  /*1680*/  FMUL R0, R0, R9 ;  /* 0x0000000900007220 */ /* 0x000fc80000400000 */
[----:B------:R-:W-:Y:S01]  /*1690*/  @!P1 FMUL R5, R7, R0 ;  /* 0x0000000007059220 */ /* 0x000fe20000400000 */
[----:B------:R-:W-:-:S07]  /*16a0*/  @!P2 MOV R5, 0x7fffffff ;  /* 0x7fffffff0005a802 */ /* 0x000fce0000000f00 */
.L_x_32:
[----:B------:R-:W-:-:S04]  /*16b0*/  FMUL R0, R5, -0.5 ;  /* 0xbf00000005007820 */ /* 0x000fc80000400000 */
[----:B------:R-:W-:-:S05]  /*16c0*/  FMUL R15, R15, R0 ;  /* 0x000000000f0f7220 */ /* 0x000fca0000400000 */
[----:B------:R-:W-:Y:S01]  /*16d0*/  STG.E desc[UR12][R2.64], R15 ;  /* 0x0000000f02007986 */ /* 0x000fe2000c10190c */
[----:B------:R-:W-:Y:S05]  /*16e0*/  EXIT ;  /* 0x000000000000794d */ /* 0x000fea0003800000 */
.L_x_33:
        /* <DEDUP_REMOVED lines=9> */
.L_x_185:


//--------------------- .text.fast_mean_delta_kernel --------------------------
	.section	.text.fast_mean_delta_kernel,"ax",@progbits
	.align	128
        .global         fast_mean_delta_kernel
        .type           fast_mean_delta_kernel,@function
        .size           fast_mean_delta_kernel,(.L_x_177 - fast_mean_delta_kernel)
        .other          fast_mean_delta_kernel,@"STO_CUDA_ENTRY STV_DEFAULT"
fast_mean_delta_kernel:
.text.fast_mean_delta_kernel:
[----:B------:R-:W-:Y:S01]  /*0000*/  LDC R1, c[0x0][0x37c] ;  /* 0x0000df00ff017b82 */ /* 0x000fe20000000800 */
[----:B------:R-:W0:Y:S07]  /*0010*/  S2R R4, SR_TID.X ;  /* 0x0000000000047919 */ /* 0x000e2e0000002100 */
[----:B------:R-:W1:Y:S01]  /*0020*/  S2UR UR6, SR_CgaCtaId ;  /* 0x00000000000679c3 */ /* 0x000e620000008800 */
[----:B------:R-:W2:Y:S01]  /*0030*/  LDCU UR5, c[0x0][0x390] ;  /* 0x00007200ff0577ac */ /* 0x000ea20008000800 */
[----:B------:R-:W3:Y:S01]  /*0040*/  S2R R0, SR_CTAID.X ;  /* 0x0000000000007919 */ /* 0x000ee20000002500 */
[----:B------:R-:W2:Y:S01]  /*0050*/  LDCU UR7, c[0x0][0x398] ;  /* 0x00007300ff0777ac */ /* 0x000ea20008000800 */
[----:B------:R-:W-:Y:S01]  /*0060*/  UMOV UR4, 0x400 ;  /* 0x0000040000047882 */ /* 0x000fe20000000000 */
[----:B------:R-:W4:Y:S01]  /*0070*/  LDCU.64 UR16, c[0x0][0x358] ;  /* 0x00006b00ff1077ac */ /* 0x000f220008000a00 */
[----:B--2---:R-:W-:-:S02]  /*0080*/  UISETP.LT.AND UP0, UPT, UR5, UR7, UPT ;  /* 0x000000070500728c */ /* 0x004fc4000bf01270 */
[----:B-1----:R-:W-:Y:S02]  /*0090*/  ULEA UR6, UR6, UR4, 0x18 ;  /* 0x0000000406067291 */ /* 0x002fe4000f8ec0ff */
[----:B------:R-:W-:-:S04]  /*00a0*/  USEL UR4, UR5, UR7, UP0 ;  /* 0x0000000705047287 */ /* 0x000fc80008000000 */
[----:B0-----:R-:W-:Y:S01]  /*00b0*/  LEA R5, R4, UR6, 0x2 ;  /* 0x0000000604057c11 */ /* 0x001fe2000f8e10ff */
[----:B------:R-:W-:-:S04]  /*00c0*/  UISETP.GE.AND UP0, UPT, UR4, 0x1, UPT ;  /* 0x000000010400788c */ /* 0x000fc8000bf06270 */
[----:B------:R0:W-:Y:S05]  /*00d0*/  STS [R5], RZ ;  /* 0x000000ff05007388 */ /* 0x0001ea0000000800 */
[----:B---34-:R-:W-:Y:S05]  /*00e0*/  BRA.U !UP0, `(.L_x_34) ;  /* 0x0000000d08647547 */ /* 0x018fea000b800000 */
[----:B------:R-:W1:Y:S01]  /*00f0*/  LDCU.64 UR8, c[0x0][0x380] ;  /* 0x00007000ff0877ac */ /* 0x000e620008000a00 */
[----:B------:R-:W-:Y:S01]  /*0100*/  HFMA2 R8, -RZ, RZ, 0, 0 ;  /* 0x00000000ff087431 */ /* 0x000fe200000001ff */
[----:B------:R-:W-:-:S04]  /*0110*/  UIADD3 UR4, UPT, UPT, UR7, -0x1, URZ ;  /* 0xffffffff07047890 */ /* 0x000fc8000fffe0ff */
[----:B------:R-:W-:-:S04]  /*0120*/  ULEA.HI UR4, UR4, 0x1, URZ, 0x16 ;  /* 0x0000000104047891 */ /* 0x000fc8000f8fb0ff */
[----:B------:R-:W-:Y:S02]  /*0130*/  ULOP3.LUT UR12, UR4, 0xf, URZ, 0xc0, !UPT ;  /* 0x0000000f040c7892 */ /* 0x000fe4000f8ec0ff */
[----:B------:R-:W-:Y:S02]  /*0140*/  ULOP3.LUT UR13, UR4, 0x7, URZ, 0xc0, !UPT ;  /* 0x00000007040d7892 */ /* 0x000fe4000f8ec0ff */
[----:B------:R-:W-:Y:S02]  /*0150*/  ULOP3.LUT UR14, UR4, 0x3, URZ, 0xc0, !UPT ;  /* 0x00000003040e7892 */ /* 0x000fe4000f8ec0ff */
[----:B------:R-:W-:Y:S02]  /*0160*/  ULOP3.LUT UR4, UR4, 0x7ffff0, URZ, 0xc0, !UPT ;  /* 0x007ffff004047892 */ /* 0x000fe4000f8ec0ff */
[----:B-1----:R-:W-:Y:S02]  /*0170*/  UIADD3 UR8, UP0, UPT, UR8, 0x8000, URZ ;  /* 0x0000800008087890 */ /* 0x002fe4000ff1e0ff */
[----:B------:R-:W-:-:S02]  /*0180*/  UIADD3 UR5, UPT, UPT, UR12, -0x1, URZ ;  /* 0xffffffff0c057890 */ /* 0x000fc4000fffe0ff */
[----:B------:R-:W-:Y:S02]  /*0190*/  UIADD3 UR7, UPT, UPT, UR13, -0x1, URZ ;  /* 0xffffffff0d077890 */ /* 0x000fe4000fffe0ff */
[----:B------:R-:W-:Y:S02]  /*01a0*/  UIADD3.X UR9, UPT, UPT, URZ, UR9, URZ, UP0, !UPT ;  /* 0x00000009ff097290 */ /* 0x000fe400087fe4ff */
[----:B------:R-:W-:Y:S02]  /*01b0*/  UIADD3 UR10, UPT, UPT, -UR4, URZ, URZ ;  /* 0x000000ff040a7290 */ /* 0x000fe4000fffe1ff */
[----:B------:R-:W-:Y:S02]  /*01c0*/  UISETP.GE.U32.AND UP0, UPT, UR5, 0x7, UPT ;  /* 0x000000070500788c */ /* 0x000fe4000bf06070 */
[----:B------:R-:W-:Y:S01]  /*01d0*/  UISETP.GE.U32.AND UP1, UPT, UR7, 0x3, UPT ;  /* 0x000000030700788c */ /* 0x000fe2000bf26070 */
[----:B------:R-:W-:-:S10]  /*01e0*/  UMOV UR4, URZ ;  /* 0x000000ff00047c82 */ /* 0x000fd40008000000 */
.L_x_46:
[----:B-123--:R-:W1:Y:S01]  /*01f0*/  LDC.64 R2, c[0x0][0x390] ;  /* 0x0000e400ff027b82 */ /* 0x00ee620000000a00 */
[----:B------:R-:W2:Y:S01]  /*0200*/  LDCU UR11, c[0x0][0x398] ;  /* 0x00007300ff0b77ac */ /* 0x000ea20008000800 */
[----:B------:R-:W-:Y:S01]  /*0210*/  UMOV UR5, URZ ;  /* 0x000000ff00057c82 */ /* 0x000fe20008000000 */
[----:B--2---:R-:W-:Y:S01]  /*0220*/  UISETP.GE.U32.AND UP2, UPT, UR11, 0x3c01, UPT ;  /* 0x00003c010b00788c */ /* 0x004fe2000bf46070 */
[----:B-1----:R-:W-:Y:S01]  /*0230*/  IMAD R3, R3, UR4, R0 ;  /* 0x0000000403037c24 */ /* 0x002fe2000f8e0200 */
[----:B------:R-:W-:-:S03]  /*0240*/  UIADD3 UR4, UPT, UPT, UR4, 0x1, URZ ;  /* 0x0000000104047890 */ /* 0x000fc6000fffe0ff */
[----:B------:R-:W-:-:S03]  /*0250*/  IMAD R6, R3, UR11, R4 ;  /* 0x0000000b03067c24 */ /* 0x000fc6000f8e0204 */
[----:B------:R-:W-:Y:S01]  /*0260*/  ISETP.NE.AND P0, PT, R2, UR4, PT ;  /* 0x0000000402007c0c */ /* 0x000fe2000bf05270 */
[----:B------:R-:W-:-:S12]  /*0270*/  BRA.U !UP2, `(.L_x_35) ;  /* 0x000000050a5c7547 */ /* 0x000fd8000b800000 */
[----:B------:R-:W-:Y:S01]  /*0280*/  IMAD.MOV.U32 R9, RZ, RZ, R6 ;  /* 0x000000ffff097224 */ /* 0x000fe200078e0006 */
[----:B------:R-:W-:Y:S01]  /*0290*/  MOV R7, R4 ;  /* 0x0000000400077202 */ /* 0x000fe20000000f00 */
[----:B------:R-:W1:Y:S01]  /*02a0*/  LDCU UR11, c[0x0][0x398] ;  /* 0x00007300ff0b77ac */ /* 0x000e620008000800 */
[----:B------:R-:W-:Y:S01]  /*02b0*/  UMOV UR5, 0x2000 ;  /* 0x0000200000057882 */ /* 0x000fe20000000000 */
[----:B------:R-:W-:-:S05]  /*02c0*/  UMOV UR7, UR10 ;  /* 0x0000000a00077c82 */ /* 0x000fca0008000000 */
.L_x_36:
[C---:B------:R-:W-:Y:S01]  /*02d0*/  VIADD R10, R7.reuse, 0x400 ;  /* 0x00000400070a7836 */ /* 0x040fe20000000000 */
[C---:B-1----:R-:W-:Y:S01]  /*02e0*/  ISETP.GE.AND P3, PT, R7.reuse, UR11, PT ;  /* 0x0000000b07007c0c */ /* 0x042fe2000bf66270 */
[----:B------:R-:W-:Y:S01]  /*02f0*/  IMAD.U32 R2, RZ, RZ, UR8 ;  /* 0x00000008ff027e24 */ /* 0x000fe2000f8e00ff */
[C---:B------:R-:W-:Y:S02]  /*0300*/  IADD3 R11, PT, PT, R7.reuse, 0x800, RZ ;  /* 0x00000800070b7810 */ /* 0x040fe40007ffe0ff */
[----:B------:R-:W-:Y:S01]  /*0310*/  ISETP.GE.AND P4, PT, R10, UR11, PT ;  /* 0x0000000b0a007c0c */ /* 0x000fe2000bf86270 */
[----:B------:R-:W-:Y:S01]  /*0320*/  VIADD R10, R7, 0xc00 ;  /* 0x00000c00070a7836 */ /* 0x000fe20000000000 */
[----:B------:R-:W-:Y:S02]  /*0330*/  MOV R3, UR9 ;  /* 0x0000000900037c02 */ /* 0x000fe40008000f00 */
[----:B------:R-:W-:Y:S02]  /*0340*/  ISETP.GE.AND P1, PT, R11, UR11, PT ;  /* 0x0000000b0b007c0c */ /* 0x000fe4000bf26270 */
[----:B------:R-:W-:-:S02]  /*0350*/  ISETP.GE.AND P2, PT, R10, UR11, PT ;  /* 0x0000000b0a007c0c */ /* 0x000fc4000bf46270 */
[----:B------:R-:W-:Y:S01]  /*0360*/  CS2R R10, SRZ ;  /* 0x00000000000a7805 */ /* 0x000fe2000001ff00 */
[----:B------:R-:W-:Y:S01]  /*0370*/  IMAD.WIDE R2, R9, 0x4, R2 ;  /* 0x0000000409027825 */ /* 0x000fe200078e0202 */
[----:B------:R-:W-:-:S03]  /*0380*/  IADD3 R12, PT, PT, R7, 0x1000, RZ ;  /* 0x00001000070c7810 */ /* 0x000fc60007ffe0ff */
[----:B------:R-:W-:Y:S01]  /*0390*/  VIADD R13, R7, 0x1400 ;  /* 0x00001400070d7836 */ /* 0x000fe20000000000 */
[----:B------:R-:W2:Y:S01]  /*03a0*/  @!P3 LDG.E R11, desc[UR16][R2.64+-0x8000] ;  /* 0xff800010020bb981 */ /* 0x000ea2000c1e1900 */
[----:B------:R-:W-:-:S03]  /*03b0*/  ISETP.GE.AND P3, PT, R12, UR11, PT ;  /* 0x0000000b0c007c0c */ /* 0x000fc6000bf66270 */
[----:B------:R-:W3:Y:S01]  /*03c0*/  @!P4 LDG.E R10, desc[UR16][R2.64+-0x7000] ;  /* 0xff900010020ac981 */ /* 0x000ee2000c1e1900 */
[----:B------:R-:W-:Y:S02]  /*03d0*/  ISETP.GE.AND P4, PT, R13, UR11, PT ;  /* 0x0000000b0d007c0c */ /* 0x000fe4000bf86270 */
[----:B------:R-:W-:Y:S01]  /*03e0*/  CS2R R12, SRZ ;  /* 0x00000000000c7805 */ /* 0x000fe2000001ff00 */
[C---:B------:R-:W-:Y:S01]  /*03f0*/  VIADD R15, R7.reuse, 0x1c00 ;  /* 0x00001c00070f7836 */ /* 0x040fe20000000000 */
[----:B------:R-:W-:-:S04]  /*0400*/  IADD3 R14, PT, PT, R7, 0x1800, RZ ;  /* 0x00001800070e7810 */ /* 0x000fc80007ffe0ff */
[----:B------:R-:W4:Y:S01]  /*0410*/  @!P1 LDG.E R12, desc[UR16][R2.64+-0x6000] ;  /* 0xffa00010020c9981 */ /* 0x000f22000c1e1900 */
[----:B------:R-:W-:-:S03]  /*0420*/  ISETP.GE.AND P1, PT, R14, UR11, PT ;  /* 0x0000000b0e007c0c */ /* 0x000fc6000bf26270 */
[----:B------:R-:W5:Y:S01]  /*0430*/  @!P2 LDG.E R13, desc[UR16][R2.64+-0x5000] ;  /* 0xffb00010020da981 */ /* 0x000f62000c1e1900 */
[----:B------:R-:W-:Y:S02]  /*0440*/  ISETP.GE.AND P2, PT, R15, UR11, PT ;  /* 0x0000000b0f007c0c */ /* 0x000fe4000bf46270 */
[----:B------:R-:W-:Y:S01]  /*0450*/  CS2R R14, SRZ ;  /* 0x00000000000e7805 */ /* 0x000fe2000001ff00 */
[C---:B------:R-:W-:Y:S01]  /*0460*/  VIADD R17, R7.reuse, 0x2400 ;  /* 0x0000240007117836 */ /* 0x040fe20000000000 */
[----:B------:R-:W-:-:S04]  /*0470*/  IADD3 R16, PT, PT, R7, 0x2000, RZ ;  /* 0x0000200007107810 */ /* 0x000fc80007ffe0ff */
[----:B------:R-:W5:Y:S01]  /*0480*/  @!P3 LDG.E R14, desc[UR16][R2.64+-0x4000] ;  /* 0xffc00010020eb981 */ /* 0x000f62000c1e1900 */
        /* <DEDUP_REMOVED lines=17> */
[----:B------:R-:W-:Y:S02]  /*05a0*/  CS2R R20, SRZ ;  /* 0x0000000000147805 */ /* 0x000fe4000001ff00 */
[----:B------:R-:W-:-:S04]  /*05b0*/  IADD3 R22, PT, PT, R7, 0x3800, RZ ;  /* 0x0000380007167810 */ /* 0x000fc80007ffe0ff */
[----:B------:R-:W5:Y:S01]  /*05c0*/  @!P1 LDG.E R20, desc[UR16][R2.64+0x2000] ;  /* 0x0020001002149981 */ /* 0x000f62000c1e1900 */
[----:B------:R-:W-:Y:S01]  /*05d0*/  ISETP.GE.AND P1, PT, R22, UR11, PT ;  /* 0x0000000b16007c0c */ /* 0x000fe2000bf26270 */
[----:B------:R-:W-:Y:S02]  /*05e0*/  HFMA2 R22, -RZ, RZ, 0, 0 ;  /* 0x00000000ff167431 */ /* 0x000fe400000001ff */
[----:B------:R-:W-:Y:S01]  /*05f0*/  VIADD R23, R7, 0x3c00 ;  /* 0x00003c0007177836 */ /* 0x000fe20000000000 */
[----:B------:R-:W5:Y:S01]  /*0600*/  @!P2 LDG.E R21, desc[UR16][R2.64+0x3000] ;  /* 0x003000100215a981 */ /* 0x000f62000c1e1900 */
[----:B------:R-:W-:-:S03]  /*0610*/  CS2R R24, SRZ ;  /* 0x0000000000187805 */ /* 0x000fc6000001ff00 */
[----:B------:R-:W-:Y:S01]  /*0620*/  ISETP.GE.AND P2, PT, R23, UR11, PT ;  /* 0x0000000b17007c0c */ /* 0x000fe2000bf46270 */
[----:B------:R-:W5:Y:S01]  /*0630*/  @!P3 LDG.E R22, desc[UR16][R2.64+0x4000] ;  /* 0x004000100216b981 */ /* 0x000f62000c1e1900 */
[----:B------:R-:W-:-:S03]  /*0640*/  IMAD.MOV.U32 R23, RZ, RZ, RZ ;  /* 0x000000ffff177224 */ /* 0x000fc600078e00ff */
[----:B------:R-:W5:Y:S04]  /*0650*/  @!P4 LDG.E R25, desc[UR16][R2.64+0x5000] ;  /* 0x005000100219c981 */ /* 0x000f68000c1e1900 */
[----:B------:R-:W5:Y:S04]  /*0660*/  @!P1 LDG.E R24, desc[UR16][R2.64+0x6000] ;  /* 0x0060001002189981 */ /* 0x000f68000c1e1900 */
[----:B------:R-:W5:Y:S01]  /*0670*/  @!P2 LDG.E R23, desc[UR16][R2.64+0x7000] ;  /* 0x007000100217a981 */ /* 0x000f62000c1e1900 */
[----:B------:R-:W-:Y:S01]  /*0680*/  UIADD3 UR7, UPT, UPT, UR7, 0x10, URZ ;  /* 0x0000001007077890 */ /* 0x000fe2000fffe0ff */
[----:B------:R-:W-:Y:S01]  /*0690*/  IADD3 R7, PT, PT, R7, 0x4000, RZ ;  /* 0x0000400007077810 */ /* 0x000fe20007ffe0ff */
[----:B------:R-:W-:Y:S01]  /*06a0*/  VIADD R9, R9, 0x4000 ;  /* 0x0000400009097836 */ /* 0x000fe20000000000 */
[----:B------:R-:W-:-:S02]  /*06b0*/  UIADD3 UR5, UPT, UPT, UR5, 0x4000, URZ ;  /* 0x0000400005057890 */ /* 0x000fc4000fffe0ff */
[----:B------:R-:W-:Y:S01]  /*06c0*/  UISETP.NE.AND UP2, UPT, UR7, URZ, UPT ;  /* 0x000000ff0700728c */ /* 0x000fe2000bf45270 */
[----:B--2---:R-:W-:-:S04]  /*06d0*/  FADD R11, R11, R8 ;  /* 0x000000080b0b7221 */ /* 0x004fc80000000000 */
[----:B---3--:R-:W-:-:S04]  /*06e0*/  FADD R11, R11, R10 ;  /* 0x0000000a0b0b7221 */ /* 0x008fc80000000000 */
[----:B----4-:R-:W-:-:S04]  /*06f0*/  FADD R12, R11, R12 ;  /* 0x0000000c0b0c7221 */ /* 0x010fc80000000000 */
[----:B-----5:R-:W-:-:S04]  /*0700*/  FADD R13, R12, R13 ;  /* 0x0000000d0c0d7221 */ /* 0x020fc80000000000 */
[----:B------:R-:W-:-:S04]  /*0710*/  FADD R14, R13, R14 ;  /* 0x0000000e0d0e7221 */ /* 0x000fc80000000000 */
        /* <DEDUP_REMOVED lines=10> */
[----:B------:R-:W-:Y:S01]  /*07c0*/  FADD R8, R24, R23 ;  /* 0x0000001718087221 */ /* 0x000fe20000000000 */
[----:B------:R-:W-:Y:S06]  /*07d0*/  BRA.U UP2, `(.L_x_36) ;  /* 0xfffffff902bc7547 */ /* 0x000fec000b83ffff */
[----:B------:R-:W-:-:S12]  /*07e0*/  UIADD3 UR5, UPT, UPT, UR5, -0x2000, URZ ;  /* 0xffffe00005057890 */ /* 0x000fd8000fffe0ff */
.L_x_35:
[----:B------:R-:W-:-:S09]  /*07f0*/  UISETP.NE.AND UP2, UPT, UR12, URZ, UPT ;  /* 0x000000ff0c00728c */ /* 0x000fd2000bf45270 */
[----:B------:R-:W-:Y:S05]  /*0800*/  BRA.U !UP2, `(.L_x_37) ;  /* 0x000000050a947547 */ /* 0x000fea000b800000 */
[----:B------:R-:W-:Y:S01]  /*0810*/  UISETP.NE.AND UP2, UPT, UR13, URZ, UPT ;  /* 0x000000ff0d00728c */ /* 0x000fe2000bf45270 */
[----:B------:R-:W-:Y:S10]  /*0820*/  BRA.U !UP0, `(.L_x_38) ;  /* 0x0000000108a47547 */ /* 0x000ff4000b800000 */
[----:B------:R-:W1:Y:S01]  /*0830*/  LDC.64 R2, c[0x0][0x380] ;  /* 0x0000e000ff027b82 */ /* 0x000e620000000a00 */
[----:B------:R-:W-:Y:S01]  /*0840*/  IADD3 R13, PT, PT, R4, UR5, RZ ;  /* 0x00000005040d7c10 */ /* 0x000fe2000fffe0ff */
[----:B------:R-:W-:-:S03]  /*0850*/  VIADD R7, R6, UR5 ;  /* 0x0000000506077c36 */ /* 0x000fc60008000000 */
[C---:B------:R-:W-:Y:S01]  /*0860*/  IADD3 R9, PT, PT, R13.reuse, 0x400, RZ ;  /* 0x000004000d097810 */ /* 0x040fe20007ffe0ff */
[C---:B------:R-:W-:Y:S01]  /*0870*/  VIADD R10, R13.reuse, 0x800 ;  /* 0x000008000d0a7836 */ /* 0x040fe20000000000 */
[----:B------:R-:W-:Y:S02]  /*0880*/  ISETP.GE.AND P3, PT, R13, UR11, PT ;  /* 0x0000000b0d007c0c */ /* 0x000fe4000bf66270 */
[----:B------:R-:W-:Y:S02]  /*0890*/  ISETP.GE.AND P4, PT, R9, UR11, PT ;  /* 0x0000000b09007c0c */ /* 0x000fe4000bf86270 */
[----:B------:R-:W-:Y:S02]  /*08a0*/  IADD3 R9, PT, PT, R13, 0xc00, RZ ;  /* 0x00000c000d097810 */ /* 0x000fe40007ffe0ff */
[----:B------:R-:W-:Y:S02]  /*08b0*/  ISETP.GE.AND P1, PT, R10, UR11, PT ;  /* 0x0000000b0a007c0c */ /* 0x000fe4000bf26270 */
[----:B------:R-:W-:Y:S01]  /*08c0*/  ISETP.GE.AND P2, PT, R9, UR11, PT ;  /* 0x0000000b09007c0c */ /* 0x000fe2000bf46270 */
[----:B------:R-:W-:Y:S01]  /*08d0*/  IMAD.MOV.U32 R9, RZ, RZ, RZ ;  /* 0x000000ffff097224 */ /* 0x000fe200078e00ff */
[----:B------:R-:W-:-:S02]  /*08e0*/  IADD3 R10, PT, PT, R13, 0x1000, RZ ;  /* 0x000010000d0a7810 */ /* 0x000fc40007ffe0ff */
[----:B------:R-:W-:Y:S01]  /*08f0*/  IADD3 R11, PT, PT, R13, 0x1400, RZ ;  /* 0x000014000d0b7810 */ /* 0x000fe20007ffe0ff */
[----:B-1----:R-:W-:-:S04]  /*0900*/  IMAD.WIDE R2, R7, 0x4, R2 ;  /* 0x0000000407027825 */ /* 0x002fc800078e0202 */
[----:B------:R-:W-:Y:S01]  /*0910*/  IMAD.MOV.U32 R7, RZ, RZ, RZ ;  /* 0x000000ffff077224 */ /* 0x000fe200078e00ff */
[----:B------:R-:W2:Y:S01]  /*0920*/  @!P4 LDG.E R9, desc[UR16][R2.64+0x1000] ;  /* 0x001000100209c981 */ /* 0x000ea2000c1e1900 */
[----:B------:R-:W-:-:S04]  /*0930*/  ISETP.GE.AND P4, PT, R11, UR11, PT ;  /* 0x0000000b0b007c0c */ /* 0x000fc8000bf86270 */
        /* <DEDUP_REMOVED lines=9> */
[----:B------:R-:W-:Y:S02]  /*09d0*/  CS2R R12, SRZ ;  /* 0x00000000000c7805 */ /* 0x000fe4000001ff00 */
[----:B------:R-:W-:-:S04]  /*09e0*/  CS2R R14, SRZ ;  /* 0x00000000000e7805 */ /* 0x000fc8000001ff00 */
[----:B------:R-:W5:Y:S04]  /*09f0*/  @!P3 LDG.E R12, desc[UR16][R2.64+0x4000] ;  /* 0x00400010020cb981 */ /* 0x000f68000c1e1900 */
[----:B------:R-:W5:Y:S04]  /*0a00*/  @!P4 LDG.E R13, desc[UR16][R2.64+0x5000] ;  /* 0x00500010020dc981 */ /* 0x000f68000c1e1900 */
[----:B------:R-:W5:Y:S04]  /*0a10*/  @!P1 LDG.E R14, desc[UR16][R2.64+0x6000] ;  /* 0x00600010020e9981 */ /* 0x000f68000c1e1900 */
[----:B------:R-:W5:Y:S01]  /*0a20*/  @!P2 LDG.E R15, desc[UR16][R2.64+0x7000] ;  /* 0x00700010020fa981 */ /* 0x000f62000c1e1900 */
[----:B------:R-:W-:Y:S01]  /*0a30*/  UIADD3 UR5, UPT, UPT, UR5, 0x2000, URZ ;  /* 0x0000200005057890 */ /* 0x000fe2000fffe0ff */
[----:B---3--:R-:W-:-:S04]  /*0a40*/  FADD R8, R8, R7 ;  /* 0x0000000708087221 */ /* 0x008fc80000000000 */
[----:B--2---:R-:W-:-:S04]  /*0a50*/  FADD R9, R8, R9 ;  /* 0x0000000908097221 */ /* 0x004fc80000000000 */
[----:B----4-:R-:W-:-:S04]  /*0a60*/  FADD R10, R9, R10 ;  /* 0x0000000a090a7221 */ /* 0x010fc80000000000 */
[----:B-----5:R-:W-:-:S04]  /*0a70*/  FADD R11, R10, R11 ;  /* 0x0000000b0a0b7221 */ /* 0x020fc80000000000 */
[----:B------:R-:W-:-:S04]  /*0a80*/  FADD R12, R11, R12 ;  /* 0x0000000c0b0c7221 */ /* 0x000fc80000000000 */
[----:B------:R-:W-:-:S04]  /*0a90*/  FADD R13, R12, R13 ;  /* 0x0000000d0c0d7221 */ /* 0x000fc80000000000 */
[----:B------:R-:W-:-:S04]  /*0aa0*/  FADD R14, R13, R14 ;  /* 0x0000000e0d0e7221 */ /* 0x000fc80000000000 */
[----:B------:R-:W-:-:S07]  /*0ab0*/  FADD R8, R14, R15 ;  /* 0x0000000f0e087221 */ /* 0x000fce0000000000 */
.L_x_38:
[----:B------:R-:W-:Y:S05]  /*0ac0*/  BRA.U !UP2, `(.L_x_37) ;  /* 0x000000010ae47547 */ /* 0x000fea000b800000 */
[----:B------:R-:W-:Y:S01]  /*0ad0*/  UISETP.NE.AND UP2, UPT, UR14, URZ, UPT ;  /* 0x000000ff0e00728c */ /* 0x000fe2000bf45270 */
[----:B------:R-:W-:Y:S10]  /*0ae0*/  BRA.U !UP1, `(.L_x_39) ;  /* 0x00000001095c7547 */ /* 0x000ff4000b800000 */
[----:B------:R-:W1:Y:S01]  /*0af0*/  LDC.64 R2, c[0x0][0x380] ;  /* 0x0000e000ff027b82 */ /* 0x000e620000000a00 */
[----:B------:R-:W-:Y:S01]  /*0b00*/  VIADD R9, R4, UR5 ;  /* 0x0000000504097c36 */ /* 0x000fe20008000000 */
[----:B------:R-:W-:-:S03]  /*0b10*/  IADD3 R7, PT, PT, R6, UR5, RZ ;  /* 0x0000000506077c10 */ /* 0x000fc6000fffe0ff */
[C---:B------:R-:W-:Y:S01]  /*0b20*/  VIADD R10, R9.reuse, 0x400 ;  /* 0x00000400090a7836 */ /* 0x040fe20000000000 */
[C---:B------:R-:W-:Y:S02]  /*0b30*/  ISETP.GE.AND P1, PT, R9.reuse, UR11, PT ;  /* 0x0000000b09007c0c */ /* 0x040fe4000bf26270 */
[C---:B------:R-:W-:Y:S01]  /*0b40*/  IADD3 R11, PT, PT, R9.reuse, 0x800, RZ ;  /* 0x00000800090b7810 */ /* 0x040fe20007ffe0ff */
[----:B------:R-:W-:Y:S01]  /*0b50*/  VIADD R9, R9, 0xc00 ;  /* 0x00000c0009097836 */ /* 0x000fe20000000000 */
[----:B------:R-:W-:Y:S02]  /*0b60*/  ISETP.GE.AND P2, PT, R10, UR11, PT ;  /* 0x0000000b0a007c0c */ /* 0x000fe4000bf46270 */
[----:B------:R-:W-:Y:S02]  /*0b70*/  ISETP.GE.AND P3, PT, R11, UR11, PT ;  /* 0x0000000b0b007c0c */ /* 0x000fe4000bf66270 */
[----:B------:R-:W-:Y:S01]  /*0b80*/  ISETP.GE.AND P4, PT, R9, UR11, PT ;  /* 0x0000000b09007c0c */ /* 0x000fe2000bf86270 */
[----:B------:R-:W-:-:S02]  /*0b90*/  IMAD.MOV.U32 R9, RZ, RZ, RZ ;  /* 0x000000ffff097224 */ /* 0x000fc400078e00ff */
[----:B-1----:R-:W-:Y:S01]  /*0ba0*/  IMAD.WIDE R2, R7, 0x4, R2 ;  /* 0x0000000407027825 */ /* 0x002fe200078e0202 */
[----:B------:R-:W-:Y:S02]  /*0bb0*/  MOV R7, RZ ;  /* 0x000000ff00077202 */ /* 0x000fe40000000f00 */
[----:B------:R-:W-:-:S03]  /*0bc0*/  CS2R R10, SRZ ;  /* 0x00000000000a7805 */ /* 0x000fc6000001ff00 */
[----:B------:R-:W2:Y:S04]  /*0bd0*/  @!P2 LDG.E R9, desc[UR16][R2.64+0x1000] ;  /* 0x001000100209a981 */ /* 0x000ea8000c1e1900 */
[----:B------:R-:W3:Y:S04]  /*0be0*/  @!P1 LDG.E R7, desc[UR16][R2.64] ;  /* 0x0000001002079981 */ /* 0x000ee8000c1e1900 */
[----:B------:R-:W4:Y:S04]  /*0bf0*/  @!P3 LDG.E R10, desc[UR16][R2.64+0x2000] ;  /* 0x00200010020ab981 */ /* 0x000f28000c1e1900 */
[----:B------:R-:W5:Y:S01]  /*0c00*/  @!P4 LDG.E R11, desc[UR16][R2.64+0x3000] ;  /* 0x00300010020bc981 */ /* 0x000f62000c1e1900 */
[----:B------:R-:W-:Y:S01]  /*0c10*/  UIADD3 UR5, UPT, UPT, UR5, 0x1000, URZ ;  /* 0x0000100005057890 */ /* 0x000fe2000fffe0ff */
[----:B---3--:R-:W-:-:S04]  /*0c20*/  FADD R8, R8, R7 ;  /* 0x0000000708087221 */ /* 0x008fc80000000000 */
[----:B--2---:R-:W-:-:S04]  /*0c30*/  FADD R9, R8, R9 ;  /* 0x0000000908097221 */ /* 0x004fc80000000000 */
[----:B----4-:R-:W-:-:S04]  /*0c40*/  FADD R10, R9, R10 ;  /* 0x0000000a090a7221 */ /* 0x010fc80000000000 */
[----:B-----5:R-:W-:-:S07]  /*0c50*/  FADD R8, R10, R11 ;  /* 0x0000000b0a087221 */ /* 0x020fce0000000000 */
.L_x_39:
[----:B------:R-:W-:Y:S05]  /*0c60*/  BRA.U !UP2, `(.L_x_37) ;  /* 0x000000010a7c7547 */ /* 0x000fea000b800000 */
[----:B------:R-:W1:Y:S01]  /*0c70*/  LDC.64 R2, c[0x0][0x380] ;  /* 0x0000e000ff027b82 */ /* 0x000e620000000a00 */
[----:B------:R-:W-:Y:S01]  /*0c80*/  IADD3 R10, PT, PT, R4, UR5, RZ ;  /* 0x00000005040a7c10 */ /* 0x000fe2000fffe0ff */
[----:B------:R-:W-:Y:S01]  /*0c90*/  BSSY.RECONVERGENT B0, `(.L_x_40) ;  /* 0x0000007000007945 */ /* 0x000fe20003800200 */
[----:B------:R-:W-:Y:S01]  /*0ca0*/  IADD3 R7, PT, PT, R6, UR5, RZ ;  /* 0x0000000506077c10 */ /* 0x000fe2000fffe0ff */
[----:B------:R-:W-:Y:S01]  /*0cb0*/  IMAD.MOV.U32 R9, RZ, RZ, RZ ;  /* 0x000000ffff097224 */ /* 0x000fe200078e00ff */
[----:B------:R-:W-:-:S03]  /*0cc0*/  ISETP.GE.AND P1, PT, R10, UR11, PT ;  /* 0x0000000b0a007c0c */ /* 0x000fc6000bf26270 */
[----:B-1----:R-:W-:-:S10]  /*0cd0*/  IMAD.WIDE R2, R7, 0x4, R2 ;  /* 0x0000000407027825 */ /* 0x002fd400078e0202 */
[----:B------:R-:W-:Y:S05]  /*0ce0*/  @P1 BRA `(.L_x_41) ;  /* 0x0000000000041947 */ /* 0x000fea0003800000 */
[----:B------:R1:W5:Y:S02]  /*0cf0*/  LDG.E R9, desc[UR16][R2.64] ;  /* 0x0000001002097981 */ /* 0x000364000c1e1900 */
.L_x_41:
[----:B------:R-:W-:Y:S05]  /*0d00*/  BSYNC.RECONVERGENT B0 ;  /* 0x0000000000007941 */ /* 0x000fea0003800200 */
.L_x_40:
[----:B------:R-:W-:Y:S01]  /*0d10*/  UISETP.NE.AND UP2, UPT, UR14, 0x1, UPT ;  /* 0x000000010e00788c */ /* 0x000fe2000bf45270 */
[----:B-----5:R-:W-:-:S08]  /*0d20*/  FADD R8, R8, R9 ;  /* 0x0000000908087221 */ /* 0x020fd00000000000 */
[----:B------:R-:W-:Y:S05]  /*0d30*/  BRA.U !UP2, `(.L_x_37) ;  /* 0x000000010a487547 */ /* 0x000fea000b800000 */
[----:B------:R-:W-:Y:S01]  /*0d40*/  IADD3 R6, PT, PT, R10, 0x400, RZ ;  /* 0x000004000a067810 */ /* 0x000fe20007ffe0ff */
[----:B------:R-:W-:Y:S01]  /*0d50*/  BSSY.RECONVERGENT B0, `(.L_x_42) ;  /* 0x0000005000007945 */ /* 0x000fe20003800200 */
[----:B------:R-:W-:Y:S02]  /*0d60*/  HFMA2 R7, -RZ, RZ, 0, 0 ;  /* 0x00000000ff077431 */ /* 0x000fe400000001ff */
[----:B------:R-:W-:-:S13]  /*0d70*/  ISETP.GE.AND P1, PT, R6, UR11, PT ;  /* 0x0000000b06007c0c */ /* 0x000fda000bf26270 */
[----:B------:R-:W-:Y:S05]  /*0d80*/  @P1 BRA `(.L_x_43) ;  /* 0x0000000000041947 */ /* 0x000fea0003800000 */
[----:B------:R2:W5:Y:S02]  /*0d90*/  LDG.E R7, desc[UR16][R2.64+0x1000] ;  /* 0x0010001002077981 */ /* 0x000564000c1e1900 */
.L_x_43:
[----:B------:R-:W-:Y:S05]  /*0da0*/  BSYNC.RECONVERGENT B0 ;  /* 0x0000000000007941 */ /* 0x000fea0003800200 */
.L_x_42:
[----:B------:R-:W-:Y:S01]  /*0db0*/  UISETP.NE.AND UP2, UPT, UR14, 0x2, UPT ;  /* 0x000000020e00788c */ /* 0x000fe2000bf45270 */
[----:B-----5:R-:W-:-:S08]  /*0dc0*/  FADD R8, R8, R7 ;  /* 0x0000000708087221 */ /* 0x020fd00000000000 */
[----:B------:R-:W-:Y:S05]  /*0dd0*/  BRA.U !UP2, `(.L_x_37) ;  /* 0x000000010a207547 */ /* 0x000fea000b800000 */
[----:B------:R-:W-:Y:S01]  /*0de0*/  VIADD R6, R10, 0x800 ;  /* 0x000008000a067836 */ /* 0x000fe20000000000 */
[----:B------:R-:W-:Y:S01]  /*0df0*/  BSSY.RECONVERGENT B0, `(.L_x_44) ;  /* 0x0000005000007945 */ /* 0x000fe20003800200 */
[----:B------:R-:W-:-:S03]  /*0e00*/  MOV R7, RZ ;  /* 0x000000ff00077202 */ /* 0x000fc60000000f00 */
[----:B------:R-:W-:-:S13]  /*0e10*/  ISETP.GE.AND P1, PT, R6, UR11, PT ;  /* 0x0000000b06007c0c */ /* 0x000fda000bf26270 */
[----:B------:R-:W-:Y:S05]  /*0e20*/  @P1 BRA `(.L_x_45) ;  /* 0x0000000000041947 */ /* 0x000fea0003800000 */
[----:B------:R3:W5:Y:S02]  /*0e30*/  LDG.E R7, desc[UR16][R2.64+0x2000] ;  /* 0x0020001002077981 */ /* 0x000764000c1e1900 */
.L_x_45:
[----:B------:R-:W-:Y:S05]  /*0e40*/  BSYNC.RECONVERGENT B0 ;  /* 0x0000000000007941 */ /* 0x000fea0003800200 */
.L_x_44:
[----:B-----5:R-:W-:-:S07]  /*0e50*/  FADD R8, R8, R7 ;  /* 0x0000000708087221 */ /* 0x020fce0000000000 */
.L_x_37:
[----:B------:R-:W-:Y:S05]  /*0e60*/  @P0 BRA `(.L_x_46) ;  /* 0xfffffff000e00947 */ /* 0x000fea000383ffff */
[----:B------:R4:W-:Y:S02]  /*0e70*/  STS [R5], R8 ;  /* 0x0000000805007388 */ /* 0x0009e40000000800 */
.L_x_34:
[----:B------:R-:W-:Y:S01]  /*0e80*/  BAR.SYNC.DEFER_BLOCKING 0x0 ;  /* 0x0000000000007b1d */ /* 0x000fe20000010000 */
[----:B------:R-:W-:-:S13]  /*0e90*/  ISETP.NE.AND P0, PT, R4, RZ, PT ;  /* 0x000000ff0400720c */ /* 0x000fda0003f05270 */
[----:B------:R-:W-:Y:S05]  /*0ea0*/  @P0 EXIT ;  /* 0x000000000000094d */ /* 0x000fea0003800000 */
[----:B-123--:R-:W-:Y:S02]  /*0eb0*/  HFMA2 R3, -RZ, RZ, 0, 0 ;  /* 0x00000000ff037431 */ /* 0x00efe400000001ff */
[----:B------:R-:W-:-:S07]  /*0ec0*/  IMAD.MOV.U32 R2, RZ, RZ, 0x40 ;  /* 0x00000040ff027424 */ /* 0x000fce00078e00ff */
.L_x_47:
[----:B------:R-:W1:Y:S04]  /*0ed0*/  LDS.128 R12, [R2+UR6+-0x40] ;  /* 0xffffc006020c7984 */ /* 0x000e680008000c00 */
[----:B------:R-:W2:Y:S04]  /*0ee0*/  LDS.128 R16, [R2+UR6+-0x30] ;  /* 0xffffd00602107984 */ /* 0x000ea80008000c00 */
[----:B0---4-:R-:W0:Y:S04]  /*0ef0*/  LDS.128 R4, [R2+UR6+-0x20] ;  /* 0xffffe00602047984 */ /* 0x011e280008000c00 */
[----:B------:R-:W3:Y:S01]  /*0f00*/  LDS.128 R8, [R2+UR6+-0x10] ;  /* 0xfffff00602087984 */ /* 0x000ee20008000c00 */
[----:B-1----:R-:W-:-:S04]  /*0f10*/  FADD R12, R12, R3 ;  /* 0x000000030c0c7221 */ /* 0x002fc80000000000 */
[----:B------:R-:W-:-:S04]  /*0f20*/  FADD R13, R12, R13 ;  /* 0x0000000d0c0d7221 */ /* 0x000fc80000000000 */
[----:B------:R-:W-:-:S04]  /*0f30*/  FADD R14, R13, R14 ;  /* 0x0000000e0d0e7221 */ /* 0x000fc80000000000 */
[----:B------:R-:W-:-:S04]  /*0f40*/  FADD R15, R14, R15 ;  /* 0x0000000f0e0f7221 */ /* 0x000fc80000000000 */
[----:B--2---:R-:W-:Y:S02]  /*0f50*/  FADD R16, R15, R16 ;  /* 0x000000100f107221 */ /* 0x004fe40000000000 */
[----:B------:R-:W1:Y:S02]  /*0f60*/  LDS.128 R12, [R2+UR6] ;  /* 0x00000006020c7984 */ /* 0x000e640008000c00 */
[----:B------:R-:W-:-:S04]  /*0f70*/  FADD R17, R16, R17 ;  /* 0x0000001110117221 */ /* 0x000fc80000000000 */
[----:B------:R-:W-:-:S04]  /*0f80*/  FADD R18, R17, R18 ;  /* 0x0000001211127221 */ /* 0x000fc80000000000 */
[----:B------:R-:W-:-:S04]  /*0f90*/  FADD R19, R18, R19 ;  /* 0x0000001312137221 */ /* 0x000fc80000000000 */
[----:B0-----:R-:W-:Y:S02]  /*0fa0*/  FADD R4, R19, R4 ;  /* 0x0000000413047221 */ /* 0x001fe40000000000 */
[----:B------:R-:W0:Y:S02]  /*0fb0*/  LDS.128 R16, [R2+UR6+0x10] ;  /* 0x0000100602107984 */ /* 0x000e240008000c00 */
[----:B------:R-:W-:-:S04]  /*0fc0*/  FADD R5, R4, R5 ;  /* 0x0000000504057221 */ /* 0x000fc80000000000 */
[----:B------:R-:W-:-:S04]  /*0fd0*/  FADD R6, R5, R6 ;  /* 0x0000000605067221 */ /* 0x000fc80000000000 */
[----:B------:R-:W-:-:S04]  /*0fe0*/  FADD R7, R6, R7 ;  /* 0x0000000706077221 */ /* 0x000fc80000000000 */
[----:B---3--:R-:W-:Y:S02]  /*0ff0*/  FADD R8, R7, R8 ;  /* 0x0000000807087221 */ /* 0x008fe40000000000 */
[----:B------:R-:W2:Y:S02]  /*1000*/  LDS.128 R4, [R2+UR6+0x20] ;  /* 0x0000200602047984 */ /* 0x000ea40008000c00 */
[----:B------:R-:W-:-:S04]  /*1010*/  FADD R9, R8, R9 ;  /* 0x0000000908097221 */ /* 0x000fc80000000000 */
[----:B------:R-:W-:-:S04]  /*1020*/  FADD R10, R9, R10 ;  /* 0x0000000a090a7221 */ /* 0x000fc80000000000 */
[----:B------:R-:W-:-:S04]  /*1030*/  FADD R11, R10, R11 ;  /* 0x0000000b0a0b7221 */ /* 0x000fc80000000000 */
[----:B-1----:R-:W-:Y:S02]  /*1040*/  FADD R12, R11, R12 ;  /* 0x0000000c0b0c7221 */ /* 0x002fe40000000000 */
[----:B------:R1:W3:Y:S02]  /*1050*/  LDS.128 R8, [R2+UR6+0x30] ;  /* 0x0000300602087984 */ /* 0x0002e40008000c00 */
[----:B------:R-:W-:-:S04]  /*1060*/  FADD R13, R12, R13 ;  /* 0x0000000d0c0d7221 */ /* 0x000fc80000000000 */
[----:B------:R-:W-:Y:S01]  /*1070*/  FADD R14, R13, R14 ;  /* 0x0000000e0d0e7221 */ /* 0x000fe20000000000 */
[----:B-1----:R-:W-:-:S03]  /*1080*/  IADD3 R2, PT, PT, R2, 0x80, RZ ;  /* 0x0000008002027810 */ /* 0x002fc60007ffe0ff */
[----:B------:R-:W-:Y:S01]  /*1090*/  FADD R15, R14, R15 ;  /* 0x0000000f0e0f7221 */ /* 0x000fe20000000000 */
[----:B------:R-:W-:-:S03]  /*10a0*/  ISETP.NE.AND P0, PT, R2, 0x1040, PT ;  /* 0x000010400200780c */ /* 0x000fc60003f05270 */
[----:B0-----:R-:W-:-:S04]  /*10b0*/  FADD R16, R15, R16 ;  /* 0x000000100f107221 */ /* 0x001fc80000000000 */
[----:B------:R-:W-:-:S04]  /*10c0*/  FADD R17, R16, R17 ;  /* 0x0000001110117221 */ /* 0x000fc80000000000 */
[----:B------:R-:W-:-:S04]  /*10d0*/  FADD R18, R17, R18 ;  /* 0x0000001211127221 */ /* 0x000fc80000000000 */
[----:B------:R-:W-:-:S04]  /*10e0*/  FADD R19, R18, R19 ;  /* 0x0000001312137221 */ /* 0x000fc80000000000 */
[----:B--2---:R-:W-:-:S04]  /*10f0*/  FADD R4, R19, R4 ;  /* 0x0000000413047221 */ /* 0x004fc80000000000 */
[----:B------:R-:W-:-:S04]  /*1100*/  FADD R5, R4, R5 ;  /* 0x0000000504057221 */ /* 0x000fc80000000000 */
[----:B------:R-:W-:-:S04]  /*1110*/  FADD R6, R5, R6 ;  /* 0x0000000605067221 */ /* 0x000fc80000000000 */
[----:B------:R-:W-:-:S04]  /*1120*/  FADD R7, R6, R7 ;  /* 0x0000000706077221 */ /* 0x000fc80000000000 */
[----:B---3--:R-:W-:-:S04]  /*1130*/  FADD R8, R7, R8 ;  /* 0x0000000807087221 */ /* 0x008fc80000000000 */
[----:B------:R-:W-:-:S04]  /*1140*/  FADD R9, R8, R9 ;  /* 0x0000000908097221 */ /* 0x000fc80000000000 */
[----:B------:R-:W-:-:S04]  /*1150*/  FADD R10, R9, R10 ;  /* 0x0000000a090a7221 */ /* 0x000fc80000000000 */
[----:B------:R-:W-:Y:S01]  /*1160*/  FADD R3, R10, R11 ;  /* 0x0000000b0a037221 */ /* 0x000fe20000000000 */
[----:B------:R-:W-:Y:S06]  /*1170*/  @P0 BRA `(.L_x_47) ;  /* 0xfffffffc00540947 */ /* 0x000fec000383ffff */
[----:B------:R-:W0:Y:S08]  /*1180*/  LDC.64 R4, c[0x0][0x3a0] ;  /* 0x0000e800ff047b82 */ /* 0x000e300000000a00 */
[----:B------:R-:W1:Y:S01]  /*1190*/  LDC.64 R6, c[0x0][0x388] ;  /* 0x0000e200ff067b82 */ /* 0x000e620000000a00 */
[----:B0-----:R-:W-:-:S05]  /*11a0*/  IMAD.WIDE.U32 R4, R0, 0x4, R4 ;  /* 0x0000000400047825 */ /* 0x001fca00078e0004 */
[----:B------:R0:W-:Y:S01]  /*11b0*/  STG.E desc[UR16][R4.64], R3 ;  /* 0x0000000304007986 */ /* 0x0001e2000c101910 */
[----:B-1----:R-:W-:-:S06]  /*11c0*/  IMAD.WIDE.U32 R6, R0, 0x4, R6 ;  /* 0x0000000400067825 */ /* 0x002fcc00078e0006 */
[----:B------:R-:W2:Y:S02]  /*11d0*/  LDG.E R6, desc[UR16][R6.64] ;  /* 0x0000001006067981 */ /* 0x000ea4000c1e1900 */
[----:B--2---:R-:W-:-:S04]  /*11e0*/  FADD R0, R6, 9.9999997473787516356e-06 ;  /* 0x3727c5ac06007421 */ /* 0x004fc80000000000 */
[----:B------:R0:W1:Y:S01]  /*11f0*/  MUFU.RSQ R9, R0 ;  /* 0x0000000000097308 */ /* 0x0000620000001400 */
[----:B------:R-:W-:-:S04]  /*1200*/  IADD3 R2, PT, PT, R0, -0xd000000, RZ ;  /* 0xf300000000027810 */ /* 0x000fc80007ffe0ff */
[----:B------:R-:W-:-:S13]  /*1210*/  ISETP.GT.U32.AND P0, PT, R2, 0x727fffff, PT ;  /* 0x727fffff0200780c */ /* 0x000fda0003f04070 */
[----:B01----:R-:W-:Y:S05]  /*1220*/  @!P0 BRA `(.L_x_48) ;  /* 0x00000000000c8947 */ /* 0x003fea0003800000 */
[----:B------:R-:W-:-:S07]  /*1230*/  MOV R6, 0x1250 ;  /* 0x0000125000067802 */ /* 0x000fce0000000f00 */
[----:B------:R-:W-:Y:S05]  /*1240*/  CALL.REL.NOINC `($__internal_2_$__cuda_sm20_sqrt_rn_f32_slowpath) ;  /* 0x0000000000547944 */ /* 0x000fea0003c00000 */
[----:B------:R-:W-:Y:S05]  /*1250*/  BRA `(.L_x_49) ;  /* 0x0000000000107947 */ /* 0x000fea0003800000 */
.L_x_48:
[----:B------:R-:W-:Y:S01]  /*1260*/  FMUL.FTZ R7, R0, R9 ;  /* 0x0000000900077220 */ /* 0x000fe20000410000 */
[----:B------:R-:W-:-:S03]  /*1270*/  FMUL.FTZ R2, R9, 0.5 ;  /* 0x3f00000009027820 */ /* 0x000fc60000410000 */
[----:B------:R-:W-:-:S04]  /*1280*/  FFMA R0, -R7, R7, R0 ;  /* 0x0000000707007223 */ /* 0x000fc80000000100 */
[----:B------:R-:W-:-:S07]  /*1290*/  FFMA R2, R0, R2, R7 ;  /* 0x0000000200027223 */ /* 0x000fce0000000007 */
.L_x_49:
[----:B------:R-:W0:Y:S01]  /*12a0*/  MUFU.RCP R7, R2 ;  /* 0x0000000200077308 */ /* 0x000e220000001000 */
[----:B------:R-:W-:Y:S02]  /*12b0*/  UMOV UR4, 0x3f800000 ;  /* 0x3f80000000047882 */ /* 0x000fe40000000000 */
[----:B------:R-:W-:-:S05]  /*12c0*/  IMAD.U32 R9, RZ, RZ, UR4 ;  /* 0x00000004ff097e24 */ /* 0x000fca000f8e00ff */
[----:B------:R-:W1:Y:S01]  /*12d0*/  FCHK P0, -R9, R2 ;  /* 0x0000000209007302 */ /* 0x000e620000000100 */
[----:B0-----:R-:W-:-:S04]  /*12e0*/  FFMA R0, R7, -R2, 1 ;  /* 0x3f80000007007423 */ /* 0x001fc80000000802 */
[----:B------:R-:W-:-:S04]  /*12f0*/  FFMA R0, R7, R0, R7 ;  /* 0x0000000007007223 */ /* 0x000fc80000000007 */
[----:B------:R-:W-:-:S04]  /*1300*/  FFMA R7, R0, -1, RZ ;  /* 0xbf80000000077823 */ /* 0x000fc800000000ff */
[----:B------:R-:W-:-:S04]  /*1310*/  FFMA R6, R7, -R2, -1 ;  /* 0xbf80000007067423 */ /* 0x000fc80000000802 */
[----:B------:R-:W-:Y:S01]  /*1320*/  FFMA R0, R0, R6, R7 ;  /* 0x0000000600007223 */ /* 0x000fe20000000007 */
[----:B-1----:R-:W-:Y:S06]  /*1330*/  @!P0 BRA `(.L_x_50) ;  /* 0x00000000000c8947 */ /* 0x002fec0003800000 */
[----:B------:R-:W-:Y:S02]  /*1340*/  MOV R0, R2 ;  /* 0x0000000200007202 */ /* 0x000fe40000000f00 */
[----:B------:R-:W-:-:S07]  /*1350*/  MOV R2, 0x1370 ;  /* 0x0000137000027802 */ /* 0x000fce0000000f00 */
[----:B------:R-:W-:Y:S05]  /*1360*/  CALL.REL.NOINC `($__internal_3_$__cuda_sm3x_div_rn_noftz_f32_slowpath) ;  /* 0x0000000000647944 */ /* 0x000fea0003c00000 */
.L_x_50:
[----:B------:R-:W-:-:S05]  /*1370*/  FMUL R3, R3, R0 ;  /* 0x0000000003037220 */ /* 0x000fca0000400000 */
[----:B------:R-:W-:Y:S01]  /*1380*/  STG.E desc[UR16][R4.64], R3 ;  /* 0x0000000304007986 */ /* 0x000fe2000c101910 */
[----:B------:R-:W-:Y:S05]  /*1390*/  EXIT ;  /* 0x000000000000794d */ /* 0x000fea0003800000 */
        .weak           $__internal_2_$__cuda_sm20_sqrt_rn_f32_slowpath
        .type           $__internal_2_$__cuda_sm20_sqrt_rn_f32_slowpath,@function
        .size           $__internal_2_$__cuda_sm20_sqrt_rn_f32_slowpath,($__internal_3_$__cuda_sm3x_div_rn_noftz_f32_slowpath - $__internal_2_$__cuda_sm20_sqrt_rn_f32_slowpath)
$__internal_2_$__cuda_sm20_sqrt_rn_f32_slowpath:
[----:B------:R-:W-:-:S13]  /*13a0*/  LOP3.LUT P0, RZ, R0, 0x7fffffff, RZ, 0xc0, !PT ;  /* 0x7fffffff00ff7812 */ /* 0x000fda000780c0ff */
[----:B------:R-:W-:Y:S01]  /*13b0*/  @!P0 MOV R2, R0 ;  /* 0x0000000000028202 */ /* 0x000fe20000000f00 */
[----:B------:R-:W-:Y:S06]  /*13c0*/  @!P0 BRA `(.L_x_51) ;  /* 0x0000000000448947 */ /* 0x000fec0003800000 */
[----:B------:R-:W-:-:S13]  /*13d0*/  FSETP.GEU.FTZ.AND P0, PT, R0, RZ, PT ;  /* 0x000000ff0000720b */ /* 0x000fda0003f1e000 */
[----:B------:R-:W-:Y:S01]  /*13e0*/  @!P0 IMAD.MOV.U32 R2, RZ, RZ, 0x7fffffff ;  /* 0x7fffffffff028424 */ /* 0x000fe200078e00ff */
[----:B------:R-:W-:Y:S06]  /*13f0*/  @!P0 BRA `(.L_x_51) ;  /* 0x0000000000388947 */ /* 0x000fec0003800000 */
[----:B------:R-:W-:-:S13]  /*1400*/  FSETP.GTU.FTZ.AND P0, PT, |R0|, +INF , PT ;  /* 0x7f8000000000780b */ /* 0x000fda0003f1c200 */
[----:B------:R-:W-:Y:S01]  /*1410*/  @P0 FADD.FTZ R2, R0, 1 ;  /* 0x3f80000000020421 */ /* 0x000fe20000010000 */
[----:B------:R-:W-:Y:S06]  /*1420*/  @P0 BRA `(.L_x_51) ;  /* 0x00000000002c0947 */ /* 0x000fec0003800000 */
[----:B------:R-:W-:-:S13]  /*1430*/  FSETP.NEU.FTZ.AND P0, PT, |R0|, +INF , PT ;  /* 0x7f8000000000780b */ /* 0x000fda0003f1d200 */
[----:B------:R-:W-:Y:S01]  /*1440*/  @!P0 MOV R2, R0 ;  /* 0x0000000000028202 */ /* 0x000fe20000000f00 */
[----:B------:R-:W-:Y:S06]  /*1450*/  @!P0 BRA `(.L_x_51) ;  /* 0x0000000000208947 */ /* 0x000fec0003800000 */
[----:B------:R-:W-:-:S04]  /*1460*/  FFMA R0, R0, 1.84467440737095516160e+19, RZ ;  /* 0x5f80000000007823 */ /* 0x000fc800000000ff */
[----:B------:R-:W0:Y:S02]  /*1470*/  MUFU.RSQ R7, R0 ;  /* 0x0000000000077308 */ /* 0x000e240000001400 */
[----:B0-----:R-:W-:Y:S01]  /*1480*/  FMUL.FTZ R9, R0, R7 ;  /* 0x0000000700097220 */ /* 0x001fe20000410000 */
[----:B------:R-:W-:-:S03]  /*1490*/  FMUL.FTZ R7, R7, 0.5 ;  /* 0x3f00000007077820 */ /* 0x000fc60000410000 */
[----:B------:R-:W-:-:S04]  /*14a0*/  FADD.FTZ R2, -R9, -RZ ;  /* 0x800000ff09027221 */ /* 0x000fc80000010100 */
[----:B------:R-:W-:-:S04]  /*14b0*/  FFMA R2, R9, R2, R0 ;  /* 0x0000000209027223 */ /* 0x000fc80000000000 */
[----:B------:R-:W-:-:S04]  /*14c0*/  FFMA R2, R2, R7, R9 ;  /* 0x0000000702027223 */ /* 0x000fc80000000009 */
[----:B------:R-:W-:-:S07]  /*14d0*/  FMUL.FTZ R2, R2, 2.3283064365386962891e-10 ;  /* 0x2f80000002027820 */ /* 0x000fce0000410000 */
.L_x_51:
[----:B------:R-:W-:-:S04]  /*14e0*/  HFMA2 R7, -RZ, RZ, 0, 0 ;  /* 0x00000000ff077431 */ /* 0x000fc800000001ff */
[----:B------:R-:W-:Y:S05]  /*14f0*/  RET.REL.NODEC R6 `(fast_mean_delta_kernel) ;  /* 0xffffffe806c07950 */ /* 0x000fea0003c3ffff */
        .weak           $__internal_3_$__cuda_sm3x_div_rn_noftz_f32_slowpath
        .type           $__internal_3_$__cuda_sm3x_div_rn_noftz_f32_slowpath,@function
        .size           $__internal_3_$__cuda_sm3x_div_rn_noftz_f32_slowpath,(.L_x_177 - $__internal_3_$__cuda_sm3x_div_rn_noftz_f32_slowpath)
$__internal_3_$__cuda_sm3x_div_rn_noftz_f32_slowpath:
[----:B------:R-:W-:-:S04]  /*1500*/  SHF.R.U32.HI R6, RZ, 0x17, R0 ;  /* 0x00000017ff067819 */ /* 0x000fc80000011600 */
[----:B------:R-:W-:-:S05]  /*1510*/  LOP3.LUT R10, R6, 0xff, RZ, 0xc0, !PT ;  /* 0x000000ff060a7812 */ /* 0x000fca00078ec0ff */
[----:B------:R-:W-:-:S05]  /*1520*/  VIADD R8, R10, 0xffffffff ;  /* 0xffffffff0a087836 */ /* 0x000fca0000000000 */
[----:B------:R-:W-:-:S13]  /*1530*/  ISETP.GT.U32.AND P0, PT, R8, 0xfd, PT ;  /* 0x000000fd0800780c */ /* 0x000fda0003f04070 */
[----:B------:R-:W-:Y:S01]  /*1540*/  @!P0 MOV R7, RZ ;  /* 0x000000ff00078202 */ /* 0x000fe20000000f00 */
[----:B------:R-:W-:Y:S06]  /*1550*/  @!P0 BRA `(.L_x_52) ;  /* 0x00000000003c8947 */ /* 0x000fec0003800000 */
[----:B------:R-:W-:-:S13]  /*1560*/  FSETP.GTU.FTZ.AND P0, PT, |R0|, +INF , PT ;  /* 0x7f8000000000780b */ /* 0x000fda0003f1c200 */
[----:B------:R-:W-:Y:S05]  /*1570*/  @P0 BRA `(.L_x_53) ;  /* 0x0000000400240947 */ /* 0x000fea0003800000 */
[----:B------:R-:W-:-:S05]  /*1580*/  HFMA2 R6, -RZ, RZ, -1.875, 0 ;  /* 0xbf800000ff067431 */ /* 0x000fca00000001ff */
[----:B------:R-:W-:-:S13]  /*1590*/  LOP3.LUT P0, RZ, R0, 0x7fffffff, R6, 0xc8, !PT ;  /* 0x7fffffff00ff7812 */ /* 0x000fda000780c806 */
[----:B------:R-:W-:Y:S05]  /*15a0*/  @!P0 BRA `(.L_x_54) ;  /* 0x0000000400108947 */ /* 0x000fea0003800000 */
[----:B------:R-:W-:Y:S02]  /*15b0*/  FSETP.NEU.FTZ.AND P0, PT, |R0|, +INF , PT ;  /* 0x7f8000000000780b */ /* 0x000fe40003f1d200 */
[----:B------:R-:W-:-:S04]  /*15c0*/  LOP3.LUT P1, RZ, R6, 0x7fffffff, RZ, 0xc0, !PT ;  /* 0x7fffffff06ff7812 */ /* 0x000fc8000782c0ff */
[----:B------:R-:W-:-:S13]  /*15d0*/  PLOP3.LUT P0, PT, P0, P1, PT, 0x2f, 0xf2 ;  /* 0x0000000000f2781c */ /* 0x000fda0000702577 */
[----:B------:R-:W-:Y:S05]  /*15e0*/  @P0 BRA `(.L_x_55) ;  /* 0x0000000000f80947 */ /* 0x000fea0003800000 */
[----:B------:R-:W-:-:S13]  /*15f0*/  LOP3.LUT P0, RZ, R0, 0x7fffffff, RZ, 0xc0, !PT ;  /* 0x7fffffff00ff7812 */ /* 0x000fda000780c0ff */
[----:B------:R-:W-:Y:S05]  /*1600*/  @!P0 BRA `(.L_x_56) ;  /* 0x0000000000e48947 */ /* 0x000fea0003800000 */
[----:B------:R-:W-:Y:S01]  /*1610*/  ISETP.GE.AND P0, PT, R8, RZ, PT ;  /* 0x000000ff0800720c */ /* 0x000fe20003f06270 */
[----:B------:R-:W-:-:S12]  /*1620*/  IMAD.MOV.U32 R7, RZ, RZ, RZ ;  /* 0x000000ffff077224 */ /* 0x000fd800078e00ff */
[----:B------:R-:W-:Y:S01]  /*1630*/  @!P0 FFMA R0, R0, 1.84467440737095516160e+19, RZ ;  /* 0x5f80000000008823 */ /* 0x000fe200000000ff */
[----:B------:R-:W-:-:S07]  /*1640*/  @!P0 IADD3 R7, PT, PT, R7, 0x40, RZ ;  /* 0x0000004007078810 */ /* 0x000fce0007ffe0ff */
.L_x_52:
[----:B------:R-:W-:Y:S01]  /*1650*/  LEA R9, R10, 0xc0800000, 0x17 ;  /* 0xc08000000a097811 */ /* 0x000fe200078eb8ff */
[----:B------:R-:W-:Y:S01]  /*1660*/  UMOV UR4, 0xbf800000 ;  /* 0xbf80000000047882 */ /* 0x000fe20000000000 */
[----:B------:R-:W-:Y:S02]  /*1670*/  IADD3 R7, PT, PT, R7, 0x7f, -R10 ;  /* 0x0000007f07077810 */ /* 0x000fe40007ffe80a */
[----:B------:R-:W-:-:S04]  /*1680*/  IADD3 R9, PT, PT, -R9, R0, RZ ;  /* 0x0000000009097210 */ /* 0x000fc80007ffe1ff */
[----:B------:R-:W0:Y:S01]  /*1690*/  MUFU.RCP R0, R9 ;  /* 0x0000000900007308 */ /* 0x000e220000001000 */
[----:B------:R-:W-:-:S04]  /*16a0*/  FADD.FTZ R11, -R9, -RZ ;  /* 0x800000ff090b7221 */ /* 0x000fc80000010100 */
[----:B0-----:R-:W-:-:S04]  /*16b0*/  FFMA R13, R0, R11, 1 ;  /* 0x3f800000000d7423 */ /* 0x001fc8000000000b */
[----:B------:R-:W-:-:S04]  /*16c0*/  FFMA R0, R0, R13, R0 ;  /* 0x0000000d00007223 */ /* 0x000fc80000000000 */
[----:B------:R-:W-:-:S04]  /*16d0*/  FFMA R6, R0, UR4, RZ ;  /* 0x0000000400067c23 */ /* 0x000fc800080000ff */
[----:B------:R-:W-:-:S04]  /*16e0*/  FFMA R13, R11, R6, UR4 ;  /* 0x000000040b0d7e23 */ /* 0x000fc80008000006 */
[----:B------:R-:W-:-:S04]  /*16f0*/  FFMA R13, R0, R13, R6 ;  /* 0x0000000d000d7223 */ /* 0x000fc80000000006 */
[----:B------:R-:W-:-:S04]  /*1700*/  FFMA R12, R11, R13, UR4 ;  /* 0x000000040b0c7e23 */ /* 0x000fc8000800000d */
[----:B------:R-:W-:-:S05]  /*1710*/  FFMA R6, R0, R12, R13 ;  /* 0x0000000c00067223 */ /* 0x000fca000000000d */
[----:B------:R-:W-:-:S04]  /*1720*/  SHF.R.U32.HI R8, RZ, 0x17, R6 ;  /* 0x00000017ff087819 */ /* 0x000fc80000011606 */
[----:B------:R-:W-:-:S05]  /*1730*/  LOP3.LUT R8, R8, 0xff, RZ, 0xc0, !PT ;  /* 0x000000ff08087812 */ /* 0x000fca00078ec0ff */
[----:B------:R-:W-:-:S05]  /*1740*/  IMAD.IADD R10, R8, 0x1, R7 ;  /* 0x00000001080a7824 */ /* 0x000fca00078e0207 */
[----:B------:R-:W-:-:S04]  /*1750*/  IADD3 R8, PT, PT, R10, -0x1, RZ ;  /* 0xffffffff0a087810 */ /* 0x000fc80007ffe0ff */
        /* <DEDUP_REMOVED lines=9> */
[-CC-:B------:R-:W-:Y:S01]  /*17f0*/  FFMA.RZ R7, R0, R12.reuse, R13.reuse ;  /* 0x0000000c00077223 */ /* 0x180fe2000000c00d */
[C---:B------:R-:W-:Y:S02]  /*1800*/  IADD3 R9, PT, PT, R10.reuse, 0x20, RZ ;  /* 0x000000200a097810 */ /* 0x040fe40007ffe0ff */
[----:B------:R-:W-:Y:S02]  /*1810*/  ISETP.NE.AND P2, PT, R10, RZ, PT ;  /* 0x000000ff0a00720c */ /* 0x000fe40003f45270 */
[----:B------:R-:W-:Y:S01]  /*1820*/  LOP3.LUT R8, R7, 0x7fffff, RZ, 0xc0, !PT ;  /* 0x007fffff07087812 */ /* 0x000fe200078ec0ff */
[CCC-:B------:R-:W-:Y:S01]  /*1830*/  FFMA.RP R7, R0.reuse, R12.reuse, R13.reuse ;  /* 0x0000000c00077223 */ /* 0x1c0fe2000000800d */
[----:B------:R-:W-:Y:S01]  /*1840*/  FFMA.RM R0, R0, R12, R13 ;  /* 0x0000000c00007223 */ /* 0x000fe2000000400d */
[----:B------:R-:W-:Y:S01]  /*1850*/  ISETP.NE.AND P1, PT, R10, RZ, PT ;  /* 0x000000ff0a00720c */ /* 0x000fe20003f25270 */
[----:B------:R-:W-:Y:S01]  /*1860*/  IMAD.MOV R10, RZ, RZ, -R10 ;  /* 0x000000ffff0a7224 */ /* 0x000fe200078e0a0a */
        /* <DEDUP_REMOVED lines=14> */
.L_x_58:
[----:B------:R-:W-:-:S04]  /*1950*/  LOP3.LUT R6, R6, 0x80000000, RZ, 0xc0, !PT ;  /* 0x8000000006067812 */ /* 0x000fc800078ec0ff */
[----:B------:R-:W-:Y:S01]  /*1960*/  LOP3.LUT R6, R6, 0x7f800000, RZ, 0xfc, !PT ;  /* 0x7f80000006067812 */ /* 0x000fe200078efcff */
[----:B------:R-:W-:Y:S06]  /*1970*/  BRA `(.L_x_59) ;  /* 0x0000000000287947 */ /* 0x000fec0003800000 */
.L_x_57:
[----:B------:R-:W-:Y:S01]  /*1980*/  LEA R6, R7, R6, 0x17 ;  /* 0x0000000607067211 */ /* 0x000fe200078eb8ff */
[----:B------:R-:W-:Y:S06]  /*1990*/  BRA `(.L_x_59) ;  /* 0x0000000000207947 */ /* 0x000fec0003800000 */
.L_x_56:
[----:B------:R-:W-:-:S04]  /*19a0*/  LOP3.LUT R6, R0, 0x80000000, R6, 0x48, !PT ;  /* 0x8000000000067812 */ /* 0x000fc800078e4806 */
[----:B------:R-:W-:Y:S01]  /*19b0*/  LOP3.LUT R6, R6, 0x7f800000, RZ, 0xfc, !PT ;  /* 0x7f80000006067812 */ /* 0x000fe200078efcff */
[----:B------:R-:W-:Y:S06]  /*19c0*/  BRA `(.L_x_59) ;  /* 0x0000000000147947 */ /* 0x000fec0003800000 */
.L_x_55:
[----:B------:R-:W-:Y:S01]  /*19d0*/  LOP3.LUT R6, R0, 0x80000000, R6, 0x48, !PT ;  /* 0x8000000000067812 */ /* 0x000fe200078e4806 */
[----:B------:R-:W-:Y:S06]  /*19e0*/  BRA `(.L_x_59) ;  /* 0x00000000000c7947 */ /* 0x000fec0003800000 */
.L_x_54:
[----:B------:R-:W0:Y:S01]  /*19f0*/  MUFU.RSQ R6, -QNAN ;  /* 0xffc0000000067908 */ /* 0x000e220000001400 */
[----:B------:R-:W-:Y:S05]  /*1a00*/  BRA `(.L_x_59) ;  /* 0x0000000000047947 */ /* 0x000fea0003800000 */
.L_x_53:
[----:B------:R-:W-:-:S07]  /*1a10*/  FADD.FTZ R6, R0, -1 ;  /* 0xbf80000000067421 */ /* 0x000fce0000010000 */
.L_x_59:
[----:B------:R-:W-:Y:S02]  /*1a20*/  HFMA2 R7, -RZ, RZ, 0, 0 ;  /* 0x00000000ff077431 */ /* 0x000fe400000001ff */
[----:B0-----:R-:W-:Y:S01]  /*1a30*/  IMAD.MOV.U32 R0, RZ, RZ, R6 ;  /* 0x000000ffff007224 */ /* 0x001fe200078e0006 */
[----:B------:R-:W-:-:S04]  /*1a40*/  MOV R6, R2 ;  /* 0x0000000200067202 */ /* 0x000fc80000000f00 */
[----:B------:R-:W-:Y:S05]  /*1a50*/  RET.REL.NODEC R6 `(fast_mean_delta_kernel) ;  /* 0xffffffe406687950 */ /* 0x000fea0003c3ffff */
.L_x_60:
        /* <DEDUP_REMOVED lines=10> */
.L_x_177:


//--------------------- .text.scale_bias_kernel   --------------------------
	.section	.text.scale_bias_kernel,"ax",@progbits
	.align	128
        .global         scale_bias_kernel
        .type           scale_bias_kernel,@function
        .size           scale_bias_kernel,(.L_x_187 - scale_bias_kernel)
        .other          scale_bias_kernel,@"STO_CUDA_ENTRY STV_DEFAULT"
scale_bias_kernel:
.text.scale_bias_kernel:
[----:B------:R-:W-:Y:S01]  /*0000*/  LDC R1, c[0x0][0x37c] ;  /* 0x0000df00ff017b82 */ /* 0x000fe20000000800 */
[----:B------:R-:W0:Y:S07]  /*0010*/  S2R R3, SR_TID.X ;  /* 0x0000000000037919 */ /* 0x000e2e0000002100 */
[----:B------:R-:W0:Y:S01]  /*0020*/  S2UR UR4, SR_CTAID.X ;  /* 0x00000000000479c3 */ /* 0x000e220000002500 */
[----:B------:R-:W1:Y:S07]  /*0030*/  LDCU UR7, c[0x0][0x394] ;  /* 0x00007280ff0777ac */ /* 0x000e6e0008000800 */
[----:B------:R-:W0:Y:S02]  /*0040*/  LDC R0, c[0x0][0x360] ;  /* 0x0000d800ff007b82 */ /* 0x000e240000000800 */
[----:B0-----:R-:W-:-:S05]  /*0050*/  IMAD R0, R0, UR4, R3 ;  /* 0x0000000400007c24 */ /* 0x001fca000f8e0203 */
[----:B-1----:R-:W-:-:S13]  /*0060*/  ISETP.GE.AND P0, PT, R0, UR7, PT ;  /* 0x0000000700007c0c */ /* 0x002fda000bf06270 */
[----:B------:R-:W-:Y:S05]  /*0070*/  @P0 EXIT ;  /* 0x000000000000094d */ /* 0x000fea0003800000 */
[----:B------:R-:W0:Y:S01]  /*0080*/  S2R R9, SR_CTAID.Y ;  /* 0x0000000000097919 */ /* 0x000e220000002600 */
[----:B------:R-:W0:Y:S01]  /*0090*/  S2UR UR6, SR_CTAID.Z ;  /* 0x00000000000679c3 */ /* 0x000e220000002700 */
[----:B------:R-:W1:Y:S07]  /*00a0*/  LDCU.64 UR4, c[0x0][0x358] ;  /* 0x00006b00ff0477ac */ /* 0x000e6e0008000a00 */
[----:B------:R-:W0:Y:S08]  /*00b0*/  LDC R6, c[0x0][0x390] ;  /* 0x0000e400ff067b82 */ /* 0x000e300000000800 */
[----:B------:R-:W2:Y:S08]  /*00c0*/  LDC.64 R2, c[0x0][0x388] ;  /* 0x0000e200ff027b82 */ /* 0x000eb00000000a00 */
[----:B------:R-:W3:Y:S01]  /*00d0*/  LDC.64 R4, c[0x0][0x380] ;  /* 0x0000e000ff047b82 */ /* 0x000ee20000000a00 */
[----:B0-----:R-:W-:-:S04]  /*00e0*/  IMAD R7, R6, UR6, R9 ;  /* 0x0000000606077c24 */ /* 0x001fc8000f8e0209 */
[----:B------:R-:W-:Y:S02]  /*00f0*/  IMAD R7, R7, UR7, R0 ;  /* 0x0000000707077c24 */ /* 0x000fe4000f8e0200 */
[----:B--2---:R-:W-:-:S06]  /*0100*/  IMAD.WIDE.U32 R2, R9, 0x4, R2 ;  /* 0x0000000409027825 */ /* 0x004fcc00078e0002 */
[----:B-1----:R-:W2:Y:S01]  /*0110*/  LDG.E R2, desc[UR4][R2.64] ;  /* 0x0000000402027981 */ /* 0x002ea2000c1e1900 */
[----:B---3--:R-:W-:-:S05]  /*0120*/  IMAD.WIDE R4, R7, 0x4, R4 ;  /* 0x0000000407047825 */ /* 0x008fca00078e0204 */
[----:B------:R-:W2:Y:S02]  /*0130*/  LDG.E R7, desc[UR4][R4.64] ;  /* 0x0000000404077981 */ /* 0x000ea4000c1e1900 */
[----:B--2---:R-:W-:-:S05]  /*0140*/  FMUL R7, R2, R7 ;  /* 0x0000000702077220 */ /* 0x004fca0000400000 */
[----:B------:R-:W-:Y:S01]  /*0150*/  STG.E desc[UR4][R4.64], R7 ;  /* 0x0000000704007986 */ /* 0x000fe2000c101904 */
[----:B------:R-:W-:Y:S05]  /*0160*/  EXIT ;  /* 0x000000000000794d */ /* 0x000fea0003800000 */
.L_x_61:
        /* <DEDUP_REMOVED lines=9> */
.L_x_187:


//--------------------- .text.backward_scale_kernel --------------------------
	.section	.text.backward_scale_kernel,"ax",@progbits
	.align	128
        .global         backward_scale_kernel
        .type           backward_scale_kernel,@function
        .size           backward_scale_kernel,(.L_x_188 - backward_scale_kernel)
        .other          backward_scale_kernel,@"STO_CUDA_ENTRY STV_DEFAULT"
backward_scale_kernel:
.text.backward_scale_kernel:
[----:B------:R-:W-:Y:S01]  /*0000*/  LDC R1, c[0x0][0x37c] ;  /* 0x0000df00ff017b82 */ /* 0x000fe20000000800 */
[----:B------:R-:W0:Y:S01]  /*0010*/  LDCU UR4, c[0x0][0x390] ;  /* 0x00007200ff0477ac */ /* 0x000e220008000800 */
[----:B------:R-:W1:Y:S01]  /*0020*/  S2R R2, SR_CTAID.X ;  /* 0x0000000000027919 */ /* 0x000e620000002500 */
[----:B------:R-:W-:Y:S01]  /*0030*/  HFMA2 R23, -RZ, RZ, 0, 0 ;  /* 0x00000000ff177431 */ /* 0x000fe200000001ff */
[----:B------:R-:W0:Y:S01]  /*0040*/  LDCU UR6, c[0x0][0x398] ;  /* 0x00007300ff0677ac */ /* 0x000e220008000800 */
[----:B------:R-:W2:Y:S01]  /*0050*/  S2R R0, SR_TID.X ;  /* 0x0000000000007919 */ /* 0x000ea20000002100 */
[----:B------:R-:W3:Y:S01]  /*0060*/  LDCU.64 UR12, c[0x0][0x358] ;  /* 0x00006b00ff0c77ac */ /* 0x000ee20008000a00 */
[----:B0-----:R-:W-:-:S04]  /*0070*/  UISETP.LT.AND UP0, UPT, UR4, UR6, UPT ;  /* 0x000000060400728c */ /* 0x001fc8000bf01270 */
[----:B------:R-:W-:-:S04]  /*0080*/  USEL UR4, UR4, UR6, UP0 ;  /* 0x0000000604047287 */ /* 0x000fc80008000000 */
[----:B------:R-:W-:-:S09]  /*0090*/  UISETP.GE.AND UP0, UPT, UR4, 0x1, UPT ;  /* 0x000000010400788c */ /* 0x000fd2000bf06270 */
[----:B-123--:R-:W-:Y:S05]  /*00a0*/  BRA.U !UP0, `(.L_x_62) ;  /* 0x0000000d08b07547 */ /* 0x00efea000b800000 */
[----:B------:R-:W-:Y:S01]  /*00b0*/  UIADD3 UR6, UPT, UPT, UR6, -0x1, URZ ;  /* 0xffffffff06067890 */ /* 0x000fe2000fffe0ff */
[----:B------:R-:W-:-:S03]  /*00c0*/  MOV R23, RZ ;  /* 0x000000ff00177202 */ /* 0x000fc60000000f00 */
[----:B------:R-:W-:-:S04]  /*00d0*/  ULEA.HI UR10, UR6, 0x1, URZ, 0x16 ;  /* 0x00000001060a7891 */ /* 0x000fc8000f8fb0ff */
[----:B------:R-:W-:Y:S02]  /*00e0*/  ULOP3.LUT UR11, UR10, 0x7, URZ, 0xc0, !UPT ;  /* 0x000000070a0b7892 */ /* 0x000fe4000f8ec0ff */
[----:B------:R-:W-:Y:S02]  /*00f0*/  ULOP3.LUT UR4, UR10, 0x7ffff8, URZ, 0xc0, !UPT ;  /* 0x007ffff80a047892 */ /* 0x000fe4000f8ec0ff */
[----:B------:R-:W-:Y:S02]  /*0100*/  UIADD3 UR5, UPT, UPT, UR11, -0x1, URZ ;  /* 0xffffffff0b057890 */ /* 0x000fe4000fffe0ff */
[----:B------:R-:W-:Y:S02]  /*0110*/  UIADD3 UR8, UPT, UPT, -UR4, URZ, URZ ;  /* 0x000000ff04087290 */ /* 0x000fe4000fffe1ff */
[----:B------:R-:W-:Y:S01]  /*0120*/  UISETP.GE.U32.AND UP0, UPT, UR5, 0x3, UPT ;  /* 0x000000030500788c */ /* 0x000fe2000bf06070 */
[----:B------:R-:W-:-:S10]  /*0130*/  UMOV UR4, URZ ;  /* 0x000000ff00047c82 */ /* 0x000fd40008000000 */
.L_x_70:
[----:B------:R-:W0:Y:S01]  /*0140*/  LDC.64 R4, c[0x0][0x390] ;  /* 0x0000e400ff047b82 */ /* 0x000e220000000a00 */
[----:B------:R-:W1:Y:S01]  /*0150*/  LDCU UR9, c[0x0][0x398] ;  /* 0x00007300ff0977ac */ /* 0x000e620008000800 */
[----:B------:R-:W-:Y:S01]  /*0160*/  UMOV UR5, URZ ;  /* 0x000000ff00057c82 */ /* 0x000fe20008000000 */
[----:B-1----:R-:W-:Y:S01]  /*0170*/  UISETP.GE.U32.AND UP1, UPT, UR9, 0x1c01, UPT ;  /* 0x00001c010900788c */ /* 0x002fe2000bf26070 */
[----:B0-----:R-:W-:Y:S01]  /*0180*/  IMAD R3, R5, UR4, R2 ;  /* 0x0000000405037c24 */ /* 0x001fe2000f8e0202 */
[----:B------:R-:W-:-:S03]  /*0190*/  UIADD3 UR4, UPT, UPT, UR4, 0x1, URZ ;  /* 0x0000000104047890 */ /* 0x000fc6000fffe0ff */
[----:B------:R-:W-:-:S03]  /*01a0*/  IMAD R3, R3, UR9, RZ ;  /* 0x0000000903037c24 */ /* 0x000fc6000f8e02ff */
[----:B------:R-:W-:-:S04]  /*01b0*/  ISETP.NE.AND P0, PT, R4, UR4, PT ;  /* 0x0000000404007c0c */ /* 0x000fc8000bf05270 */
[----:B------:R-:W-:Y:S01]  /*01c0*/  P2R R22, PR, RZ, 0x1 ;  /* 0x00000001ff167803 */ /* 0x000fe20000000000 */
[----:B------:R-:W-:Y:S08]  /*01d0*/  BRA.U !UP1, `(.L_x_63) ;  /* 0x0000000509d87547 */ /* 0x000ff0000b800000 */
[CC--:B------:R-:W-:Y:S01]  /*01e0*/  IADD3 R6, P0, PT, R3.reuse, R0.reuse, RZ ;  /* 0x0000000003067210 */ /* 0x0c0fe20007f1e0ff */
[----:B------:R-:W0:Y:S01]  /*01f0*/  LDCU UR9, c[0x0][0x398] ;  /* 0x00007300ff0977ac */ /* 0x000e220008000800 */
[C---:B------:R-:W-:Y:S02]  /*0200*/  IADD3 R4, PT, PT, R3.reuse, R0, RZ ;  /* 0x0000000003047210 */ /* 0x040fe40007ffe0ff */
[----:B------:R-:W-:Y:S01]  /*0210*/  LEA R5, P1, R6, 0x4000, 0x2 ;  /* 0x0000400006057811 */ /* 0x000fe200078210ff */
[----:B------:R-:W-:Y:S01]  /*0220*/  UMOV UR5, 0x1000 ;  /* 0x0000100000057882 */ /* 0x000fe20000000000 */
[----:B------:R-:W-:Y:S01]  /*0230*/  LEA.HI.X.SX32 R7, R3, RZ, 0x1, P0 ;  /* 0x000000ff03077211 */ /* 0x000fe200000f0eff */
[----:B------:R-:W-:-:S03]  /*0240*/  UMOV UR7, UR8 ;  /* 0x0000000800077c82 */ /* 0x000fc60008000000 */
[----:B------:R-:W-:Y:S02]  /*0250*/  LEA.HI.X R6, R6, RZ, R7, 0x2, P1 ;  /* 0x000000ff06067211 */ /* 0x000fe400008f1407 */
[----:B------:R-:W-:-:S07]  /*0260*/  MOV R7, R0 ;  /* 0x0000000000077202 */ /* 0x000fce0000000f00 */
.L_x_64:
[----:B------:R-:W1:Y:S01]  /*0270*/  LDC.64 R10, c[0x0][0x380] ;  /* 0x0000e000ff0a7b82 */ /* 0x000e620000000a00 */
[C---:B------:R-:W-:Y:S02]  /*0280*/  IADD3 R14, PT, PT, R7.reuse, 0x400, RZ ;  /* 0x00000400070e7810 */ /* 0x040fe40007ffe0ff */
[----:B0-----:R-:W-:Y:S02]  /*0290*/  ISETP.GE.AND P0, PT, R7, UR9, PT ;  /* 0x0000000907007c0c */ /* 0x001fe4000bf06270 */
[----:B------:R-:W-:-:S03]  /*02a0*/  ISETP.GE.AND P1, PT, R14, UR9, PT ;  /* 0x000000090e007c0c */ /* 0x000fc6000bf26270 */
[----:B------:R-:W0:Y:S08]  /*02b0*/  LDC.64 R12, c[0x0][0x388] ;  /* 0x0000e200ff0c7b82 */ /* 0x000e300000000a00 */
[----:B------:R-:W2:Y:S08]  /*02c0*/  LDC.64 R24, c[0x0][0x388] ;  /* 0x0000e200ff187b82 */ /* 0x000eb00000000a00 */
[----:B------:R-:W3:Y:S01]  /*02d0*/  LDC.64 R8, c[0x0][0x380] ;  /* 0x0000e000ff087b82 */ /* 0x000ee20000000a00 */
[----:B-1----:R-:W-:-:S05]  /*02e0*/  @!P1 IADD3 R10, P3, PT, R5, R10, RZ ;  /* 0x0000000a050a9210 */ /* 0x002fca0007f7e0ff */
[C---:B------:R-:W-:Y:S01]  /*02f0*/  @!P1 IMAD.X R11, R6.reuse, 0x1, R11, P3 ;  /* 0x00000001060b9824 */ /* 0x040fe200018e060b */
[----:B0-----:R-:W-:Y:S01]  /*0300*/  @!P1 IADD3 R20, P2, PT, R5, R12, RZ ;  /* 0x0000000c05149210 */ /* 0x001fe20007f5e0ff */
[----:B------:R-:W0:Y:S03]  /*0310*/  LDC.64 R18, c[0x0][0x388] ;  /* 0x0000e200ff127b82 */ /* 0x000e260000000a00 */
[----:B------:R-:W-:Y:S01]  /*0320*/  @!P1 IADD3.X R21, PT, PT, R6, R13, RZ, P2, !PT ;  /* 0x0000000d06159210 */ /* 0x000fe200017fe4ff */
[----:B------:R-:W4:Y:S01]  /*0330*/  @!P1 LDG.E R11, desc[UR12][R10.64+-0x3000] ;  /* 0xffd0000c0a0b9981 */ /* 0x000f22000c1e1900 */
[----:B--2---:R-:W-:-:S03]  /*0340*/  @!P0 IMAD.WIDE R24, R4, 0x4, R24 ;  /* 0x0000000404188825 */ /* 0x004fc600078e0218 */
[----:B------:R-:W4:Y:S01]  /*0350*/  @!P1 LDG.E R20, desc[UR12][R20.64+-0x3000] ;  /* 0xffd0000c14149981 */ /* 0x000f22000c1e1900 */
[----:B------:R-:W1:Y:S03]  /*0360*/  LDC.64 R12, c[0x0][0x380] ;  /* 0x0000e000ff0c7b82 */ /* 0x000e660000000a00 */
[----:B------:R2:W5:Y:S01]  /*0370*/  @!P0 LDG.E R24, desc[UR12][R24.64] ;  /* 0x0000000c18188981 */ /* 0x000562000c1e1900 */
[----:B---3--:R-:W-:-:S04]  /*0380*/  @!P0 IMAD.WIDE R26, R4, 0x4, R8 ;  /* 0x00000004041a8825 */ /* 0x008fc800078e0208 */
[----:B------:R-:W3:Y:S02]  /*0390*/  LDC.64 R14, c[0x0][0x380] ;  /* 0x0000e000ff0e7b82 */ /* 0x000ee40000000a00 */
[----:B------:R-:W5:Y:S01]  /*03a0*/  @!P0 LDG.E R27, desc[UR12][R26.64] ;  /* 0x0000000c1a1b8981 */ /* 0x000f62000c1e1900 */
[----:B------:R-:W-:-:S05]  /*03b0*/  IADD3 R8, PT, PT, R7, 0x800, RZ ;  /* 0x0000080007087810 */ /* 0x000fca0007ffe0ff */
[----:B------:R-:W0:Y:S01]  /*03c0*/  LDC.64 R16, c[0x0][0x388] ;  /* 0x0000e200ff107b82 */ /* 0x000e220000000a00 */
[----:B------:R-:W-:Y:S02]  /*03d0*/  ISETP.GE.AND P5, PT, R8, UR9, PT ;  /* 0x0000000908007c0c */ /* 0x000fe4000bfa6270 */
[C---:B------:R-:W-:Y:S02]  /*03e0*/  IADD3 R28, PT, PT, R7.reuse, 0xc00, RZ ;  /* 0x00000c00071c7810 */ /* 0x040fe40007ffe0ff */
[----:B------:R-:W-:Y:S02]  /*03f0*/  CS2R R8, SRZ ;  /* 0x0000000000087805 */ /* 0x000fe4000001ff00 */
[----:B------:R-:W-:Y:S02]  /*0400*/  ISETP.GE.AND P4, PT, R28, UR9, PT ;  /* 0x000000091c007c0c */ /* 0x000fe4000bf86270 */
[----:B--2---:R-:W-:-:S04]  /*0410*/  IADD3 R25, PT, PT, R7, 0x1000, RZ ;  /* 0x0000100007197810 */ /* 0x004fc80007ffe0ff */
[----:B------:R-:W-:Y:S01]  /*0420*/  ISETP.GE.AND P3, PT, R25, UR9, PT ;  /* 0x0000000919007c0c */ /* 0x000fe2000bf66270 */
[----:B----4-:R-:W-:Y:S01]  /*0430*/  @!P1 FMUL R9, R20, R11 ;  /* 0x0000000b14099220 */ /* 0x010fe20000400000 */
[----:B-1----:R-:W-:Y:S01]  /*0440*/  @!P5 IADD3 R28, P1, PT, R5, R12, RZ ;  /* 0x0000000c051cd210 */ /* 0x002fe20007f3e0ff */
[----:B------:R-:W1:Y:S01]  /*0450*/  LDC.64 R10, c[0x0][0x380] ;  /* 0x0000e000ff0a7b82 */ /* 0x000e620000000a00 */
[----:B------:R-:W-:-:S03]  /*0460*/  IADD3 R20, PT, PT, R7, 0x1400, RZ ;  /* 0x0000140007147810 */ /* 0x000fc60007ffe0ff */
[----:B------:R-:W-:Y:S01]  /*0470*/  @!P5 IMAD.X R29, R6, 0x1, R13, P1 ;  /* 0x00000001061dd824 */ /* 0x000fe200008e060d */
[----:B------:R-:W-:Y:S02]  /*0480*/  ISETP.GE.AND P2, PT, R20, UR9, PT ;  /* 0x0000000914007c0c */ /* 0x000fe4000bf46270 */
[C---:B---3--:R-:W-:Y:S01]  /*0490*/  @!P4 IADD3 R20, P1, PT, R5.reuse, R14, RZ ;  /* 0x0000000e0514c210 */ /* 0x048fe20007f3e0ff */
[----:B------:R-:W2:Y:S01]  /*04a0*/  LDC.64 R12, c[0x0][0x388] ;  /* 0x0000e200ff0c7b82 */ /* 0x000ea20000000a00 */
[----:B-----5:R-:W-:Y:S01]  /*04b0*/  @!P0 FMUL R8, R24, R27 ;  /* 0x0000001b18088220 */ /* 0x020fe20000400000 */
[----:B0-----:R-:W-:Y:S01]  /*04c0*/  @!P5 IADD3 R26, P0, PT, R5, R18, RZ ;  /* 0x00000012051ad210 */ /* 0x001fe20007f1e0ff */
[----:B------:R-:W3:Y:S01]  /*04d0*/  @!P5 LDG.E R24, desc[UR12][R28.64+-0x2000] ;  /* 0xffe0000c1c18d981 */ /* 0x000ee2000c1e1900 */
[C---:B------:R-:W-:Y:S02]  /*04e0*/  @!P4 IADD3.X R21, PT, PT, R6.reuse, R15, RZ, P1, !PT ;  /* 0x0000000f0615c210 */ /* 0x040fe40000ffe4ff */
[----:B------:R-:W-:-:S02]  /*04f0*/  @!P5 IADD3.X R27, PT, PT, R6, R19, RZ, P0, !PT ;  /* 0x00000013061bd210 */ /* 0x000fc400007fe4ff */
[----:B------:R-:W0:Y:S01]  /*0500*/  LDC.64 R14, c[0x0][0x380] ;  /* 0x0000e000ff0e7b82 */ /* 0x000e220000000a00 */
[----:B------:R-:W-:Y:S01]  /*0510*/  @!P4 IADD3 R18, P0, PT, R5, R16, RZ ;  /* 0x000000100512c210 */ /* 0x000fe20007f1e0ff */
[----:B------:R4:W5:Y:S03]  /*0520*/  @!P4 LDG.E R25, desc[UR12][R20.64+-0x1000] ;  /* 0xfff0000c1419c981 */ /* 0x000966000c1e1900 */
[----:B------:R-:W-:Y:S01]  /*0530*/  @!P4 IADD3.X R19, PT, PT, R6, R17, RZ, P0, !PT ;  /* 0x000000110613c210 */ /* 0x000fe200007fe4ff */
[----:B------:R-:W3:Y:S02]  /*0540*/  @!P5 LDG.E R27, desc[UR12][R26.64+-0x2000] ;  /* 0xffe0000c1a1bd981 */ /* 0x000ee4000c1e1900 */
[----:B------:R-:W0:Y:S01]  /*0550*/  LDC.64 R16, c[0x0][0x388] ;  /* 0x0000e200ff107b82 */ /* 0x000e220000000a00 */
[----:B----4-:R-:W-:Y:S01]  /*0560*/  IADD3 R20, PT, PT, R7, 0x1800, RZ ;  /* 0x0000180007147810 */ /* 0x010fe20007ffe0ff */
[----:B------:R4:W5:Y:S01]  /*0570*/  @!P4 LDG.E R26, desc[UR12][R18.64+-0x1000] ;  /* 0xfff0000c121ac981 */ /* 0x000962000c1e1900 */
[----:B-1----:R-:W-:-:S02]  /*0580*/  @!P3 IADD3 R10, P0, PT, R5, R10, RZ ;  /* 0x0000000a050ab210 */ /* 0x002fc40007f1e0ff */
[----:B------:R-:W-:-:S03]  /*0590*/  ISETP.GE.AND P1, PT, R20, UR9, PT ;  /* 0x0000000914007c0c */ /* 0x000fc6000bf26270 */
[----:B------:R-:W1:Y:S01]  /*05a0*/  LDC.64 R20, c[0x0][0x388] ;  /* 0x0000e200ff147b82 */ /* 0x000e620000000a00 */
[----:B------:R-:W-:-:S07]  /*05b0*/  @!P3 IADD3.X R11, PT, PT, R6, R11, RZ, P0, !PT ;  /* 0x0000000b060bb210 */ /* 0x000fce00007fe4ff */
[----:B----4-:R-:W4:Y:S01]  /*05c0*/  LDC.64 R18, c[0x0][0x380] ;  /* 0x0000e000ff127b82 */ /* 0x010f220000000a00 */
[C---:B--2---:R-:W-:Y:S02]  /*05d0*/  @!P3 IADD3 R28, P0, PT, R5.reuse, R12, RZ ;  /* 0x0000000c051cb210 */ /* 0x044fe40007f1e0ff */
[----:B------:R2:W5:Y:S03]  /*05e0*/  @!P3 LDG.E R12, desc[UR12][R10.64] ;  /* 0x0000000c0a0cb981 */ /* 0x000566000c1e1900 */
[----:B------:R-:W-:Y:S01]  /*05f0*/  @!P3 IMAD.X R29, R6, 0x1, R13, P0 ;  /* 0x00000001061db824 */ /* 0x000fe200000e060d */
[----:B0-----:R-:W-:-:S04]  /*0600*/  @!P2 IADD3 R14, P0, PT, R5, R14, RZ ;  /* 0x0000000e050ea210 */ /* 0x001fc80007f1e0ff */
[C---:B------:R-:W-:Y:S01]  /*0610*/  @!P2 IADD3.X R15, PT, PT, R6.reuse, R15, RZ, P0, !PT ;  /* 0x0000000f060fa210 */ /* 0x040fe200007fe4ff */
[----:B------:R0:W5:Y:S01]  /*0620*/  @!P3 LDG.E R13, desc[UR12][R28.64] ;  /* 0x0000000c1c0db981 */ /* 0x000162000c1e1900 */
[----:B------:R-:W-:Y:S02]  /*0630*/  @!P2 IADD3 R16, P0, PT, R5, R16, RZ ;  /* 0x000000100510a210 */ /* 0x000fe40007f1e0ff */
[----:B--2---:R-:W-:Y:S01]  /*0640*/  IADD3 R10, PT, PT, R7, 0x1c00, RZ ;  /* 0x00001c00070a7810 */ /* 0x004fe20007ffe0ff */
[----:B------:R-:W2:Y:S01]  /*0650*/  @!P2 LDG.E R14, desc[UR12][R14.64+0x1000] ;  /* 0x0010000c0e0ea981 */ /* 0x000ea2000c1e1900 */
[----:B------:R-:W-:-:S06]  /*0660*/  @!P2 IADD3.X R17, PT, PT, R6, R17, RZ, P0, !PT ;  /* 0x000000110611a210 */ /* 0x000fcc00007fe4ff */
[----:B------:R3:W2:Y:S01]  /*0670*/  @!P2 LDG.E R17, desc[UR12][R16.64+0x1000] ;  /* 0x0010000c1011a981 */ /* 0x0006a2000c1e1900 */
[----:B----4-:R-:W-:-:S04]  /*0680*/  @!P1 IADD3 R18, P0, PT, R5, R18, RZ ;  /* 0x0000001205129210 */ /* 0x010fc80007f1e0ff */
[----:B------:R-:W-:Y:S02]  /*0690*/  @!P1 IADD3.X R19, PT, PT, R6, R19, RZ, P0, !PT ;  /* 0x0000001306139210 */ /* 0x000fe400007fe4ff */
[----:B-1----:R-:W-:-:S03]  /*06a0*/  @!P1 IADD3 R20, P0, PT, R5, R20, RZ ;  /* 0x0000001405149210 */ /* 0x002fc60007f1e0ff */
[----:B------:R-:W4:Y:S01]  /*06b0*/  @!P1 LDG.E R18, desc[UR12][R18.64+0x2000] ;  /* 0x0020000c12129981 */ /* 0x000f22000c1e1900 */
[----:B------:R-:W-:Y:S02]  /*06c0*/  @!P1 IADD3.X R21, PT, PT, R6, R21, RZ, P0, !PT ;  /* 0x0000001506159210 */ /* 0x000fe400007fe4ff */
[----:B------:R-:W-:Y:S02]  /*06d0*/  ISETP.GE.AND P0, PT, R10, UR9, PT ;  /* 0x000000090a007c0c */ /* 0x000fe4000bf06270 */
[----:B------:R-:W0:Y:S02]  /*06e0*/  LDC.64 R10, c[0x0][0x380] ;  /* 0x0000e000ff0a7b82 */ /* 0x000e240000000a00 */
[----:B------:R-:W4:Y:S09]  /*06f0*/  @!P1 LDG.E R21, desc[UR12][R20.64+0x2000] ;  /* 0x0020000c14159981 */ /* 0x000f32000c1e1900 */
[----:B0-----:R-:W-:-:S05]  /*0700*/  @!P0 IADD3 R28, P6, PT, R5, R10, RZ ;  /* 0x0000000a051c8210 */ /* 0x001fca0007fde0ff */
[----:B------:R-:W-:Y:S02]  /*0710*/  @!P0 IMAD.X R29, R6, 0x1, R11, P6 ;  /* 0x00000001061d8824 */ /* 0x000fe400030e060b */
[----:B------:R-:W0:Y:S03]  /*0720*/  LDC.64 R10, c[0x0][0x388] ;  /* 0x0000e200ff0a7b82 */ /* 0x000e260000000a00 */
[----:B------:R-:W4:Y:S01]  /*0730*/  @!P0 LDG.E R28, desc[UR12][R28.64+0x3000] ;  /* 0x0030000c1c1c8981 */ /* 0x000f22000c1e1900 */
[----:B0-----:R-:W-:-:S04]  /*0740*/  @!P0 IADD3 R10, P6, PT, R5, R10, RZ ;  /* 0x0000000a050a8210 */ /* 0x001fc80007fde0ff */
[----:B------:R-:W-:-:S06]  /*0750*/  @!P0 IADD3.X R11, PT, PT, R6, R11, RZ, P6, !PT ;  /* 0x0000000b060b8210 */ /* 0x000fcc00037fe4ff */
[----:B------:R0:W4:Y:S01]  /*0760*/  @!P0 LDG.E R11, desc[UR12][R10.64+0x3000] ;  /* 0x0030000c0a0b8981 */ /* 0x000122000c1e1900 */
[----:B------:R-:W-:Y:S01]  /*0770*/  FADD R23, R8, R23 ;  /* 0x0000001708177221 */ /* 0x000fe20000000000 */
[----:B------:R-:W-:-:S03]  /*0780*/  HFMA2 R8, -RZ, RZ, 0, 0 ;  /* 0x00000000ff087431 */ /* 0x000fc600000001ff */
[----:B------:R-:W-:Y:S01]  /*0790*/  FADD R23, R23, R9 ;  /* 0x0000000917177221 */ /* 0x000fe20000000000 */
[----:B------:R-:W-:Y:S01]  /*07a0*/  MOV R9, RZ ;  /* 0x000000ff00097202 */ /* 0x000fe20000000f00 */
[----:B------:R-:W-:-:S04]  /*07b0*/  UIADD3 UR7, UPT, UPT, UR7, 0x8, URZ ;  /* 0x0000000807077890 */ /* 0x000fc8000fffe0ff */
[----:B------:R-:W-:Y:S01]  /*07c0*/  UISETP.NE.AND UP1, UPT, UR7, URZ, UPT ;  /* 0x000000ff0700728c */ /* 0x000fe2000bf25270 */
[----:B------:R-:W-:Y:S02]  /*07d0*/  IADD3 R7, PT, PT, R7, 0x2000, RZ ;  /* 0x0000200007077810 */ /* 0x000fe40007ffe0ff */
[----:B------:R-:W-:Y:S01]  /*07e0*/  IADD3 R4, PT, PT, R4, 0x2000, RZ ;  /* 0x0000200004047810 */ /* 0x000fe20007ffe0ff */
[----:B------:R-:W-:Y:S01]  /*07f0*/  UIADD3 UR5, UPT, UPT, UR5, 0x2000, URZ ;  /* 0x0000200005057890 */ /* 0x000fe2000fffe0ff */
[----:B---3--:R-:W-:-:S04]  /*0800*/  @!P5 FMUL R8, R27, R24 ;  /* 0x000000181b08d220 */ /* 0x008fc80000400000 */
[----:B------:R-:W-:Y:S01]  /*0810*/  FADD R16, R23, R8 ;  /* 0x0000000817107221 */ /* 0x000fe20000000000 */
[----:B------:R-:W-:Y:S02]  /*0820*/  HFMA2 R8, -RZ, RZ, 0, 0 ;  /* 0x00000000ff087431 */ /* 0x000fe400000001ff */
[----:B-----5:R-:W-:-:S04]  /*0830*/  @!P4 FMUL R9, R26, R25 ;  /* 0x000000191a09c220 */ /* 0x020fc80000400000 */
[----:B------:R-:W-:Y:S01]  /*0840*/  FADD R15, R16, R9 ;  /* 0x00000009100f7221 */ /* 0x000fe20000000000 */
[----:B------:R-:W-:Y:S01]  /*0850*/  MOV R9, RZ ;  /* 0x000000ff00097202 */ /* 0x000fe20000000f00 */
[----:B------:R-:W-:Y:S02]  /*0860*/  HFMA2 R23, -RZ, RZ, 0, 0 ;  /* 0x00000000ff177431 */ /* 0x000fe400000001ff */
[----:B------:R-:W-:-:S04]  /*0870*/  @!P3 FMUL R8, R13, R12 ;  /* 0x0000000c0d08b220 */ /* 0x000fc80000400000 */
[----:B0-----:R-:W-:Y:S01]  /*0880*/  FADD R10, R15, R8 ;  /* 0x000000080f0a7221 */ /* 0x001fe20000000000 */
[----:B------:R-:W-:Y:S02]  /*0890*/  IMAD.MOV.U32 R8, RZ, RZ, RZ ;  /* 0x000000ffff087224 */ /* 0x000fe400078e00ff */
[----:B--2---:R-:W-:-:S04]  /*08a0*/  @!P2 FMUL R9, R17, R14 ;  /* 0x0000000e1109a220 */ /* 0x004fc80000400000 */
[----:B------:R-:W-:Y:S01]  /*08b0*/  FADD R9, R10, R9 ;  /* 0x000000090a097221 */ /* 0x000fe20000000000 */
[----:B----4-:R-:W-:-:S04]  /*08c0*/  @!P1 FMUL R8, R21, R18 ;  /* 0x0000001215089220 */ /* 0x010fc80000400000 */
[----:B------:R-:W-:Y:S01]  /*08d0*/  FADD R8, R9, R8 ;  /* 0x0000000809087221 */ /* 0x000fe20000000000 */
[----:B------:R-:W-:Y:S01]  /*08e0*/  @!P0 FMUL R23, R11, R28 ;  /* 0x0000001c0b178220 */ /* 0x000fe20000400000 */
[----:B------:R-:W-:-:S03]  /*08f0*/  IADD3 R5, P0, PT, R5, 0x8000, RZ ;  /* 0x0000800005057810 */ /* 0x000fc60007f1e0ff */
[----:B------:R-:W-:Y:S01]  /*0900*/  FADD R23, R8, R23 ;  /* 0x0000001708177221 */ /* 0x000fe20000000000 */
[----:B------:R-:W-:Y:S01]  /*0910*/  IADD3.X R6, PT, PT, RZ, R6, RZ, P0, !PT ;  /* 0x00000006ff067210 */ /* 0x000fe200007fe4ff */
[----:B------:R-:W-:Y:S08]  /*0920*/  BRA.U UP1, `(.L_x_64) ;  /* 0xfffffff901507547 */ /* 0x000ff0000b83ffff */
[----:B------:R-:W-:-:S12]  /*0930*/  UIADD3 UR5, UPT, UPT, UR5, -0x1000, URZ ;  /* 0xfffff00005057890 */ /* 0x000fd8000fffe0ff */
.L_x_63:
[----:B------:R-:W-:-:S09]  /*0940*/  UISETP.NE.AND UP1, UPT, UR11, URZ, UPT ;  /* 0x000000ff0b00728c */ /* 0x000fd2000bf25270 */
[----:B------:R-:W-:Y:S05]  /*0950*/  BRA.U !UP1, `(.L_x_65) ;  /* 0x00000005097c7547 */ /* 0x000fea000b800000 */
[----:B------:R-:W-:Y:S01]  /*0960*/  ULOP3.LUT UP1, URZ, UR10, 0x3, URZ, 0xc0, !UPT ;  /* 0x000000030aff7892 */ /* 0x000fe2000f82c0ff */
[----:B------:R-:W-:Y:S10]  /*0970*/  BRA.U !UP0, `(.L_x_66) ;  /* 0x0000000108c47547 */ /* 0x000ff4000b800000 */
[----:B------:R-:W-:Y:S01]  /*0980*/  IADD3 R18, PT, PT, R0, UR5, RZ ;  /* 0x0000000500127c10 */ /* 0x000fe2000fffe0ff */
[----:B------:R-:W0:Y:S03]  /*0990*/  LDC.64 R16, c[0x0][0x380] ;  /* 0x0000e000ff107b82 */ /* 0x000e260000000a00 */
[C---:B------:R-:W-:Y:S01]  /*09a0*/  IADD3 R24, PT, PT, R18.reuse, 0x800, RZ ;  /* 0x0000080012187810 */ /* 0x040fe20007ffe0ff */
[C---:B------:R-:W-:Y:S01]  /*09b0*/  VIADD R4, R18.reuse, 0x400 ;  /* 0x0000040012047836 */ /* 0x040fe20000000000 */
[----:B------:R-:W-:Y:S02]  /*09c0*/  ISETP.GE.AND P0, PT, R18, UR9, PT ;  /* 0x0000000912007c0c */ /* 0x000fe4000bf06270 */
[----:B------:R-:W-:Y:S01]  /*09d0*/  ISETP.GE.AND P2, PT, R24, UR9, PT ;  /* 0x0000000918007c0c */ /* 0x000fe2000bf46270 */
[----:B------:R-:W1:Y:S01]  /*09e0*/  LDC.64 R20, c[0x0][0x388] ;  /* 0x0000e200ff147b82 */ /* 0x000e620000000a00 */
[----:B------:R-:W-:-:S02]  /*09f0*/  ISETP.GE.AND P1, PT, R4, UR9, PT ;  /* 0x0000000904007c0c */ /* 0x000fc4000bf26270 */
[----:B------:R-:W-:Y:S02]  /*0a00*/  IADD3 R25, PT, PT, R18, 0xc00, RZ ;  /* 0x00000c0012197810 */ /* 0x000fe40007ffe0ff */
[----:B------:R-:W-:Y:S02]  /*0a10*/  IADD3 R19, PT, PT, R3, R18, RZ ;  /* 0x0000001203137210 */ /* 0x000fe40007ffe0ff */
[----:B------:R-:W-:Y:S01]  /*0a20*/  ISETP.GE.AND P3, PT, R25, UR9, PT ;  /* 0x0000000919007c0c */ /* 0x000fe2000bf66270 */
[----:B------:R-:W2:Y:S06]  /*0a30*/  LDC.64 R14, c[0x0][0x388] ;  /* 0x0000e200ff0e7b82 */ /* 0x000eac0000000a00 */
[----:B------:R-:W-:-:S02]  /*0a40*/  @!P1 IADD3 R25, PT, PT, R19, 0x400, RZ ;  /* 0x0000040013199810 */ /* 0x000fc40007ffe0ff */
[----:B------:R-:W3:Y:S01]  /*0a50*/  LDC.64 R12, c[0x0][0x380] ;  /* 0x0000e000ff0c7b82 */ /* 0x000ee20000000a00 */
[----:B0-----:R-:W-:-:S06]  /*0a60*/  @!P0 IMAD.WIDE R16, R19, 0x4, R16 ;  /* 0x0000000413108825 */ /* 0x001fcc00078e0210 */
[----:B------:R-:W4:Y:S01]  /*0a70*/  @!P0 LDG.E R17, desc[UR12][R16.64] ;  /* 0x0000000c10118981 */ /* 0x000f22000c1e1900 */
[----:B------:R-:W0:Y:S01]  /*0a80*/  LDC.64 R6, c[0x0][0x388] ;  /* 0x0000e200ff067b82 */ /* 0x000e220000000a00 */
[----:B-1----:R-:W-:-:S05]  /*0a90*/  @!P0 IMAD.WIDE R20, R19, 0x4, R20 ;  /* 0x0000000413148825 */ /* 0x002fca00078e0214 */
[----:B------:R-:W4:Y:S02]  /*0aa0*/  @!P0 LDG.E R18, desc[UR12][R20.64] ;  /* 0x0000000c14128981 */ /* 0x000f24000c1e1900 */
[----:B------:R-:W1:Y:S08]  /*0ab0*/  LDC.64 R8, c[0x0][0x380] ;  /* 0x0000e000ff087b82 */ /* 0x000e700000000a00 */
[----:B------:R-:W5:Y:S08]  /*0ac0*/  LDC.64 R10, c[0x0][0x388] ;  /* 0x0000e200ff0a7b82 */ /* 0x000f700000000a00 */
[----:B------:R-:W5:Y:S01]  /*0ad0*/  LDC.64 R4, c[0x0][0x380] ;  /* 0x0000e000ff047b82 */ /* 0x000f620000000a00 */
[----:B--2---:R-:W-:-:S04]  /*0ae0*/  @!P1 IMAD.WIDE R14, R25, 0x4, R14 ;  /* 0x00000004190e9825 */ /* 0x004fc800078e020e */
[----:B---3--:R-:W-:Y:S01]  /*0af0*/  @!P1 IMAD.WIDE R12, R25, 0x4, R12 ;  /* 0x00000004190c9825 */ /* 0x008fe200078e020c */
[C---:B------:R-:W-:Y:S01]  /*0b00*/  @!P2 IADD3 R25, PT, PT, R19.reuse, 0x800, RZ ;  /* 0x000008001319a810 */ /* 0x040fe20007ffe0ff */
[----:B------:R-:W2:Y:S02]  /*0b10*/  @!P1 LDG.E R14, desc[UR12][R14.64] ;  /* 0x0000000c0e0e9981 */ /* 0x000ea4000c1e1900 */
[----:B------:R-:W-:Y:S02]  /*0b20*/  @!P3 VIADD R19, R19, 0xc00 ;  /* 0x00000c001313b836 */ /* 0x000fe40000000000 */
[C---:B0-----:R-:W-:Y:S01]  /*0b30*/  @!P2 IMAD.WIDE R6, R25.reuse, 0x4, R6 ;  /* 0x000000041906a825 */ /* 0x041fe200078e0206 */
[----:B------:R0:W2:Y:S03]  /*0b40*/  @!P1 LDG.E R13, desc[UR12][R12.64] ;  /* 0x0000000c0c0d9981 */ /* 0x0000a6000c1e1900 */
[----:B-1----:R-:W-:-:S02]  /*0b50*/  @!P2 IMAD.WIDE R8, R25, 0x4, R8 ;  /* 0x000000041908a825 */ /* 0x002fc400078e0208 */
[----:B------:R-:W3:Y:S02]  /*0b60*/  @!P2 LDG.E R6, desc[UR12][R6.64] ;  /* 0x0000000c0606a981 */ /* 0x000ee4000c1e1900 */
[C---:B-----5:R-:W-:Y:S02]  /*0b70*/  @!P3 IMAD.WIDE R10, R19.reuse, 0x4, R10 ;  /* 0x00000004130ab825 */ /* 0x060fe400078e020a */
[----:B------:R-:W3:Y:S02]  /*0b80*/  @!P2 LDG.E R9, desc[UR12][R8.64] ;  /* 0x0000000c0809a981 */ /* 0x000ee4000c1e1900 */
[----:B------:R-:W-:Y:S02]  /*0b90*/  @!P3 IMAD.WIDE R4, R19, 0x4, R4 ;  /* 0x000000041304b825 */ /* 0x000fe400078e0204 */
[----:B------:R-:W5:Y:S04]  /*0ba0*/  @!P3 LDG.E R10, desc[UR12][R10.64] ;  /* 0x0000000c0a0ab981 */ /* 0x000f68000c1e1900 */
[----:B------:R-:W5:Y:S01]  /*0bb0*/  @!P3 LDG.E R5, desc[UR12][R4.64] ;  /* 0x0000000c0405b981 */ /* 0x000f62000c1e1900 */
[----:B0-----:R-:W-:Y:S01]  /*0bc0*/  HFMA2 R12, -RZ, RZ, 0, 0 ;  /* 0x00000000ff0c7431 */ /* 0x001fe200000001ff */
[----:B------:R-:W-:Y:S01]  /*0bd0*/  MOV R16, RZ ;  /* 0x000000ff00107202 */ /* 0x000fe20000000f00 */
[----:B------:R-:W-:Y:S01]  /*0be0*/  UIADD3 UR5, UPT, UPT, UR5, 0x1000, URZ ;  /* 0x0000100005057890 */ /* 0x000fe2000fffe0ff */
[----:B----4-:R-:W-:-:S04]  /*0bf0*/  @!P0 FMUL R16, R18, R17 ;  /* 0x0000001112108220 */ /* 0x010fc80000400000 */
[----:B------:R-:W-:Y:S01]  /*0c00*/  FADD R15, R23, R16 ;  /* 0x00000010170f7221 */ /* 0x000fe20000000000 */
[----:B------:R-:W-:Y:S02]  /*0c10*/  HFMA2 R23, -RZ, RZ, 0, 0 ;  /* 0x00000000ff177431 */ /* 0x000fe400000001ff */
[----:B--2---:R-:W-:Y:S01]  /*0c20*/  @!P1 FMUL R12, R14, R13 ;  /* 0x0000000d0e0c9220 */ /* 0x004fe20000400000 */
[----:B------:R-:W-:-:S03]  /*0c30*/  MOV R13, RZ ;  /* 0x000000ff000d7202 */ /* 0x000fc60000000f00 */
[----:B------:R-:W-:Y:S01]  /*0c40*/  FADD R12, R15, R12 ;  /* 0x0000000c0f0c7221 */ /* 0x000fe20000000000 */
[----:B---3--:R-:W-:-:S04]  /*0c50*/  @!P2 FMUL R13, R6, R9 ;  /* 0x00000009060da220 */ /* 0x008fc80000400000 */
[----:B------:R-:W-:Y:S01]  /*0c60*/  FADD R12, R12, R13 ;  /* 0x0000000d0c0c7221 */ /* 0x000fe20000000000 */
[----:B-----5:R-:W-:-:S04]  /*0c70*/  @!P3 FMUL R23, R10, R5 ;  /* 0x000000050a17b220 */ /* 0x020fc80000400000 */
[----:B------:R-:W-:-:S07]  /*0c80*/  FADD R23, R12, R23 ;  /* 0x000000170c177221 */ /* 0x000fce0000000000 */
.L_x_66:
[----:B------:R-:W-:Y:S05]  /*0c90*/  BRA.U !UP1, `(.L_x_65) ;  /* 0x0000000109ac7547 */ /* 0x000fea000b800000 */
[----:B------:R-:W-:Y:S02]  /*0ca0*/  ULOP3.LUT UP2, URZ, UR6, 0xc00, URZ, 0xc0, !UPT ;  /* 0x00000c0006ff7892 */ /* 0x000fe4000f84c0ff */
[----:B------:R-:W-:-:S07]  /*0cb0*/  ULOP3.LUT UP1, URZ, UR6, 0x400, URZ, 0xc0, !UPT ;  /* 0x0000040006ff7892 */ /* 0x000fce000f82c0ff */
[----:B------:R-:W-:Y:S05]  /*0cc0*/  BRA.U !UP2, `(.L_x_67) ;  /* 0x000000010a607547 */ /* 0x000fea000b800000 */
[----:B------:R-:W0:Y:S01]  /*0cd0*/  LDC.64 R8, c[0x0][0x388] ;  /* 0x0000e200ff087b82 */ /* 0x000e220000000a00 */
[----:B------:R-:W-:-:S04]  /*0ce0*/  IADD3 R12, PT, PT, R0, UR5, RZ ;  /* 0x00000005000c7c10 */ /* 0x000fc8000fffe0ff */
[C---:B------:R-:W-:Y:S02]  /*0cf0*/  IADD3 R13, PT, PT, R12.reuse, 0x400, RZ ;  /* 0x000004000c0d7810 */ /* 0x040fe40007ffe0ff */
[----:B------:R-:W-:Y:S01]  /*0d00*/  ISETP.GE.AND P0, PT, R12, UR9, PT ;  /* 0x000000090c007c0c */ /* 0x000fe2000bf06270 */
[----:B------:R-:W1:Y:S01]  /*0d10*/  LDC.64 R10, c[0x0][0x380] ;  /* 0x0000e000ff0a7b82 */ /* 0x000e620000000a00 */
[----:B------:R-:W-:Y:S01]  /*0d20*/  ISETP.GE.AND P1, PT, R13, UR9, PT ;  /* 0x000000090d007c0c */ /* 0x000fe2000bf26270 */
[----:B------:R-:W-:-:S06]  /*0d30*/  IMAD.IADD R13, R3, 0x1, R12 ;  /* 0x00000001030d7824 */ /* 0x000fcc00078e020c */
[----:B------:R-:W2:Y:S08]  /*0d40*/  LDC.64 R6, c[0x0][0x388] ;  /* 0x0000e200ff067b82 */ /* 0x000eb00000000a00 */
[----:B------:R-:W3:Y:S01]  /*0d50*/  LDC.64 R4, c[0x0][0x380] ;  /* 0x0000e000ff047b82 */ /* 0x000ee20000000a00 */
[----:B0-----:R-:W-:-:S06]  /*0d60*/  @!P0 IMAD.WIDE R8, R13, 0x4, R8 ;  /* 0x000000040d088825 */ /* 0x001fcc00078e0208 */
[----:B------:R-:W4:Y:S01]  /*0d70*/  @!P0 LDG.E R8, desc[UR12][R8.64] ;  /* 0x0000000c08088981 */ /* 0x000f22000c1e1900 */
[C---:B-1----:R-:W-:Y:S01]  /*0d80*/  @!P0 IMAD.WIDE R10, R13.reuse, 0x4, R10 ;  /* 0x000000040d0a8825 */ /* 0x042fe200078e020a */
[----:B------:R-:W-:-:S05]  /*0d90*/  @!P1 IADD3 R13, PT, PT, R13, 0x400, RZ ;  /* 0x000004000d0d9810 */ /* 0x000fca0007ffe0ff */
[----:B------:R-:W4:Y:S01]  /*0da0*/  @!P0 LDG.E R11, desc[UR12][R10.64] ;  /* 0x0000000c0a0b8981 */ /* 0x000f22000c1e1900 */
[----:B--2---:R-:W-:-:S06]  /*0db0*/  @!P1 IMAD.WIDE R6, R13, 0x4, R6 ;  /* 0x000000040d069825 */ /* 0x004fcc00078e0206 */
[----:B------:R-:W2:Y:S01]  /*0dc0*/  @!P1 LDG.E R6, desc[UR12][R6.64] ;  /* 0x0000000c06069981 */ /* 0x000ea2000c1e1900 */
[----:B---3--:R-:W-:-:S06]  /*0dd0*/  @!P1 IMAD.WIDE R4, R13, 0x4, R4 ;  /* 0x000000040d049825 */ /* 0x008fcc00078e0204 */
[----:B------:R-:W2:Y:S01]  /*0de0*/  @!P1 LDG.E R5, desc[UR12][R4.64] ;  /* 0x0000000c04059981 */ /* 0x000ea2000c1e1900 */
[----:B------:R-:W-:Y:S01]  /*0df0*/  CS2R R12, SRZ ;  /* 0x00000000000c7805 */ /* 0x000fe2000001ff00 */
[----:B------:R-:W-:Y:S01]  /*0e00*/  UIADD3 UR5, UPT, UPT, UR5, 0x800, URZ ;  /* 0x0000080005057890 */ /* 0x000fe2000fffe0ff */
[----:B----4-:R-:W-:-:S04]  /*0e10*/  @!P0 FMUL R12, R8, R11 ;  /* 0x0000000b080c8220 */ /* 0x010fc80000400000 */
[----:B------:R-:W-:Y:S01]  /*0e20*/  FADD R12, R23, R12 ;  /* 0x0000000c170c7221 */ /* 0x000fe20000000000 */
[----:B--2---:R-:W-:-:S04]  /*0e30*/  @!P1 FMUL R13, R6, R5 ;  /* 0x00000005060d9220 */ /* 0x004fc80000400000 */
[----:B------:R-:W-:-:S07]  /*0e40*/  FADD R23, R12, R13 ;  /* 0x0000000d0c177221 */ /* 0x000fce0000000000 */
.L_x_67:
[----:B------:R-:W-:Y:S05]  /*0e50*/  BRA.U UP1, `(.L_x_65) ;  /* 0x00000001013c7547 */ /* 0x000fea000b800000 */
[----:B------:R-:W-:Y:S01]  /*0e60*/  IADD3 R4, PT, PT, R0, UR5, RZ ;  /* 0x0000000500047c10 */ /* 0x000fe2000fffe0ff */
[----:B------:R-:W-:Y:S01]  /*0e70*/  BSSY.RECONVERGENT B0, `(.L_x_68) ;  /* 0x000000c000007945 */ /* 0x000fe20003800200 */
[----:B------:R-:W-:Y:S02]  /*0e80*/  MOV R8, RZ ;  /* 0x000000ff00087202 */ /* 0x000fe40000000f00 */
[----:B------:R-:W-:Y:S02]  /*0e90*/  ISETP.GE.AND P0, PT, R4, UR9, PT ;  /* 0x0000000904007c0c */ /* 0x000fe4000bf06270 */
[----:B------:R-:W-:-:S11]  /*0ea0*/  IADD3 R3, PT, PT, R3, R4, RZ ;  /* 0x0000000403037210 */ /* 0x000fd60007ffe0ff */
[----:B------:R-:W-:Y:S05]  /*0eb0*/  @P0 BRA `(.L_x_69) ;  /* 0x00000000001c0947 */ /* 0x000fea0003800000 */
[----:B------:R-:W0:Y:S08]  /*0ec0*/  LDC.64 R4, c[0x0][0x388] ;  /* 0x0000e200ff047b82 */ /* 0x000e300000000a00 */
[----:B------:R-:W1:Y:S01]  /*0ed0*/  LDC.64 R6, c[0x0][0x380] ;  /* 0x0000e000ff067b82 */ /* 0x000e620000000a00 */
[----:B0-----:R-:W-:-:S06]  /*0ee0*/  IMAD.WIDE R4, R3, 0x4, R4 ;  /* 0x0000000403047825 */ /* 0x001fcc00078e0204 */
[----:B------:R-:W2:Y:S01]  /*0ef0*/  LDG.E R4, desc[UR12][R4.64] ;  /* 0x0000000c04047981 */ /* 0x000ea2000c1e1900 */
[----:B-1----:R-:W-:-:S06]  /*0f00*/  IMAD.WIDE R6, R3, 0x4, R6 ;  /* 0x0000000403067825 */ /* 0x002fcc00078e0206 */
[----:B------:R-:W2:Y:S02]  /*0f10*/  LDG.E R7, desc[UR12][R6.64] ;  /* 0x0000000c06077981 */ /* 0x000ea4000c1e1900 */
[----:B--2---:R-:W-:-:S07]  /*0f20*/  FMUL R8, R4, R7 ;  /* 0x0000000704087220 */ /* 0x004fce0000400000 */
.L_x_69:
[----:B------:R-:W-:Y:S05]  /*0f30*/  BSYNC.RECONVERGENT B0 ;  /* 0x0000000000007941 */ /* 0x000fea0003800200 */
.L_x_68:
[----:B------:R-:W-:-:S07]  /*0f40*/  FADD R23, R23, R8 ;  /* 0x0000000817177221 */ /* 0x000fce0000000000 */
.L_x_65:
[----:B------:R-:W-:-:S13]  /*0f50*/  ISETP.NE.AND P0, PT, R22, RZ, PT ;  /* 0x000000ff1600720c */ /* 0x000fda0003f05270 */
[----:B------:R-:W-:Y:S05]  /*0f60*/  @P0 BRA `(.L_x_70) ;  /* 0xfffffff000740947 */ /* 0x000fea000383ffff */
.L_x_62:
[----:B------:R-:W0:Y:S01]  /*0f70*/  S2UR UR7, SR_CgaCtaId ;  /* 0x00000000000779c3 */ /* 0x000e220000008800 */
[----:B------:R-:W-:Y:S01]  /*0f80*/  UMOV UR5, 0x400 ;  /* 0x0000040000057882 */ /* 0x000fe20000000000 */
[----:B------:R-:W-:Y:S01]  /*0f90*/  ISETP.NE.AND P0, PT, R0, RZ, PT ;  /* 0x000000ff0000720c */ /* 0x000fe20003f05270 */
[----:B0-----:R-:W-:-:S06]  /*0fa0*/  ULEA UR5, UR7, UR5, 0x18 ;  /* 0x0000000507057291 */ /* 0x001fcc000f8ec0ff */
[----:B------:R-:W-:-:S05]  /*0fb0*/  LEA R4, R0, UR5, 0x2 ;  /* 0x0000000500047c11 */ /* 0x000fca000f8e10ff */
[----:B------:R0:W-:Y:S01]  /*0fc0*/  STS [R4], R23 ;  /* 0x0000001704007388 */ /* 0x0001e20000000800 */
[----:B------:R-:W-:Y:S06]  /*0fd0*/  BAR.SYNC.DEFER_BLOCKING 0x0 ;  /* 0x0000000000007b1d */ /* 0x000fec0000010000 */
[----:B------:R-:W-:Y:S05]  /*0fe0*/  @P0 EXIT ;  /* 0x000000000000094d */ /* 0x000fea0003800000 */
[----:B0-----:R-:W0:Y:S02]  /*0ff0*/  LDC.64 R4, c[0x0][0x3a0] ;  /* 0x0000e800ff047b82 */ /* 0x001e240000000a00 */
[----:B0-----:R-:W-:-:S05]  /*1000*/  IMAD.WIDE.U32 R2, R2, 0x4, R4 ;  /* 0x0000000402027825 */ /* 0x001fca00078e0004 */
[----:B------:R0:W5:Y:S01]  /*1010*/  LDG.E R15, desc[UR12][R2.64] ;  /* 0x0000000c020f7981 */ /* 0x000162000c1e1900 */
[----:B------:R-:W-:-:S07]  /*1020*/  HFMA2 R0, -RZ, RZ, 0, 3.814697265625e-06 ;  /* 0x00000040ff007431 */ /* 0x000fce00000001ff */
.L_x_71:
[----:B------:R-:W1:Y:S04]  /*1030*/  LDS.128 R4, [R0+UR5+-0x40] ;  /* 0xffffc00500047984 */ /* 0x000e680008000c00 */
[----:B------:R-:W2:Y:S04]  /*1040*/  LDS.128 R16, [R0+UR5+-0x30] ;  /* 0xffffd00500107984 */ /* 0x000ea80008000c00 */
[----:B------:R-:W3:Y:S01]  /*1050*/  LDS.128 R8, [R0+UR5+-0x20] ;  /* 0xffffe00500087984 */ /* 0x000ee20008000c00 */
[----:B-1---5:R-:W-:-:S03]  /*1060*/  FADD R4, R4, R15 ;  /* 0x0000000f04047221 */ /* 0x022fc60000000000 */
        /* <DEDUP_REMOVED lines=39> */
[----:B------:R-:W-:Y:S01]  /*12e0*/  STG.E desc[UR12][R2.64], R15 ;  /* 0x0000000f02007986 */ /* 0x000fe2000c10190c */
[----:B------:R-:W-:Y:S05]  /*12f0*/  EXIT ;  /* 0x000000000000794d */ /* 0x000fea0003800000 */
.L_x_72:
        /* <DEDUP_REMOVED lines=16> */
.L_x_188:


//--------------------- .text.backward_bias_kernel --------------------------
	.section	.text.backward_bias_kernel,"ax",@progbits
	.align	128
        .global         backward_bias_kernel
        .type           backward_bias_kernel,@function
        .size           backward_bias_kernel,(.L_x_189 - backward_bias_kernel)
        .other          backward_bias_kernel,@"STO_CUDA_ENTRY STV_DEFAULT"
backward_bias_kernel:
.text.backward_bias_kernel:
        /* <DEDUP_REMOVED lines=11> */
[----:B------:R-:W0:Y:S01]  /*00b0*/  LDCU.64 UR8, c[0x0][0x388] ;  /* 0x00007100ff0877ac */ /* 0x000e220008000a00 */
[----:B------:R-:W-:Y:S01]  /*00c0*/  MOV R8, RZ ;  /* 0x000000ff00087202 */ /* 0x000fe20000000f00 */
[----:B------:R-:W-:-:S04]  /*00d0*/  UIADD3 UR4, UPT, UPT, UR5, -0x1, URZ ;  /* 0xffffffff05047890 */ /* 0x000fc8000fffe0ff */
[----:B------:R-:W-:-:S04]  /*00e0*/  ULEA.HI UR4, UR4, 0x1, URZ, 0x16 ;  /* 0x0000000104047891 */ /* 0x000fc8000f8fb0ff */
[----:B------:R-:W-:Y:S02]  /*00f0*/  ULOP3.LUT UR11, UR4, 0xf, URZ, 0xc0, !UPT ;  /* 0x0000000f040b7892 */ /* 0x000fe4000f8ec0ff */
[----:B------:R-:W-:Y:S02]  /*0100*/  ULOP3.LUT UR12, UR4, 0x7, URZ, 0xc0, !UPT ;  /* 0x00000007040c7892 */ /* 0x000fe4000f8ec0ff */
[----:B------:R-:W-:Y:S02]  /*0110*/  ULOP3.LUT UR13, UR4, 0x3, URZ, 0xc0, !UPT ;  /* 0x00000003040d7892 */ /* 0x000fe4000f8ec0ff */
[----:B------:R-:W-:Y:S02]  /*0120*/  ULOP3.LUT UR4, UR4, 0x7ffff0, URZ, 0xc0, !UPT ;  /* 0x007ffff004047892 */ /* 0x000fe4000f8ec0ff */
[----:B0-----:R-:W-:Y:S02]  /*0130*/  UIADD3 UR7, UP0, UPT, UR8, 0x8000, URZ ;  /* 0x0000800008077890 */ /* 0x001fe4000ff1e0ff */
[----:B------:R-:W-:-:S02]  /*0140*/  UIADD3 UR5, UPT, UPT, UR11, -0x1, URZ ;  /* 0xffffffff0b057890 */ /* 0x000fc4000fffe0ff */
[----:B------:R-:W-:Y:S02]  /*0150*/  UIADD3 UR6, UPT, UPT, UR12, -0x1, URZ ;  /* 0xffffffff0c067890 */ /* 0x000fe4000fffe0ff */
[----:B------:R-:W-:Y:S02]  /*0160*/  UIADD3.X UR8, UPT, UPT, URZ, UR9, URZ, UP0, !UPT ;  /* 0x00000009ff087290 */ /* 0x000fe400087fe4ff */
[----:B------:R-:W-:Y:S02]  /*0170*/  UIADD3 UR9, UPT, UPT, -UR4, URZ, URZ ;  /* 0x000000ff04097290 */ /* 0x000fe4000fffe1ff */
[----:B------:R-:W-:Y:S02]  /*0180*/  UISETP.GE.U32.AND UP0, UPT, UR5, 0x7, UPT ;  /* 0x000000070500788c */ /* 0x000fe4000bf06070 */
[----:B------:R-:W-:Y:S01]  /*0190*/  UISETP.GE.U32.AND UP1, UPT, UR6, 0x3, UPT ;  /* 0x000000030600788c */ /* 0x000fe2000bf26070 */
[----:B------:R-:W-:-:S10]  /*01a0*/  UMOV UR4, URZ ;  /* 0x000000ff00047c82 */ /* 0x000fd40008000000 */
.L_x_85:
[----:B012---:R-:W0:Y:S01]  /*01b0*/  LDC.64 R2, c[0x0][0x390] ;  /* 0x0000e400ff027b82 */ /* 0x007e220000000a00 */
[----:B------:R-:W1:Y:S01]  /*01c0*/  LDCU UR10, c[0x0][0x398] ;  /* 0x00007300ff0a77ac */ /* 0x000e620008000800 */
[----:B------:R-:W-:Y:S01]  /*01d0*/  UMOV UR5, URZ ;  /* 0x000000ff00057c82 */ /* 0x000fe20008000000 */
[----:B-1----:R-:W-:Y:S01]  /*01e0*/  UISETP.GE.U32.AND UP2, UPT, UR10, 0x3c01, UPT ;  /* 0x00003c010a00788c */ /* 0x002fe2000bf46070 */
[----:B0-----:R-:W-:Y:S01]  /*01f0*/  IMAD R7, R3, UR4, R0 ;  /* 0x0000000403077c24 */ /* 0x001fe2000f8e0200 */
[----:B------:R-:W-:-:S03]  /*0200*/  UIADD3 UR4, UPT, UPT, UR4, 0x1, URZ ;  /* 0x0000000104047890 */ /* 0x000fc6000fffe0ff */
[----:B------:R-:W-:-:S03]  /*0210*/  IMAD R7, R7, UR10, RZ ;  /* 0x0000000a07077c24 */ /* 0x000fc6000f8e02ff */
[----:B------:R-:W-:Y:S01]  /*0220*/  ISETP.NE.AND P0, PT, R2, UR4, PT ;  /* 0x0000000402007c0c */ /* 0x000fe2000bf05270 */
[----:B------:R-:W-:-:S12]  /*0230*/  BRA.U !UP2, `(.L_x_74) ;  /* 0x000000050a7c7547 */ /* 0x000fd8000b800000 */
[----:B------:R-:W0:Y:S01]  /*0240*/  LDC.64 R2, c[0x0][0x388] ;  /* 0x0000e200ff027b82 */ /* 0x000e220000000a00 */
[CC--:B------:R-:W-:Y:S01]  /*0250*/  IADD3 R14, P1, PT, R7.reuse, R6.reuse, RZ ;  /* 0x00000006070e7210 */ /* 0x0c0fe20007f3e0ff */
[C---:B------:R-:W-:Y:S01]  /*0260*/  IMAD.IADD R9, R7.reuse, 0x1, R6 ;  /* 0x0000000107097824 */ /* 0x040fe200078e0206 */
[----:B------:R-:W-:Y:S01]  /*0270*/  MOV R10, R6 ;  /* 0x00000006000a7202 */ /* 0x000fe20000000f00 */
[----:B------:R-:W1:Y:S01]  /*0280*/  LDCU UR10, c[0x0][0x398] ;  /* 0x00007300ff0a77ac */ /* 0x000e620008000800 */
[----:B------:R-:W-:Y:S02]  /*0290*/  LEA.HI.X.SX32 R5, R7, RZ, 0x1, P1 ;  /* 0x000000ff07057211 */ /* 0x000fe400008f0eff */
[C---:B------:R-:W-:Y:S01]  /*02a0*/  LEA R13, P1, R14.reuse, UR7, 0x2 ;  /* 0x000000070e0d7c11 */ /* 0x040fe2000f8210ff */
[----:B------:R-:W-:Y:S01]  /*02b0*/  UMOV UR5, 0x2000 ;  /* 0x0000200000057882 */ /* 0x000fe20000000000 */
[----:B------:R-:W-:Y:S02]  /*02c0*/  UMOV UR6, UR9 ;  /* 0x0000000900067c82 */ /* 0x000fe40008000000 */
[----:B------:R-:W-:-:S09]  /*02d0*/  LEA.HI.X R14, R14, UR8, R5, 0x2, P1 ;  /* 0x000000080e0e7c11 */ /* 0x000fd200088f1405 */
.L_x_75:
[C---:B-1----:R-:W-:Y:S01]  /*02e0*/  ISETP.GE.AND P4, PT, R10.reuse, UR10, PT ;  /* 0x0000000a0a007c0c */ /* 0x042fe2000bf86270 */
[C---:B------:R-:W-:Y:S01]  /*02f0*/  VIADD R5, R10.reuse, 0x800 ;  /* 0x000008000a057836 */ /* 0x040fe20000000000 */
[C---:B------:R-:W-:Y:S01]  /*0300*/  IADD3 R4, PT, PT, R10.reuse, 0x400, RZ ;  /* 0x000004000a047810 */ /* 0x040fe20007ffe0ff */
[----:B------:R-:W-:Y:S01]  /*0310*/  HFMA2 R11, -RZ, RZ, 0, 0 ;  /* 0x00000000ff0b7431 */ /* 0x000fe200000001ff */
[C---:B------:R-:W-:Y:S01]  /*0320*/  IADD3 R12, PT, PT, R10.reuse, 0xc00, RZ ;  /* 0x00000c000a0c7810 */ /* 0x040fe20007ffe0ff */
[----:B------:R-:W-:Y:S01]  /*0330*/  VIADD R15, R10, 0x1000 ;  /* 0x000010000a0f7836 */ /* 0x000fe20000000000 */
[----:B------:R-:W-:Y:S02]  /*0340*/  ISETP.GE.AND P5, PT, R4, UR10, PT ;  /* 0x0000000a04007c0c */ /* 0x000fe4000bfa6270 */
[----:B------:R-:W-:Y:S01]  /*0350*/  ISETP.GE.AND P1, PT, R5, UR10, PT ;  /* 0x0000000a05007c0c */ /* 0x000fe2000bf26270 */
[----:B0-----:R-:W-:Y:S01]  /*0360*/  IMAD.WIDE R4, R9, 0x4, R2 ;  /* 0x0000000409047825 */ /* 0x001fe200078e0202 */
[----:B------:R-:W-:-:S02]  /*0370*/  ISETP.GE.AND P2, PT, R12, UR10, PT ;  /* 0x0000000a0c007c0c */ /* 0x000fc4000bf46270 */
[----:B------:R-:W-:Y:S02]  /*0380*/  ISETP.GE.AND P3, PT, R15, UR10, PT ;  /* 0x0000000a0f007c0c */ /* 0x000fe4000bf66270 */
[----:B------:R0:W2:Y:S01]  /*0390*/  @!P4 LDG.E R11, desc[UR14][R4.64] ;  /* 0x0000000e040bc981 */ /* 0x0000a2000c1e1900 */
[C---:B------:R-:W-:Y:S02]  /*03a0*/  IADD3 R15, PT, PT, R10.reuse, 0x1800, RZ ;  /* 0x000018000a0f7810 */ /* 0x040fe40007ffe0ff */
[----:B0-----:R-:W-:Y:S02]  /*03b0*/  MOV R4, R13 ;  /* 0x0000000d00047202 */ /* 0x001fe40000000f00 */
[----:B------:R-:W-:Y:S02]  /*03c0*/  CS2R R12, SRZ ;  /* 0x00000000000c7805 */ /* 0x000fe4000001ff00 */
[----:B------:R-:W-:Y:S01]  /*03d0*/  MOV R5, R14 ;  /* 0x0000000e00057202 */ /* 0x000fe20000000f00 */
[----:B------:R-:W-:-:S04]  /*03e0*/  VIADD R14, R10, 0x1400 ;  /* 0x000014000a0e7836 */ /* 0x000fc80000000000 */
[----:B------:R-:W3:Y:S01]  /*03f0*/  @!P5 LDG.E R12, desc[UR14][R4.64+-0x7000] ;  /* 0xff90000e040cd981 */ /* 0x000ee2000c1e1900 */
[----:B------:R-:W-:-:S03]  /*0400*/  ISETP.GE.AND P4, PT, R14, UR10, PT ;  /* 0x0000000a0e007c0c */ /* 0x000fc6000bf86270 */
[----:B------:R-:W4:Y:S01]  /*0410*/  @!P1 LDG.E R13, desc[UR14][R4.64+-0x6000] ;  /* 0xffa0000e040d9981 */ /* 0x000f22000c1e1900 */
        /* <DEDUP_REMOVED lines=9> */
[C---:B------:R-:W-:Y:S02]  /*04b0*/  IADD3 R18, PT, PT, R10.reuse, 0x2400, RZ ;  /* 0x000024000a127810 */ /* 0x040fe40007ffe0ff */
[----:B------:R-:W-:Y:S02]  /*04c0*/  IADD3 R19, PT, PT, R10, 0x2800, RZ ;  /* 0x000028000a137810 */ /* 0x000fe40007ffe0ff */
        /* <DEDUP_REMOVED lines=12> */
[----:B------:R-:W-:Y:S01]  /*0590*/  HFMA2 R23, -RZ, RZ, 0, 0 ;  /* 0x00000000ff177431 */ /* 0x000fe200000001ff */
[C---:B------:R-:W-:Y:S01]  /*05a0*/  IADD3 R22, PT, PT, R10.reuse, 0x3400, RZ ;  /* 0x000034000a167810 */ /* 0x040fe20007ffe0ff */
[----:B------:R-:W-:-:S03]  /*05b0*/  VIADD R24, R10, 0x3800 ;  /* 0x000038000a187836 */ /* 0x000fc60000000000 */
[----:B------:R-:W5:Y:S01]  /*05c0*/  @!P4 LDG.E R20, desc[UR14][R4.64+0x1000] ;  /* 0x0010000e0414c981 */ /* 0x000f62000c1e1900 */
[----:B------:R-:W-:-:S03]  /*05d0*/  ISETP.GE.AND P4, PT, R22, UR10, PT ;  /* 0x0000000a16007c0c */ /* 0x000fc6000bf86270 */
[----:B------:R-:W5:Y:S01]  /*05e0*/  @!P1 LDG.E R21, desc[UR14][R4.64+0x2000] ;  /* 0x0020000e04159981 */ /* 0x000f62000c1e1900 */
[----:B------:R-:W-:Y:S02]  /*05f0*/  ISETP.GE.AND P1, PT, R24, UR10, PT ;  /* 0x0000000a18007c0c */ /* 0x000fe4000bf26270 */
[----:B------:R-:W-:Y:S02]  /*0600*/  CS2R R24, SRZ ;  /* 0x0000000000187805 */ /* 0x000fe4000001ff00 */
[----:B------:R-:W-:Y:S01]  /*0610*/  IADD3 R22, PT, PT, R10, 0x3c00, RZ ;  /* 0x00003c000a167810 */ /* 0x000fe20007ffe0ff */
[----:B------:R-:W5:Y:S01]  /*0620*/  @!P2 LDG.E R23, desc[UR14][R4.64+0x3000] ;  /* 0x0030000e0417a981 */ /* 0x000f62000c1e1900 */
[----:B------:R-:W-:Y:S02]  /*0630*/  IMAD.MOV.U32 R26, RZ, RZ, RZ ;  /* 0x000000ffff1a7224 */ /* 0x000fe400078e00ff */
[----:B------:R-:W-:Y:S01]  /*0640*/  ISETP.GE.AND P2, PT, R22, UR10, PT ;  /* 0x0000000a16007c0c */ /* 0x000fe2000bf46270 */
[----:B------:R-:W5:Y:S01]  /*0650*/  @!P3 LDG.E R25, desc[UR14][R4.64+0x4000] ;  /* 0x0040000e0419b981 */ /* 0x000f62000c1e1900 */
[----:B------:R-:W-:-:S03]  /*0660*/  MOV R22, RZ ;  /* 0x000000ff00167202 */ /* 0x000fc60000000f00 */
[----:B------:R-:W5:Y:S04]  /*0670*/  @!P4 LDG.E R26, desc[UR14][R4.64+0x5000] ;  /* 0x0050000e041ac981 */ /* 0x000f68000c1e1900 */
[----:B------:R-:W5:Y:S04]  /*0680*/  @!P1 LDG.E R24, desc[UR14][R4.64+0x6000] ;  /* 0x0060000e04189981 */ /* 0x000f68000c1e1900 */
[----:B------:R-:W5:Y:S01]  /*0690*/  @!P2 LDG.E R22, desc[UR14][R4.64+0x7000] ;  /* 0x0070000e0416a981 */ /* 0x000f62000c1e1900 */
[----:B------:R-:W-:Y:S01]  /*06a0*/  UIADD3 UR6, UPT, UPT, UR6, 0x10, URZ ;  /* 0x0000001006067890 */ /* 0x000fe2000fffe0ff */
[----:B------:R-:W-:Y:S01]  /*06b0*/  VIADD R9, R9, 0x4000 ;  /* 0x0000400009097836 */ /* 0x000fe20000000000 */
[----:B------:R-:W-:Y:S01]  /*06c0*/  IADD3 R10, PT, PT, R10, 0x4000, RZ ;  /* 0x000040000a0a7810 */ /* 0x000fe20007ffe0ff */
[----:B------:R-:W-:-:S02]  /*06d0*/  UIADD3 UR5, UPT, UPT, UR5, 0x4000, URZ ;  /* 0x0000400005057890 */ /* 0x000fc4000fffe0ff */
[----:B------:R-:W-:Y:S01]  /*06e0*/  UISETP.NE.AND UP2, UPT, UR6, URZ, UPT ;  /* 0x000000ff0600728c */ /* 0x000fe2000bf45270 */
[----:B--2---:R-:W-:-:S04]  /*06f0*/  FADD R11, R11, R8 ;  /* 0x000000080b0b7221 */ /* 0x004fc80000000000 */
[----:B---3--:R-:W-:-:S04]  /*0700*/  FADD R12, R11, R12 ;  /* 0x0000000c0b0c7221 */ /* 0x008fc80000000000 */
[----:B----4-:R-:W-:-:S04]  /*0710*/  FADD R13, R12, R13 ;  /* 0x0000000d0c0d7221 */ /* 0x010fc80000000000 */
[----:B-----5:R-:W-:Y:S01]  /*0720*/  FADD R14, R13, R14 ;  /* 0x0000000e0d0e7221 */ /* 0x020fe20000000000 */
[----:B------:R-:W-:-:S03]  /*0730*/  IADD3 R13, P1, PT, R4, 0x10000, RZ ;  /* 0x00010000040d7810 */ /* 0x000fc60007f3e0ff */
[----:B------:R-:W-:Y:S01]  /*0740*/  FADD R15, R14, R15 ;  /* 0x0000000f0e0f7221 */ /* 0x000fe20000000000 */
[----:B------:R-:W-:-:S03]  /*0750*/  IADD3.X R14, PT, PT, RZ, R5, RZ, P1, !PT ;  /* 0x00000005ff0e7210 */ /* 0x000fc60000ffe4ff */
        /* <DEDUP_REMOVED lines=13> */
.L_x_74:
[----:B------:R-:W-:-:S09]  /*0830*/  UISETP.NE.AND UP2, UPT, UR11, URZ, UPT ;  /* 0x000000ff0b00728c */ /* 0x000fd2000bf45270 */
[----:B------:R-:W-:Y:S05]  /*0840*/  BRA.U !UP2, `(.L_x_76) ;  /* 0x000000050a947547 */ /* 0x000fea000b800000 */
[----:B------:R-:W-:Y:S01]  /*0850*/  UISETP.NE.AND UP2, UPT, UR12, URZ, UPT ;  /* 0x000000ff0c00728c */ /* 0x000fe2000bf45270 */
[----:B------:R-:W-:Y:S10]  /*0860*/  BRA.U !UP0, `(.L_x_77) ;  /* 0x0000000108a47547 */ /* 0x000ff4000b800000 */
[----:B------:R-:W0:Y:S01]  /*0870*/  LDC.64 R2, c[0x0][0x388] ;  /* 0x0000e200ff027b82 */ /* 0x000e220000000a00 */
[----:B------:R-:W-:-:S04]  /*0880*/  IADD3 R12, PT, PT, R6, UR5, RZ ;  /* 0x00000005060c7c10 */ /* 0x000fc8000fffe0ff */
[C---:B------:R-:W-:Y:S01]  /*0890*/  IADD3 R4, PT, PT, R12.reuse, 0x400, RZ ;  /* 0x000004000c047810 */ /* 0x040fe20007ffe0ff */
[----:B------:R-:W-:Y:S01]  /*08a0*/  IMAD.IADD R5, R7, 0x1, R12 ;  /* 0x0000000107057824 */ /* 0x000fe200078e020c */
[----:B------:R-:W-:Y:S02]  /*08b0*/  ISETP.GE.AND P3, PT, R12, UR10, PT ;  /* 0x0000000a0c007c0c */ /* 0x000fe4000bf66270 */
[----:B------:R-:W-:Y:S01]  /*08c0*/  ISETP.GE.AND P4, PT, R4, UR10, PT ;  /* 0x0000000a04007c0c */ /* 0x000fe2000bf86270 */
[C---:B------:R-:W-:Y:S01]  /*08d0*/  VIADD R4, R12.reuse, 0xc00 ;  /* 0x00000c000c047836 */ /* 0x040fe20000000000 */
[----:B------:R-:W-:-:S04]  /*08e0*/  IADD3 R9, PT, PT, R12, 0x800, RZ ;  /* 0x000008000c097810 */ /* 0x000fc80007ffe0ff */
[----:B------:R-:W-:Y:S02]  /*08f0*/  ISETP.GE.AND P2, PT, R4, UR10, PT ;  /* 0x0000000a04007c0c */ /* 0x000fe4000bf46270 */
[----:B------:R-:W-:Y:S02]  /*0900*/  ISETP.GE.AND P1, PT, R9, UR10, PT ;  /* 0x0000000a09007c0c */ /* 0x000fe4000bf26270 */
[C---:B------:R-:W-:Y:S01]  /*0910*/  IADD3 R9, PT, PT, R12.reuse, 0x1000, RZ ;  /* 0x000010000c097810 */ /* 0x040fe20007ffe0ff */
[----:B0-----:R-:W-:Y:S01]  /*0920*/  IMAD.WIDE R2, R5, 0x4, R2 ;  /* 0x0000000405027825 */ /* 0x001fe200078e0202 */
[----:B------:R-:W-:Y:S02]  /*0930*/  CS2R R4, SRZ ;  /* 0x0000000000047805 */ /* 0x000fe4000001ff00 */
[----:B------:R-:W-:-:S04]  /*0940*/  IADD3 R10, PT, PT, R12, 0x1400, RZ ;  /* 0x000014000c0a7810 */ /* 0x000fc80007ffe0ff */
[----:B------:R-:W2:Y:S01]  /*0950*/  @!P3 LDG.E R5, desc[UR14][R2.64] ;  /* 0x0000000e0205b981 */ /* 0x000ea2000c1e1900 */
[----:B------:R-:W-:Y:S01]  /*0960*/  ISETP.GE.AND P3, PT, R9, UR10, PT ;  /* 0x0000000a09007c0c */ /* 0x000fe2000bf66270 */
[----:B------:R-:W-:Y:S01]  /*0970*/  IMAD.MOV.U32 R9, RZ, RZ, RZ ;  /* 0x000000ffff097224 */ /* 0x000fe200078e00ff */
[----:B------:R-:W-:Y:S01]  /*0980*/  IADD3 R11, PT, PT, R12, 0x1800, RZ ;  /* 0x000018000c0b7810 */ /* 0x000fe20007ffe0ff */
[----:B------:R-:W3:Y:S01]  /*0990*/  @!P4 LDG.E R4, desc[UR14][R2.64+0x1000] ;  /* 0x0010000e0204c981 */ /* 0x000ee2000c1e1900 */
[----:B------:R-:W-:-:S03]  /*09a0*/  ISETP.GE.AND P4, PT, R10, UR10, PT ;  /* 0x0000000a0a007c0c */ /* 0x000fc6000bf86270 */
[----:B------:R-:W4:Y:S01]  /*09b0*/  @!P1 LDG.E R9, desc[UR14][R2.64+0x2000] ;  /* 0x0020000e02099981 */ /* 0x000f22000c1e1900 */
[----:B------:R-:W-:Y:S02]  /*09c0*/  ISETP.GE.AND P1, PT, R11, UR10, PT ;  /* 0x0000000a0b007c0c */ /* 0x000fe4000bf26270 */
[----:B------:R-:W-:Y:S02]  /*09d0*/  CS2R R10, SRZ ;  /* 0x00000000000a7805 */ /* 0x000fe4000001ff00 */
[----:B------:R-:W-:-:S04]  /*09e0*/  IADD3 R12, PT, PT, R12, 0x1c00, RZ ;  /* 0x00001c000c0c7810 */ /* 0x000fc80007ffe0ff */
[----:B------:R-:W5:Y:S01]  /*09f0*/  @!P2 LDG.E R10, desc[UR14][R2.64+0x3000] ;  /* 0x0030000e020aa981 */ /* 0x000f62000c1e1900 */
[----:B------:R-:W-:Y:S02]  /*0a00*/  ISETP.GE.AND P2, PT, R12, UR10, PT ;  /* 0x0000000a0c007c0c */ /* 0x000fe4000bf46270 */
[----:B------:R-:W-:Y:S01]  /*0a10*/  CS2R R12, SRZ ;  /* 0x00000000000c7805 */ /* 0x000fe2000001ff00 */
[----:B------:R-:W5:Y:S01]  /*0a20*/  @!P3 LDG.E R11, desc[UR14][R2.64+0x4000] ;  /* 0x0040000e020bb981 */ /* 0x000f62000c1e1900 */
[----:B------:R-:W-:-:S04]  /*0a30*/  IMAD.MOV.U32 R14, RZ, RZ, RZ ;  /* 0x000000ffff0e7224 */ /* 0x000fc800078e00ff */
[----:B------:R-:W5:Y:S04]  /*0a40*/  @!P4 LDG.E R12, desc[UR14][R2.64+0x5000] ;  /* 0x0050000e020cc981 */ /* 0x000f68000c1e1900 */
[----:B------:R-:W5:Y:S04]  /*0a50*/  @!P1 LDG.E R13, desc[UR14][R2.64+0x6000] ;  /* 0x0060000e020d9981 */ /* 0x000f68000c1e1900 */
[----:B------:R-:W5:Y:S01]  /*0a60*/  @!P2 LDG.E R14, desc[UR14][R2.64+0x7000] ;  /* 0x0070000e020ea981 */ /* 0x000f62000c1e1900 */
[----:B------:R-:W-:Y:S01]  /*0a70*/  UIADD3 UR5, UPT, UPT, UR5, 0x2000, URZ ;  /* 0x0000200005057890 */ /* 0x000fe2000fffe0ff */
[----:B--2---:R-:W-:-:S04]  /*0a80*/  FADD R5, R8, R5 ;  /* 0x0000000508057221 */ /* 0x004fc80000000000 */
[----:B---3--:R-:W-:-:S04]  /*0a90*/  FADD R4, R5, R4 ;  /* 0x0000000405047221 */ /* 0x008fc80000000000 */
[----:B----4-:R-:W-:-:S04]  /*0aa0*/  FADD R9, R4, R9 ;  /* 0x0000000904097221 */ /* 0x010fc80000000000 */
[----:B-----5:R-:W-:-:S04]  /*0ab0*/  FADD R10, R9, R10 ;  /* 0x0000000a090a7221 */ /* 0x020fc80000000000 */
[----:B------:R-:W-:-:S04]  /*0ac0*/  FADD R11, R10, R11 ;  /* 0x0000000b0a0b7221 */ /* 0x000fc80000000000 */
[----:B------:R-:W-:-:S04]  /*0ad0*/  FADD R12, R11, R12 ;  /* 0x0000000c0b0c7221 */ /* 0x000fc80000000000 */
[----:B------:R-:W-:-:S04]  /*0ae0*/  FADD R13, R12, R13 ;  /* 0x0000000d0c0d7221 */ /* 0x000fc80000000000 */
[----:B------:R-:W-:-:S07]  /*0af0*/  FADD R8, R13, R14 ;  /* 0x0000000e0d087221 */ /* 0x000fce0000000000 */
.L_x_77:
[----:B------:R-:W-:Y:S05]  /*0b00*/  BRA.U !UP2, `(.L_x_76) ;  /* 0x000000010ae47547 */ /* 0x000fea000b800000 */
[----:B------:R-:W-:Y:S01]  /*0b10*/  UISETP.NE.AND UP2, UPT, UR13, URZ, UPT ;  /* 0x000000ff0d00728c */ /* 0x000fe2000bf45270 */
[----:B------:R-:W-:Y:S10]  /*0b20*/  BRA.U !UP1, `(.L_x_78) ;  /* 0x00000001095c7547 */ /* 0x000ff4000b800000 */
[----:B------:R-:W0:Y:S01]  /*0b30*/  LDC.64 R2, c[0x0][0x388] ;  /* 0x0000e200ff027b82 */ /* 0x000e220000000a00 */
[----:B------:R-:W-:-:S04]  /*0b40*/  IADD3 R4, PT, PT, R6, UR5, RZ ;  /* 0x0000000506047c10 */ /* 0x000fc8000fffe0ff */
[C---:B------:R-:W-:Y:S01]  /*0b50*/  ISETP.GE.AND P1, PT, R4.reuse, UR10, PT ;  /* 0x0000000a04007c0c */ /* 0x040fe2000bf26270 */
[C---:B------:R-:W-:Y:S01]  /*0b60*/  VIADD R10, R4.reuse, 0x800 ;  /* 0x00000800040a7836 */ /* 0x040fe20000000000 */
[C---:B------:R-:W-:Y:S02]  /*0b70*/  IADD3 R9, PT, PT, R4.reuse, 0x400, RZ ;  /* 0x0000040004097810 */ /* 0x040fe40007ffe0ff */
[----:B------:R-:W-:Y:S02]  /*0b80*/  IADD3 R5, PT, PT, R7, R4, RZ ;  /* 0x0000000407057210 */ /* 0x000fe40007ffe0ff */
[----:B------:R-:W-:Y:S02]  /*0b90*/  IADD3 R4, PT, PT, R4, 0xc00, RZ ;  /* 0x00000c0004047810 */ /* 0x000fe40007ffe0ff */
[----:B------:R-:W-:Y:S02]  /*0ba0*/  ISETP.GE.AND P2, PT, R9, UR10, PT ;  /* 0x0000000a09007c0c */ /* 0x000fe4000bf46270 */
[----:B------:R-:W-:-:S02]  /*0bb0*/  ISETP.GE.AND P4, PT, R4, UR10, PT ;  /* 0x0000000a04007c0c */ /* 0x000fc4000bf86270 */
[----:B------:R-:W-:Y:S01]  /*0bc0*/  ISETP.GE.AND P3, PT, R10, UR10, PT ;  /* 0x0000000a0a007c0c */ /* 0x000fe2000bf66270 */
[----:B0-----:R-:W-:Y:S01]  /*0bd0*/  IMAD.WIDE R2, R5, 0x4, R2 ;  /* 0x0000000405027825 */ /* 0x001fe200078e0202 */
[----:B------:R-:W-:-:S03]  /*0be0*/  CS2R R4, SRZ ;  /* 0x0000000000047805 */ /* 0x000fc6000001ff00 */
[----:B------:R-:W-:Y:S02]  /*0bf0*/  HFMA2 R10, -RZ, RZ, 0, 0 ;  /* 0x00000000ff0a7431 */ /* 0x000fe400000001ff */
[----:B------:R-:W-:Y:S01]  /*0c00*/  IMAD.MOV.U32 R9, RZ, RZ, RZ ;  /* 0x000000ffff097224 */ /* 0x000fe200078e00ff */
[----:B------:R-:W2:Y:S04]  /*0c10*/  @!P1 LDG.E R5, desc[UR14][R2.64] ;  /* 0x0000000e02059981 */ /* 0x000ea8000c1e1900 */
[----:B------:R-:W3:Y:S04]  /*0c20*/  @!P2 LDG.E R4, desc[UR14][R2.64+0x1000] ;  /* 0x0010000e0204a981 */ /* 0x000ee8000c1e1900 */
[----:B------:R-:W4:Y:S04]  /*0c30*/  @!P3 LDG.E R9, desc[UR14][R2.64+0x2000] ;  /* 0x0020000e0209b981 */ /* 0x000f28000c1e1900 */
[----:B------:R-:W5:Y:S01]  /*0c40*/  @!P4 LDG.E R10, desc[UR14][R2.64+0x3000] ;  /* 0x0030000e020ac981 */ /* 0x000f62000c1e1900 */
[----:B------:R-:W-:Y:S01]  /*0c50*/  UIADD3 UR5, UPT, UPT, UR5, 0x1000, URZ ;  /* 0x0000100005057890 */ /* 0x000fe2000fffe0ff */
[----:B--2---:R-:W-:-:S04]  /*0c60*/  FADD R5, R8, R5 ;  /* 0x0000000508057221 */ /* 0x004fc80000000000 */
[----:B---3--:R-:W-:-:S04]  /*0c70*/  FADD R4, R5, R4 ;  /* 0x0000000405047221 */ /* 0x008fc80000000000 */
[----:B----4-:R-:W-:-:S04]  /*0c80*/  FADD R9, R4, R9 ;  /* 0x0000000904097221 */ /* 0x010fc80000000000 */
[----:B-----5:R-:W-:-:S07]  /*0c90*/  FADD R8, R9, R10 ;  /* 0x0000000a09087221 */ /* 0x020fce0000000000 */
.L_x_78:
[----:B------:R-:W-:Y:S05]  /*0ca0*/  BRA.U !UP2, `(.L_x_76) ;  /* 0x000000010a7c7547 */ /* 0x000fea000b800000 */
[----:B------:R-:W0:Y:S01]  /*0cb0*/  LDC.64 R2, c[0x0][0x388] ;  /* 0x0000e200ff027b82 */ /* 0x000e220000000a00 */
[----:B------:R-:W-:Y:S01]  /*0cc0*/  IADD3 R4, PT, PT, R6, UR5, RZ ;  /* 0x0000000506047c10 */ /* 0x000fe2000fffe0ff */
[----:B------:R-:W-:Y:S01]  /*0cd0*/  BSSY.RECONVERGENT B0, `(.L_x_79) ;  /* 0x0000007000007945 */ /* 0x000fe20003800200 */
[----:B------:R-:W-:Y:S02]  /*0ce0*/  MOV R5, RZ ;  /* 0x000000ff00057202 */ /* 0x000fe40000000f00 */
[----:B------:R-:W-:Y:S01]  /*0cf0*/  ISETP.GE.AND P1, PT, R4, UR10, PT ;  /* 0x0000000a04007c0c */ /* 0x000fe2000bf26270 */
[----:B------:R-:W-:-:S04]  /*0d00*/  IMAD.IADD R7, R7, 0x1, R4 ;  /* 0x0000000107077824 */ /* 0x000fc800078e0204 */
[----:B0-----:R-:W-:-:S08]  /*0d10*/  IMAD.WIDE R2, R7, 0x4, R2 ;  /* 0x0000000407027825 */ /* 0x001fd000078e0202 */
[----:B------:R-:W-:Y:S05]  /*0d20*/  @P1 BRA `(.L_x_80) ;  /* 0x0000000000041947 */ /* 0x000fea0003800000 */
[----:B------:R0:W5:Y:S02]  /*0d30*/  LDG.E R5, desc[UR14][R2.64] ;  /* 0x0000000e02057981 */ /* 0x000164000c1e1900 */
.L_x_80:
[----:B------:R-:W-:Y:S05]  /*0d40*/  BSYNC.RECONVERGENT B0 ;  /* 0x0000000000007941 */ /* 0x000fea0003800200 */
.L_x_79:
[----:B------:R-:W-:Y:S01]  /*0d50*/  UISETP.NE.AND UP2, UPT, UR13, 0x1, UPT ;  /* 0x000000010d00788c */ /* 0x000fe2000bf45270 */
[----:B-----5:R-:W-:-:S08]  /*0d60*/  FADD R8, R8, R5 ;  /* 0x0000000508087221 */ /* 0x020fd00000000000 */
[----:B------:R-:W-:Y:S05]  /*0d70*/  BRA.U !UP2, `(.L_x_76) ;  /* 0x000000010a487547 */ /* 0x000fea000b800000 */
[----:B------:R-:W-:Y:S01]  /*0d80*/  IADD3 R5, PT, PT, R4, 0x400, RZ ;  /* 0x0000040004057810 */ /* 0x000fe20007ffe0ff */
[----:B------:R-:W-:Y:S03]  /*0d90*/  BSSY.RECONVERGENT B0, `(.L_x_81) ;  /* 0x0000005000007945 */ /* 0x000fe60003800200 */
[----:B------:R-:W-:Y:S01]  /*0da0*/  ISETP.GE.AND P1, PT, R5, UR10, PT ;  /* 0x0000000a05007c0c */ /* 0x000fe2000bf26270 */
[----:B------:R-:W-:-:S12]  /*0db0*/  HFMA2 R5, -RZ, RZ, 0, 0 ;  /* 0x00000000ff057431 */ /* 0x000fd800000001ff */
[----:B------:R-:W-:Y:S05]  /*0dc0*/  @P1 BRA `(.L_x_82) ;  /* 0x0000000000041947 */ /* 0x000fea0003800000 */
[----:B------:R1:W5:Y:S02]  /*0dd0*/  LDG.E R5, desc[UR14][R2.64+0x1000] ;  /* 0x0010000e02057981 */ /* 0x000364000c1e1900 */
.L_x_82:
[----:B------:R-:W-:Y:S05]  /*0de0*/  BSYNC.RECONVERGENT B0 ;  /* 0x0000000000007941 */ /* 0x000fea0003800200 */
.L_x_81:
        /* <DEDUP_REMOVED lines=9> */
.L_x_84:
[----:B------:R-:W-:Y:S05]  /*0e80*/  BSYNC.RECONVERGENT B0 ;  /* 0x0000000000007941 */ /* 0x000fea0003800200 */
.L_x_83:
[----:B-----5:R-:W-:-:S07]  /*0e90*/  FADD R8, R8, R5 ;  /* 0x0000000508087221 */ /* 0x020fce0000000000 */
.L_x_76:
[----:B------:R-:W-:Y:S05]  /*0ea0*/  @P0 BRA `(.L_x_85) ;  /* 0xfffffff000c00947 */ /* 0x000fea000383ffff */
.L_x_73:
[----:B------:R-:W3:Y:S01]  /*0eb0*/  S2UR UR6, SR_CgaCtaId ;  /* 0x00000000000679c3 */ /* 0x000ee20000008800 */
[----:B------:R-:W-:Y:S01]  /*0ec0*/  UMOV UR5, 0x400 ;  /* 0x0000040000057882 */ /* 0x000fe20000000000 */
[----:B------:R-:W-:Y:S01]  /*0ed0*/  ISETP.NE.AND P0, PT, R6, RZ, PT ;  /* 0x000000ff0600720c */ /* 0x000fe20003f05270 */
[----:B---3--:R-:W-:-:S06]  /*0ee0*/  ULEA UR5, UR6, UR5, 0x18 ;  /* 0x0000000506057291 */ /* 0x008fcc000f8ec0ff */
[----:B012---:R-:W-:-:S05]  /*0ef0*/  LEA R3, R6, UR5, 0x2 ;  /* 0x0000000506037c11 */ /* 0x007fca000f8e10ff */
[----:B------:R0:W-:Y:S01]  /*0f00*/  STS [R3], R8 ;  /* 0x0000000803007388 */ /* 0x0001e20000000800 */
[----:B------:R-:W-:Y:S06]  /*0f10*/  BAR.SYNC.DEFER_BLOCKING 0x0 ;  /* 0x0000000000007b1d */ /* 0x000fec0000010000 */
[----:B------:R-:W-:Y:S05]  /*0f20*/  @P0 EXIT ;  /* 0x000000000000094d */ /* 0x000fea0003800000 */
[----:B0-----:R-:W0:Y:S02]  /*0f30*/  LDC.64 R2, c[0x0][0x380] ;  /* 0x0000e000ff027b82 */ /* 0x001e240000000a00 */
[----:B0-----:R-:W-:-:S05]  /*0f40*/  IMAD.WIDE.U32 R2, R0, 0x4, R2 ;  /* 0x0000000400027825 */ /* 0x001fca00078e0002 */
[----:B------:R0:W5:Y:S01]  /*0f50*/  LDG.E R15, desc[UR14][R2.64] ;  /* 0x0000000e020f7981 */ /* 0x000162000c1e1900 */
[----:B------:R-:W-:-:S07]  /*0f60*/  HFMA2 R0, -RZ, RZ, 0, 3.814697265625e-06 ;  /* 0x00000040ff007431 */ /* 0x000fce00000001ff */
.L_x_86:
        /* <DEDUP_REMOVED lines=45> */
.L_x_87:
        /* <DEDUP_REMOVED lines=12> */
.L_x_189:


//--------------------- .text.backward_bias_conn_kernel --------------------------
	.section	.text.backward_bias_conn_kernel,"ax",@progbits
	.align	128
        .global         backward_bias_conn_kernel
        .type           backward_bias_conn_kernel,@function
        .size           backward_bias_conn_kernel,(.L_x_190 - backward_bias_conn_kernel)
        .other          backward_bias_conn_kernel,@"STO_CUDA_ENTRY STV_DEFAULT"
backward_bias_conn_kernel:
.text.backward_bias_conn_kernel:
[----:B------:R-:W-:Y:S08]  /*0000*/  LDC R1, c[0x0][0x37c] ;  /* 0x0000df00ff017b82 */ /* 0x000ff00000000800 */
[----:B------:R-:W-:Y:S01]  /*0010*/  S2UR UR4, SR_CTAID.X ;  /* 0x00000000000479c3 */ /* 0x000fe20000002500 */
[----:B------:R-:W0:Y:S01]  /*0020*/  S2R R0, SR_TID.X ;  /* 0x0000000000007919 */ /* 0x000e220000002100 */
[----:B------:R-:W1:Y:S01]  /*0030*/  LDCU UR6, c[0x0][0x370] ;  /* 0x00006e00ff0677ac */ /* 0x000e620008000800 */
[----:B------:R-:W2:Y:S05]  /*0040*/  LDCU UR7, c[0x0][0x360] ;  /* 0x00006c00ff0777ac */ /* 0x000eaa0008000800 */
[----:B------:R-:W1:Y:S08]  /*0050*/  S2UR UR5, SR_CTAID.Y ;  /* 0x00000000000579c3 */ /* 0x000e700000002600 */
[----:B------:R-:W3:Y:S01]  /*0060*/  LDC R19, c[0x0][0x394] ;  /* 0x0000e500ff137b82 */ /* 0x000ee20000000800 */
[----:B-1----:R-:W-:-:S04]  /*0070*/  UIMAD UR4, UR5, UR6, UR4 ;  /* 0x00000006050472a4 */ /* 0x002fc8000f8e0204 */
[----:B--2---:R-:W-:-:S06]  /*0080*/  UIMAD UR5, UR4, UR7, URZ ;  /* 0x00000007040572a4 */ /* 0x004fcc000f8e02ff */
[----:B0-----:R-:W-:-:S04]  /*0090*/  IADD3 R18, PT, PT, R0, UR5, RZ ;  /* 0x0000000500127c10 */ /* 0x001fc8000fffe0ff */
[----:B---3--:R-:W-:-:S13]  /*00a0*/  ISETP.GE.AND P0, PT, R18, R19, PT ;  /* 0x000000131200720c */ /* 0x008fda0003f06270 */
[----:B------:R-:W-:Y:S05]  /*00b0*/  @P0 EXIT ;  /* 0x000000000000094d */ /* 0x000fea0003800000 */
[----:B------:R-:W0:Y:S01]  /*00c0*/  LDCU UR6, c[0x0][0x390] ;  /* 0x00007200ff0677ac */ /* 0x000e220008000800 */
[----:B------:R-:W-:Y:S01]  /*00d0*/  HFMA2 R20, -RZ, RZ, 0, 0 ;  /* 0x00000000ff147431 */ /* 0x000fe200000001ff */
[----:B------:R-:W1:Y:S01]  /*00e0*/  LDCU.64 UR10, c[0x0][0x358] ;  /* 0x00006b00ff0a77ac */ /* 0x000e620008000a00 */
[----:B0-----:R-:W-:-:S09]  /*00f0*/  UISETP.GE.AND UP0, UPT, UR6, 0x1, UPT ;  /* 0x000000010600788c */ /* 0x001fd2000bf06270 */
[----:B-1----:R-:W-:Y:S05]  /*0100*/  BRA.U !UP0, `(.L_x_88) ;  /* 0x0000000508fc7547 */ /* 0x002fea000b800000 */
[----:B------:R-:W-:Y:S01]  /*0110*/  UISETP.GE.U32.AND UP1, UPT, UR6, 0x10, UPT ;  /* 0x000000100600788c */ /* 0x000fe2000bf26070 */
[----:B------:R-:W-:Y:S01]  /*0120*/  MOV R20, RZ ;  /* 0x000000ff00147202 */ /* 0x000fe20000000f00 */
[----:B------:R-:W-:Y:S01]  /*0130*/  ULOP3.LUT UR7, UR6, 0xf, URZ, 0xc0, !UPT ;  /* 0x0000000f06077892 */ /* 0x000fe2000f8ec0ff */
[----:B------:R-:W-:-:S03]  /*0140*/  UMOV UR4, URZ ;  /* 0x000000ff00047c82 */ /* 0x000fc60008000000 */
[----:B------:R-:W-:-:S03]  /*0150*/  UISETP.NE.AND UP0, UPT, UR7, URZ, UPT ;  /* 0x000000ff0700728c */ /* 0x000fc6000bf05270 */
[----:B------:R-:W-:Y:S08]  /*0160*/  BRA.U !UP1, `(.L_x_89) ;  /* 0x0000000109e47547 */ /* 0x000ff0000b800000 */
[----:B------:R-:W-:Y:S01]  /*0170*/  ULOP3.LUT UR4, UR6, 0x7ffffff0, URZ, 0xc0, !UPT ;  /* 0x7ffffff006047892 */ /* 0x000fe2000f8ec0ff */
[----:B------:R-:W-:Y:S02]  /*0180*/  MOV R20, RZ ;  /* 0x000000ff00147202 */ /* 0x000fe40000000f00 */
[----:B------:R-:W-:Y:S01]  /*0190*/  MOV R22, R18 ;  /* 0x0000001200167202 */ /* 0x000fe20000000f00 */
[----:B------:R-:W-:-:S12]  /*01a0*/  UIADD3 UR8, UPT, UPT, -UR4, URZ, URZ ;  /* 0x000000ff04087290 */ /* 0x000fd8000fffe1ff */
.L_x_90:
[----:B------:R-:W0:Y:S02]  /*01b0*/  LDC.64 R8, c[0x0][0x388] ;  /* 0x0000e200ff087b82 */ /* 0x000e240000000a00 */
[----:B0-----:R-:W-:-:S05]  /*01c0*/  IMAD.WIDE R8, R22, 0x4, R8 ;  /* 0x0000000416087825 */ /* 0x001fca00078e0208 */
[----:B------:R0:W2:Y:S01]  /*01d0*/  LDG.E R21, desc[UR10][R8.64] ;  /* 0x0000000a08157981 */ /* 0x0000a2000c1e1900 */
[----:B------:R-:W-:-:S05]  /*01e0*/  IMAD.WIDE R14, R19, 0x4, R8 ;  /* 0x00000004130e7825 */ /* 0x000fca00078e0208 */
[----:B------:R1:W3:Y:S01]  /*01f0*/  LDG.E R23, desc[UR10][R14.64] ;  /* 0x0000000a0e177981 */ /* 0x0002e2000c1e1900 */
[----:B------:R-:W-:-:S04]  /*0200*/  IMAD.WIDE R24, R19, 0x4, R14 ;  /* 0x0000000413187825 */ /* 0x000fc800078e020e */
[C---:B------:R-:W-:Y:S02]  /*0210*/  IMAD.WIDE R16, R19.reuse, 0x4, R24 ;  /* 0x0000000413107825 */ /* 0x040fe400078e0218 */
[----:B------:R-:W4:Y:S02]  /*0220*/  LDG.E R24, desc[UR10][R24.64] ;  /* 0x0000000a18187981 */ /* 0x000f24000c1e1900 */
[----:B------:R-:W-:-:S05]  /*0230*/  IMAD.WIDE R28, R19, 0x4, R16 ;  /* 0x00000004131c7825 */ /* 0x000fca00078e0210 */
[----:B------:R-:W5:Y:S01]  /*0240*/  LDG.E R26, desc[UR10][R28.64] ;  /* 0x0000000a1c1a7981 */ /* 0x000f62000c1e1900 */
[----:B------:R-:W-:-:S03]  /*0250*/  IMAD.WIDE R10, R19, 0x4, R28 ;  /* 0x00000004130a7825 */ /* 0x000fc600078e021c */
[----:B------:R1:W5:Y:S01]  /*0260*/  LDG.E R25, desc[UR10][R16.64] ;  /* 0x0000000a10197981 */ /* 0x000362000c1e1900 */
[----:B------:R-:W-:-:S03]  /*0270*/  IMAD.WIDE R12, R19, 0x4, R10 ;  /* 0x00000004130c7825 */ /* 0x000fc600078e020a */
[----:B------:R-:W5:Y:S01]  /*0280*/  LDG.E R10, desc[UR10][R10.64] ;  /* 0x0000000a0a0a7981 */ /* 0x000f62000c1e1900 */
[----:B------:R-:W-:-:S03]  /*0290*/  IMAD.WIDE R6, R19, 0x4, R12 ;  /* 0x0000000413067825 */ /* 0x000fc600078e020c */
[----:B------:R-:W5:Y:S01]  /*02a0*/  LDG.E R12, desc[UR10][R12.64] ;  /* 0x0000000a0c0c7981 */ /* 0x000f62000c1e1900 */
[----:B------:R-:W-:-:S03]  /*02b0*/  IMAD.WIDE R2, R19, 0x4, R6 ;  /* 0x0000000413027825 */ /* 0x000fc600078e0206 */
[----:B------:R-:W5:Y:S04]  /*02c0*/  LDG.E R27, desc[UR10][R6.64] ;  /* 0x0000000a061b7981 */ /* 0x000f68000c1e1900 */
[----:B------:R1:W5:Y:S01]  /*02d0*/  LDG.E R11, desc[UR10][R2.64] ;  /* 0x0000000a020b7981 */ /* 0x000362000c1e1900 */
[----:B------:R-:W-:-:S04]  /*02e0*/  IMAD.WIDE R4, R19, 0x4, R2 ;  /* 0x0000000413047825 */ /* 0x000fc800078e0202 */
[C---:B0-----:R-:W-:Y:S02]  /*02f0*/  IMAD.WIDE R8, R19.reuse, 0x4, R4 ;  /* 0x0000000413087825 */ /* 0x041fe400078e0204 */
[----:B------:R-:W5:Y:S02]  /*0300*/  LDG.E R4, desc[UR10][R4.64] ;  /* 0x0000000a04047981 */ /* 0x000f64000c1e1900 */
[C---:B-1----:R-:W-:Y:S02]  /*0310*/  IMAD.WIDE R14, R19.reuse, 0x4, R8 ;  /* 0x00000004130e7825 */ /* 0x042fe400078e0208 */
[----:B------:R-:W5:Y:S02]  /*0320*/  LDG.E R8, desc[UR10][R8.64] ;  /* 0x0000000a08087981 */ /* 0x000f64000c1e1900 */
[C---:B------:R-:W-:Y:S02]  /*0330*/  IMAD.WIDE R16, R19.reuse, 0x4, R14 ;  /* 0x0000000413107825 */ /* 0x040fe400078e020e */
[----:B------:R-:W5:Y:S02]  /*0340*/  LDG.E R14, desc[UR10][R14.64] ;  /* 0x0000000a0e0e7981 */ /* 0x000f64000c1e1900 */
[----:B------:R-:W-:-:S02]  /*0350*/  IMAD.WIDE R28, R19, 0x4, R16 ;  /* 0x00000004131c7825 */ /* 0x000fc400078e0210 */
[----:B------:R-:W5:Y:S02]  /*0360*/  LDG.E R16, desc[UR10][R16.64] ;  /* 0x0000000a10107981 */ /* 0x000f64000c1e1900 */
[C---:B------:R-:W-:Y:S02]  /*0370*/  IMAD.WIDE R2, R19.reuse, 0x4, R28 ;  /* 0x0000000413027825 */ /* 0x040fe400078e021c */
[----:B------:R-:W5:Y:S02]  /*0380*/  LDG.E R28, desc[UR10][R28.64] ;  /* 0x0000000a1c1c7981 */ /* 0x000f64000c1e1900 */
[----:B------:R-:W-:Y:S02]  /*0390*/  IMAD.WIDE R6, R19, 0x4, R2 ;  /* 0x0000000413067825 */ /* 0x000fe400078e0202 */
[----:B------:R-:W5:Y:S04]  /*03a0*/  LDG.E R13, desc[UR10][R2.64] ;  /* 0x0000000a020d7981 */ /* 0x000f68000c1e1900 */
[----:B------:R-:W5:Y:S01]  /*03b0*/  LDG.E R6, desc[UR10][R6.64] ;  /* 0x0000000a06067981 */ /* 0x000f62000c1e1900 */
[----:B------:R-:W-:-:S04]  /*03c0*/  UIADD3 UR8, UPT, UPT, UR8, 0x10, URZ ;  /* 0x0000001008087890 */ /* 0x000fc8000fffe0ff */
[----:B------:R-:W-:Y:S01]  /*03d0*/  UISETP.NE.AND UP1, UPT, UR8, URZ, UPT ;  /* 0x000000ff0800728c */ /* 0x000fe2000bf25270 */
[----:B------:R-:W-:Y:S01]  /*03e0*/  LEA R22, R19, R22, 0x4 ;  /* 0x0000001613167211 */ /* 0x000fe200078e20ff */
        /* <DEDUP_REMOVED lines=17> */
.L_x_89:
[----:B------:R-:W-:Y:S05]  /*0500*/  BRA.U !UP0, `(.L_x_88) ;  /* 0x0000000108fc7547 */ /* 0x000fea000b800000 */
[----:B------:R-:W-:Y:S02]  /*0510*/  UISETP.GE.U32.AND UP0, UPT, UR7, 0x8, UPT ;  /* 0x000000080700788c */ /* 0x000fe4000bf06070 */
[----:B------:R-:W-:-:S04]  /*0520*/  ULOP3.LUT UR8, UR6, 0x7, URZ, 0xc0, !UPT ;  /* 0x0000000706087892 */ /* 0x000fc8000f8ec0ff */
[----:B------:R-:W-:-:S03]  /*0530*/  UISETP.NE.AND UP1, UPT, UR8, URZ, UPT ;  /* 0x000000ff0800728c */ /* 0x000fc6000bf25270 */
[----:B------:R-:W-:Y:S08]  /*0540*/  BRA.U !UP0, `(.L_x_91) ;  /* 0x00000001086c7547 */ /* 0x000ff0000b800000 */
[----:B------:R-:W0:Y:S01]  /*0550*/  LDC.64 R2, c[0x0][0x388] ;  /* 0x0000e200ff027b82 */ /* 0x000e220000000a00 */
[----:B------:R-:W-:-:S04]  /*0560*/  IMAD R5, R19, UR4, R18 ;  /* 0x0000000413057c24 */ /* 0x000fc8000f8e0212 */
[----:B0-----:R-:W-:-:S04]  /*0570*/  IMAD.WIDE R2, R5, 0x4, R2 ;  /* 0x0000000405027825 */ /* 0x001fc800078e0202 */
[C---:B------:R-:W-:Y:S02]  /*0580*/  IMAD.WIDE R4, R19.reuse, 0x4, R2 ;  /* 0x0000000413047825 */ /* 0x040fe400078e0202 */
[----:B------:R-:W2:Y:S02]  /*0590*/  LDG.E R3, desc[UR10][R2.64] ;  /* 0x0000000a02037981 */ /* 0x000ea4000c1e1900 */
[C---:B------:R-:W-:Y:S02]  /*05a0*/  IMAD.WIDE R6, R19.reuse, 0x4, R4 ;  /* 0x0000000413067825 */ /* 0x040fe400078e0204 */
[----:B------:R-:W3:Y:S02]  /*05b0*/  LDG.E R4, desc[UR10][R4.64] ;  /* 0x0000000a04047981 */ /* 0x000ee4000c1e1900 */
[C---:B------:R-:W-:Y:S02]  /*05c0*/  IMAD.WIDE R8, R19.reuse, 0x4, R6 ;  /* 0x0000000413087825 */ /* 0x040fe400078e0206 */
[----:B------:R-:W4:Y:S02]  /*05d0*/  LDG.E R6, desc[UR10][R6.64] ;  /* 0x0000000a06067981 */ /* 0x000f24000c1e1900 */
[----:B------:R-:W-:-:S02]  /*05e0*/  IMAD.WIDE R10, R19, 0x4, R8 ;  /* 0x00000004130a7825 */ /* 0x000fc400078e0208 */
[----:B------:R-:W5:Y:S02]  /*05f0*/  LDG.E R8, desc[UR10][R8.64] ;  /* 0x0000000a08087981 */ /* 0x000f64000c1e1900 */
[C---:B------:R-:W-:Y:S02]  /*0600*/  IMAD.WIDE R12, R19.reuse, 0x4, R10 ;  /* 0x00000004130c7825 */ /* 0x040fe400078e020a */
[----:B------:R-:W5:Y:S02]  /*0610*/  LDG.E R10, desc[UR10][R10.64] ;  /* 0x0000000a0a0a7981 */ /* 0x000f64000c1e1900 */
[C---:B------:R-:W-:Y:S02]  /*0620*/  IMAD.WIDE R14, R19.reuse, 0x4, R12 ;  /* 0x00000004130e7825 */ /* 0x040fe400078e020c */
[----:B------:R-:W5:Y:S02]  /*0630*/  LDG.E R12, desc[UR10][R12.64] ;  /* 0x0000000a0c0c7981 */ /* 0x000f64000c1e1900 */
[----:B------:R-:W-:-:S02]  /*0640*/  IMAD.WIDE R16, R19, 0x4, R14 ;  /* 0x0000000413107825 */ /* 0x000fc400078e020e */
[----:B------:R-:W5:Y:S04]  /*0650*/  LDG.E R14, desc[UR10][R14.64] ;  /* 0x0000000a0e0e7981 */ /* 0x000f68000c1e1900 */
[----:B------:R-:W5:Y:S01]  /*0660*/  LDG.E R16, desc[UR10][R16.64] ;  /* 0x0000000a10107981 */ /* 0x000f62000c1e1900 */
        /* <DEDUP_REMOVED lines=9> */
.L_x_91:
        /* <DEDUP_REMOVED lines=12> */
[----:B------:R-:W-:Y:S02]  /*07c0*/  IMAD.WIDE R8, R19, 0x4, R6 ;  /* 0x0000000413087825 */ /* 0x000fe400078e0206 */
[----:B------:R-:W4:Y:S04]  /*07d0*/  LDG.E R7, desc[UR10][R6.64] ;  /* 0x0000000a06077981 */ /* 0x000f28000c1e1900 */
[----:B------:R-:W5:Y:S01]  /*07e0*/  LDG.E R9, desc[UR10][R8.64] ;  /* 0x0000000a08097981 */ /* 0x000f62000c1e1900 */
[----:B------:R-:W-:Y:S01]  /*07f0*/  UIADD3 UR4, UPT, UPT, UR4, 0x4, URZ ;  /* 0x0000000404047890 */ /* 0x000fe2000fffe0ff */
[----:B--2---:R-:W-:-:S04]  /*0800*/  FADD R20, R20, R3 ;  /* 0x0000000314147221 */ /* 0x004fc80000000000 */
[----:B---3--:R-:W-:-:S04]  /*0810*/  FADD R20, R20, R5 ;  /* 0x0000000514147221 */ /* 0x008fc80000000000 */
[----:B----4-:R-:W-:-:S04]  /*0820*/  FADD R20, R20, R7 ;  /* 0x0000000714147221 */ /* 0x010fc80000000000 */
[----:B-----5:R-:W-:-:S07]  /*0830*/  FADD R20, R20, R9 ;  /* 0x0000000914147221 */ /* 0x020fce0000000000 */
.L_x_92:
[----:B------:R-:W-:Y:S05]  /*0840*/  BRA.U !UP1, `(.L_x_88) ;  /* 0x00000001092c7547 */ /* 0x000fea000b800000 */
[----:B------:R-:W0:Y:S01]  /*0850*/  LDC.64 R4, c[0x0][0x388] ;  /* 0x0000e200ff047b82 */ /* 0x000e220000000a00 */
[----:B------:R-:W-:Y:S01]  /*0860*/  IMAD R0, R19, UR4, R0 ;  /* 0x0000000413007c24 */ /* 0x000fe2000f8e0200 */
[----:B------:R-:W-:-:S04]  /*0870*/  UIADD3 UR6, UPT, UPT, -UR6, URZ, URZ ;  /* 0x000000ff06067290 */ /* 0x000fc8000fffe1ff */
[----:B------:R-:W-:-:S08]  /*0880*/  IADD3 R0, PT, PT, R0, UR5, RZ ;  /* 0x0000000500007c10 */ /* 0x000fd0000fffe0ff */
.L_x_93:
[----:B0-----:R-:W-:-:S06]  /*0890*/  IMAD.WIDE R2, R0, 0x4, R4 ;  /* 0x0000000400027825 */ /* 0x001fcc00078e0204 */
[----:B------:R-:W2:Y:S01]  /*08a0*/  LDG.E R3, desc[UR10][R2.64] ;  /* 0x0000000a02037981 */ /* 0x000ea2000c1e1900 */
[----:B------:R-:W-:Y:S01]  /*08b0*/  UIADD3 UR6, UPT, UPT, UR6, 0x1, URZ ;  /* 0x0000000106067890 */ /* 0x000fe2000fffe0ff */
[----:B------:R-:W-:-:S03]  /*08c0*/  IADD3 R0, PT, PT, R0, R19, RZ ;  /* 0x0000001300007210 */ /* 0x000fc60007ffe0ff */
[----:B------:R-:W-:Y:S01]  /*08d0*/  UISETP.NE.AND UP0, UPT, UR6, URZ, UPT ;  /* 0x000000ff0600728c */ /* 0x000fe2000bf05270 */
[----:B--2---:R-:W-:-:S08]  /*08e0*/  FADD R20, R3, R20 ;  /* 0x0000001403147221 */ /* 0x004fd00000000000 */
[----:B------:R-:W-:Y:S05]  /*08f0*/  BRA.U UP0, `(.L_x_93) ;  /* 0xfffffffd00e47547 */ /* 0x000fea000b83ffff */
.L_x_88:
[----:B------:R-:W0:Y:S02]  /*0900*/  LDC.64 R2, c[0x0][0x380] ;  /* 0x0000e000ff027b82 */ /* 0x000e240000000a00 */
[----:B0-----:R-:W-:-:S05]  /*0910*/  IMAD.WIDE R18, R18, 0x4, R2 ;  /* 0x0000000412127825 */ /* 0x001fca00078e0202 */
[----:B------:R-:W2:Y:S02]  /*0920*/  LDG.E R3, desc[UR10][R18.64] ;  /* 0x0000000a12037981 */ /* 0x000ea4000c1e1900 */
[----:B--2---:R-:W-:-:S05]  /*0930*/  FADD R3, R3, R20 ;  /* 0x0000001403037221 */ /* 0x004fca0000000000 */
[----:B------:R-:W-:Y:S01]  /*0940*/  STG.E desc[UR10][R18.64], R3 ;  /* 0x0000000312007986 */ /* 0x000fe2000c10190a */
[----:B------:R-:W-:Y:S05]  /*0950*/  EXIT ;  /* 0x000000000000794d */ /* 0x000fea0003800000 */
.L_x_94:
        /* <DEDUP_REMOVED lines=10> */
.L_x_190:


//--------------------- .text.mwa_kernel          --------------------------
	.section	.text.mwa_kernel,"ax",@progbits
	.align	128
        .global         mwa_kernel
        .type           mwa_kernel,@function
        .size           mwa_kernel,(.L_x_191 - mwa_kernel)
        .other          mwa_kernel,@"STO_CUDA_ENTRY STV_DEFAULT"
mwa_kernel:
.text.mwa_kernel:
        /* <DEDUP_REMOVED lines=8> */
[----:B------:R-:W0:Y:S01]  /*0080*/  LDC R0, c[0x0][0x3a4] ;  /* 0x0000e900ff007b82 */ /* 0x000e220000000800 */
[----:B------:R-:W1:Y:S01]  /*0090*/  LDCU UR4, c[0x0][0x370] ;  /* 0x00006e00ff0477ac */ /* 0x000e620008000800 */
[----:B------:R-:W-:Y:S01]  /*00a0*/  MOV R19, R10 ;  /* 0x0000000a00137202 */ /* 0x000fe20000000f00 */
[----:B------:R-:W2:Y:S05]  /*00b0*/  LDCU.64 UR6, c[0x0][0x358] ;  /* 0x00006b00ff0677ac */ /* 0x000eaa0008000a00 */
[----:B------:R-:W3:Y:S08]  /*00c0*/  LDC.64 R2, c[0x0][0x390] ;  /* 0x0000e400ff027b82 */ /* 0x000ef00000000a00 */
[----:B------:R-:W4:Y:S01]  /*00d0*/  LDC.64 R4, c[0x0][0x398] ;  /* 0x0000e600ff047b82 */ /* 0x000f220000000a00 */
[----:B-1----:R-:W-:-:S07]  /*00e0*/  IMAD R20, R20, UR4, RZ ;  /* 0x0000000414147c24 */ /* 0x002fce000f8e02ff */
[----:B------:R-:W1:Y:S01]  /*00f0*/  LDC.64 R6, c[0x0][0x380] ;  /* 0x0000e000ff067b82 */ /* 0x000e620000000a00 */
[----:B0-----:R-:W-:-:S07]  /*0100*/  FADD R18, -R0, 1 ;  /* 0x3f80000000127421 */ /* 0x001fce0000000100 */
[----:B--2---:R-:W0:Y:S02]  /*0110*/  LDC.64 R8, c[0x0][0x388] ;  /* 0x0000e200ff087b82 */ /* 0x004e240000000a00 */
.L_x_95:
[----:B-1----:R-:W-:-:S04]  /*0120*/  IMAD.WIDE R14, R19, 0x4, R6 ;  /* 0x00000004130e7825 */ /* 0x002fc800078e0206 */
[----:B--23--:R-:W-:Y:S02]  /*0130*/  IMAD.WIDE R10, R19, 0x4, R2 ;  /* 0x00000004130a7825 */ /* 0x00cfe400078e0202 */
[----:B------:R-:W2:Y:S04]  /*0140*/  LDG.E R15, desc[UR6][R14.64] ;  /* 0x000000060e0f7981 */ /* 0x000ea8000c1e1900 */
[----:B------:R-:W3:Y:S01]  /*0150*/  LDG.E R13, desc[UR6][R10.64] ;  /* 0x000000060a0d7981 */ /* 0x000ee2000c1e1900 */
[----:B--2---:R-:W-:-:S04]  /*0160*/  FMUL R17, R15, R0 ;  /* 0x000000000f117220 */ /* 0x004fc80000400000 */
[----:B---3--:R-:W-:Y:S01]  /*0170*/  FFMA R21, R18, R13, R17 ;  /* 0x0000000d12157223 */ /* 0x008fe20000000011 */
[----:B0-----:R-:W-:-:S04]  /*0180*/  IMAD.WIDE R16, R19, 0x4, R8 ;  /* 0x0000000413107825 */ /* 0x001fc800078e0208 */
[----:B----4-:R-:W-:Y:S01]  /*0190*/  IMAD.WIDE R12, R19, 0x4, R4 ;  /* 0x00000004130c7825 */ /* 0x010fe200078e0204 */
[----:B------:R2:W-:Y:S04]  /*01a0*/  STG.E desc[UR6][R10.64], R21 ;  /* 0x000000150a007986 */ /* 0x0005e8000c101906 */
[----:B------:R-:W3:Y:S04]  /*01b0*/  LDG.E R17, desc[UR6][R16.64] ;  /* 0x0000000610117981 */ /* 0x000ee8000c1e1900 */
[----:B------:R-:W4:Y:S01]  /*01c0*/  LDG.E R23, desc[UR6][R12.64] ;  /* 0x000000060c177981 */ /* 0x000f22000c1e1900 */
[----:B------:R-:W-:-:S04]  /*01d0*/  IADD3 R19, PT, PT, R20, R19, RZ ;  /* 0x0000001314137210 */ /* 0x000fc80007ffe0ff */
[----:B------:R-:W-:Y:S01]  /*01e0*/  ISETP.GE.AND P0, PT, R19, UR5, PT ;  /* 0x0000000513007c0c */ /* 0x000fe2000bf06270 */
[----:B---3--:R-:W-:-:S04]  /*01f0*/  FMUL R25, R17, R0 ;  /* 0x0000000011197220 */ /* 0x008fc80000400000 */
[----:B----4-:R-:W-:-:S05]  /*0200*/  FFMA R23, R18, R23, R25 ;  /* 0x0000001712177223 */ /* 0x010fca0000000019 */
[----:B------:R2:W-:Y:S03]  /*0210*/  STG.E desc[UR6][R12.64], R23 ;  /* 0x000000170c007986 */ /* 0x0005e6000c101906 */
[----:B------:R-:W-:Y:S05]  /*0220*/  @!P0 BRA `(.L_x_95) ;  /* 0xfffffffc00bc8947 */ /* 0x000fea000383ffff */
[----:B------:R-:W-:Y:S05]  /*0230*/  EXIT ;  /* 0x000000000000794d */ /* 0x000fea0003800000 */
.L_x_96:
        /* <DEDUP_REMOVED lines=12> */
.L_x_191:


//--------------------- .text.normalize_test_kernel --------------------------
	.section	.text.normalize_test_kernel,"ax",@progbits
	.align	128
        .global         normalize_test_kernel
        .type           normalize_test_kernel,@function
        .size           normalize_test_kernel,(.L_x_179 - normalize_test_kernel)
        .other          normalize_test_kernel,@"STO_CUDA_ENTRY STV_DEFAULT"
normalize_test_kernel:
.text.normalize_test_kernel:
        /* <DEDUP_REMOVED lines=13> */
[----:B------:R-:W1:Y:S01]  /*00d0*/  LDCU.64 UR4, c[0x0][0x358] ;  /* 0x00006b00ff0477ac */ /* 0x000e620008000a00 */
[----:B------:R-:W2:Y:S05]  /*00e0*/  LDCU UR6, c[0x0][0x3c4] ;  /* 0x00007880ff0677ac */ /* 0x000eaa0008000800 */
[----:B------:R-:W3:Y:S01]  /*00f0*/  LDC R0, c[0x0][0x3bc] ;  /* 0x0000ef00ff007b82 */ /* 0x000ee20000000800 */
[----:B0-----:R-:W-:-:S04]  /*0100*/  IABS R10, R3 ;  /* 0x00000003000a7213 */ /* 0x001fc80000000000 */
[----:B------:R-:W0:Y:S01]  /*0110*/  I2F.RP R2, R10 ;  /* 0x0000000a00027306 */ /* 0x000e220000209400 */
[----:B---3--:R-:W-:-:S07]  /*0120*/  IABS R12, R0 ;  /* 0x00000000000c7213 */ /* 0x008fce0000000000 */
[----:B------:R-:W3:Y:S08]  /*0130*/  I2F.RP R8, R12 ;  /* 0x0000000c00087306 */ /* 0x000ef00000209400 */
[----:B0-----:R-:W0:Y:S08]  /*0140*/  MUFU.RCP R2, R2 ;  /* 0x0000000200027308 */ /* 0x001e300000001000 */
[----:B---3--:R-:W-:Y:S01]  /*0150*/  MUFU.RCP R8, R8 ;  /* 0x0000000800087308 */ /* 0x008fe20000001000 */
[----:B0-----:R-:W-:-:S07]  /*0160*/  VIADD R6, R2, 0xffffffe ;  /* 0x0ffffffe02067836 */ /* 0x001fce0000000000 */
[----:B------:R0:W3:Y:S02]  /*0170*/  F2I.FTZ.U32.TRUNC.NTZ R7, R6 ;  /* 0x0000000600077305 */ /* 0x0000e4000021f000 */
[----:B0-----:R-:W-:Y:S02]  /*0180*/  IMAD.MOV.U32 R6, RZ, RZ, RZ ;  /* 0x000000ffff067224 */ /* 0x001fe400078e00ff */
[----:B---3--:R-:W-:-:S04]  /*0190*/  IMAD.MOV R5, RZ, RZ, -R7 ;  /* 0x000000ffff057224 */ /* 0x008fc800078e0a07 */
[----:B------:R-:W-:-:S04]  /*01a0*/  IMAD R5, R5, R10, RZ ;  /* 0x0000000a05057224 */ /* 0x000fc800078e02ff */
[----:B------:R-:W-:-:S04]  /*01b0*/  IMAD.HI.U32 R7, R7, R5, R6 ;  /* 0x0000000507077227 */ /* 0x000fc800078e0006 */
[----:B------:R-:W-:Y:S02]  /*01c0*/  VIADD R6, R8, 0xffffffe ;  /* 0x0ffffffe08067836 */ /* 0x000fe40000000000 */
[----:B------:R-:W-:Y:S02]  /*01d0*/  IMAD.HI.U32 R2, R7, R9, RZ ;  /* 0x0000000907027227 */ /* 0x000fe400078e00ff */
[----:B------:R0:W3:Y:S03]  /*01e0*/  F2I.FTZ.U32.TRUNC.NTZ R7, R6 ;  /* 0x0000000600077305 */ /* 0x0000e6000021f000 */
[----:B------:R-:W-:-:S05]  /*01f0*/  IADD3 R5, PT, PT, -R2, RZ, RZ ;  /* 0x000000ff02057210 */ /* 0x000fca0007ffe1ff */
[C---:B------:R-:W-:Y:S02]  /*0200*/  IMAD R5, R10.reuse, R5, R9 ;  /* 0x000000050a057224 */ /* 0x040fe400078e0209 */
[----:B0-----:R-:W-:Y:S01]  /*0210*/  IMAD.MOV.U32 R6, RZ, RZ, RZ ;  /* 0x000000ffff067224 */ /* 0x001fe200078e00ff */
[----:B------:R-:W0:Y:S02]  /*0220*/  LDC.64 R8, c[0x0][0x3a0] ;  /* 0x0000e800ff087b82 */ /* 0x000e240000000a00 */
[----:B------:R-:W-:-:S13]  /*0230*/  ISETP.GT.U32.AND P2, PT, R10, R5, PT ;  /* 0x000000050a00720c */ /* 0x000fda0003f44070 */
[----:B------:R-:W-:Y:S02]  /*0240*/  @!P2 IMAD.IADD R5, R5, 0x1, -R10 ;  /* 0x000000010505a824 */ /* 0x000fe400078e0a0a */
[----:B------:R-:W-:Y:S01]  /*0250*/  @!P2 VIADD R2, R2, 0x1 ;  /* 0x000000010202a836 */ /* 0x000fe20000000000 */
[----:B------:R-:W-:Y:S02]  /*0260*/  ISETP.NE.AND P2, PT, R3, RZ, PT ;  /* 0x000000ff0300720c */ /* 0x000fe40003f45270 */
[----:B------:R-:W-:Y:S02]  /*0270*/  ISETP.GE.U32.AND P0, PT, R5, R10, PT ;  /* 0x0000000a0500720c */ /* 0x000fe40003f06070 */
[----:B------:R-:W-:-:S04]  /*0280*/  LOP3.LUT R5, R4, R3, RZ, 0x3c, !PT ;  /* 0x0000000304057212 */ /* 0x000fc800078e3cff */
[----:B------:R-:W-:Y:S01]  /*0290*/  ISETP.GE.AND P1, PT, R5, RZ, PT ;  /* 0x000000ff0500720c */ /* 0x000fe20003f26270 */
[----:B---3--:R-:W-:-:S06]  /*02a0*/  IMAD.MOV R5, RZ, RZ, -R7 ;  /* 0x000000ffff057224 */ /* 0x008fcc00078e0a07 */
[----:B------:R-:W-:-:S06]  /*02b0*/  @P0 IADD3 R2, PT, PT, R2, 0x1, RZ ;  /* 0x0000000102020810 */ /* 0x000fcc0007ffe0ff */
[----:B------:R-:W-:Y:S01]  /*02c0*/  @!P1 IMAD.MOV R2, RZ, RZ, -R2 ;  /* 0x000000ffff029224 */ /* 0x000fe200078e0a02 */
[----:B------:R-:W-:Y:S01]  /*02d0*/  @!P2 LOP3.LUT R2, RZ, R3, RZ, 0x33, !PT ;  /* 0x00000003ff02a212 */ /* 0x000fe200078e33ff */
[----:B------:R-:W-:-:S03]  /*02e0*/  IMAD R3, R5, R12, RZ ;  /* 0x0000000c05037224 */ /* 0x000fc600078e02ff */
[----:B------:R-:W-:Y:S01]  /*02f0*/  IABS R5, R2 ;  /* 0x0000000200057213 */ /* 0x000fe20000000000 */
[----:B------:R-:W-:Y:S01]  /*0300*/  IMAD.HI.U32 R6, R7, R3, R6 ;  /* 0x0000000307067227 */ /* 0x000fe200078e0006 */
[----:B------:R-:W-:Y:S02]  /*0310*/  ISETP.GE.AND P2, PT, R2, RZ, PT ;  /* 0x000000ff0200720c */ /* 0x000fe40003f46270 */
[----:B------:R-:W3:Y:S03]  /*0320*/  LDC.64 R2, c[0x0][0x388] ;  /* 0x0000e200ff027b82 */ /* 0x000ee60000000a00 */
[----:B------:R-:W-:-:S05]  /*0330*/  IMAD.HI.U32 R6, R6, R5, RZ ;  /* 0x0000000506067227 */ /* 0x000fca00078e00ff */
[----:B------:R-:W-:-:S05]  /*0340*/  IADD3 R6, PT, PT, -R6, RZ, RZ ;  /* 0x000000ff06067210 */ /* 0x000fca0007ffe1ff */
[C---:B------:R-:W-:Y:S02]  /*0350*/  IMAD R5, R12.reuse, R6, R5 ;  /* 0x000000060c057224 */ /* 0x040fe400078e0205 */
[----:B------:R-:W4:Y:S03]  /*0360*/  LDC.64 R6, c[0x0][0x398] ;  /* 0x0000e600ff067b82 */ /* 0x000f260000000a00 */
[----:B------:R-:W-:-:S13]  /*0370*/  ISETP.GT.U32.AND P0, PT, R12, R5, PT ;  /* 0x000000050c00720c */ /* 0x000fda0003f04070 */
[----:B------:R-:W-:Y:S01]  /*0380*/  @!P0 IMAD.IADD R5, R5, 0x1, -R12 ;  /* 0x0000000105058824 */ /* 0x000fe200078e0a0c */
[----:B------:R-:W-:-:S04]  /*0390*/  ISETP.NE.AND P0, PT, R0, RZ, PT ;  /* 0x000000ff0000720c */ /* 0x000fc80003f05270 */
[----:B------:R-:W-:-:S13]  /*03a0*/  ISETP.GT.U32.AND P1, PT, R12, R5, PT ;  /* 0x000000050c00720c */ /* 0x000fda0003f24070 */
[----:B------:R-:W-:-:S04]  /*03b0*/  @!P1 IMAD.IADD R5, R5, 0x1, -R12 ;  /* 0x0000000105059824 */ /* 0x000fc800078e0a0c */
[----:B------:R-:W-:Y:S01]  /*03c0*/  @!P2 IMAD.MOV R5, RZ, RZ, -R5 ;  /* 0x000000ffff05a224 */ /* 0x000fe200078e0a05 */
[----:B------:R-:W-:-:S05]  /*03d0*/  @!P0 LOP3.LUT R5, RZ, R0, RZ, 0x33, !PT ;  /* 0x00000000ff058212 */ /* 0x000fca00078e33ff */
[----:B0-----:R-:W-:-:S06]  /*03e0*/  IMAD.WIDE R8, R5, 0x4, R8 ;  /* 0x0000000405087825 */ /* 0x001fcc00078e0208 */
[----:B-1----:R-:W2:Y:S01]  /*03f0*/  LDG.E R8, desc[UR4][R8.64] ;  /* 0x0000000408087981 */ /* 0x002ea2000c1e1900 */
[----:B----4-:R-:W-:-:S04]  /*0400*/  IMAD.WIDE R6, R5, 0x4, R6 ;  /* 0x0000000405067825 */ /* 0x010fc800078e0206 */
[----:B---3--:R-:W-:Y:S02]  /*0410*/  IMAD.WIDE R2, R4, 0x4, R2 ;  /* 0x0000000404027825 */ /* 0x008fe400078e0202 */
[----:B------:R-:W3:Y:S04]  /*0420*/  LDG.E R7, desc[UR4][R6.64] ;  /* 0x0000000406077981 */ /* 0x000ee8000c1e1900 */
[----:B------:R2:W3:Y:S01]  /*0430*/  LDG.E R0, desc[UR4][R2.64] ;  /* 0x0000000402007981 */ /* 0x0004e2000c1e1900 */
[----:B------:R-:W-:Y:S01]  /*0440*/  BSSY.RECONVERGENT B0, `(.L_x_97) ;  /* 0x000000f000007945 */ /* 0x000fe20003800200 */
[----:B--2---:R-:W-:-:S05]  /*0450*/  FADD R2, R8, UR6 ;  /* 0x0000000608027e21 */ /* 0x004fca0008000000 */
[----:B------:R-:W-:Y:S01]  /*0460*/  IADD3 R10, PT, PT, R2, -0xd000000, RZ ;  /* 0xf3000000020a7810 */ /* 0x000fe20007ffe0ff */
[----:B------:R0:W1:Y:S03]  /*0470*/  MUFU.RSQ R11, R2 ;  /* 0x00000002000b7308 */ /* 0x0000660000001400 */
[----:B------:R-:W-:Y:S01]  /*0480*/  ISETP.GT.U32.AND P0, PT, R10, 0x727fffff, PT ;  /* 0x727fffff0a00780c */ /* 0x000fe20003f04070 */
[----:B---3--:R-:W-:-:S12]  /*0490*/  FADD R0, R0, -R7 ;  /* 0x8000000700007221 */ /* 0x008fd80000000000 */
[----:B0-----:R-:W-:Y:S05]  /*04a0*/  @!P0 BRA `(.L_x_98) ;  /* 0x0000000000108947 */ /* 0x001fea0003800000 */
[----:B------:R-:W-:-:S07]  /*04b0*/  MOV R10, 0x4d0 ;  /* 0x000004d0000a7802 */ /* 0x000fce0000000f00 */
[----:B-1----:R-:W-:Y:S05]  /*04c0*/  CALL.REL.NOINC `($__internal_4_$__cuda_sm20_sqrt_rn_f32_slowpath) ;  /* 0x00000000007c7944 */ /* 0x002fea0003c00000 */
[----:B------:R-:W-:Y:S01]  /*04d0*/  IMAD.MOV.U32 R3, RZ, RZ, R6 ;  /* 0x000000ffff037224 */ /* 0x000fe200078e0006 */
[----:B------:R-:W-:Y:S06]  /*04e0*/  BRA `(.L_x_99) ;  /* 0x0000000000107947 */ /* 0x000fec0003800000 */
.L_x_98:
[----:B-1----:R-:W-:Y:S01]  /*04f0*/  FMUL.FTZ R3, R2, R11 ;  /* 0x0000000b02037220 */ /* 0x002fe20000410000 */
[----:B------:R-:W-:-:S03]  /*0500*/  FMUL.FTZ R6, R11, 0.5 ;  /* 0x3f0000000b067820 */ /* 0x000fc60000410000 */
[----:B------:R-:W-:-:S04]  /*0510*/  FFMA R2, -R3, R3, R2 ;  /* 0x0000000303027223 */ /* 0x000fc80000000102 */
[----:B------:R-:W-:-:S07]  /*0520*/  FFMA R3, R2, R6, R3 ;  /* 0x0000000602037223 */ /* 0x000fce0000000003 */
.L_x_99:
[----:B------:R-:W-:Y:S05]  /*0530*/  BSYNC.RECONVERGENT B0 ;  /* 0x0000000000007941 */ /* 0x000fea0003800200 */
.L_x_97:
[----:B------:R-:W0:Y:S01]  /*0540*/  MUFU.RCP R2, R3 ;  /* 0x0000000300027308 */ /* 0x000e220000001000 */
[----:B------:R-:W-:Y:S07]  /*0550*/  BSSY.RECONVERGENT B0, `(.L_x_100) ;  /* 0x000000b000007945 */ /* 0x000fee0003800200 */
[----:B------:R-:W1:Y:S01]  /*0560*/  FCHK P0, R0, R3 ;  /* 0x0000000300007302 */ /* 0x000e620000000000 */
[----:B0-----:R-:W-:-:S04]  /*0570*/  FFMA R7, R2, -R3, 1 ;  /* 0x3f80000002077423 */ /* 0x001fc80000000803 */
[----:B------:R-:W-:-:S04]  /*0580*/  FFMA R7, R2, R7, R2 ;  /* 0x0000000702077223 */ /* 0x000fc80000000002 */
[----:B------:R-:W-:-:S04]  /*0590*/  FFMA R2, R0, R7, RZ ;  /* 0x0000000700027223 */ /* 0x000fc800000000ff */
[----:B------:R-:W-:-:S04]  /*05a0*/  FFMA R6, R2, -R3, R0 ;  /* 0x8000000302067223 */ /* 0x000fc80000000000 */
[----:B------:R-:W-:Y:S01]  /*05b0*/  FFMA R10, R7, R6, R2 ;  /* 0x00000006070a7223 */ /* 0x000fe20000000002 */
[----:B-1----:R-:W-:Y:S06]  /*05c0*/  @!P0 BRA `(.L_x_101) ;  /* 0x00000000000c8947 */ /* 0x002fec0003800000 */
[----:B------:R-:W-:-:S07]  /*05d0*/  MOV R2, 0x5f0 ;  /* 0x000005f000027802 */ /* 0x000fce0000000f00 */
[----:B------:R-:W-:Y:S05]  /*05e0*/  CALL.REL.NOINC `($__internal_5_$__cuda_sm3x_div_rn_noftz_f32_slowpath) ;  /* 0x0000000000907944 */ /* 0x000fea0003c00000 */
[----:B------:R-:W-:-:S07]  /*05f0*/  IMAD.MOV.U32 R10, RZ, RZ, R0 ;  /* 0x000000ffff0a7224 */ /* 0x000fce00078e0000 */
.L_x_101:
[----:B------:R-:W-:Y:S05]  /*0600*/  BSYNC.RECONVERGENT B0 ;  /* 0x0000000000007941 */ /* 0x000fea0003800200 */
.L_x_100:
[----:B------:R-:W0:Y:S08]  /*0610*/  LDC.64 R2, c[0x0][0x3a8] ;  /* 0x0000ea00ff027b82 */ /* 0x000e300000000a00 */
[----:B------:R-:W1:Y:S08]  /*0620*/  LDC.64 R6, c[0x0][0x3b0] ;  /* 0x0000ec00ff067b82 */ /* 0x000e700000000a00 */
[----:B------:R-:W2:Y:S01]  /*0630*/  LDC.64 R8, c[0x0][0x390] ;  /* 0x0000e400ff087b82 */ /* 0x000ea20000000a00 */
[----:B0-----:R-:W-:-:S06]  /*0640*/  IMAD.WIDE R2, R5, 0x4, R2 ;  /* 0x0000000405027825 */ /* 0x001fcc00078e0202 */
[----:B------:R-:W3:Y:S01]  /*0650*/  LDG.E R3, desc[UR4][R2.64] ;  /* 0x0000000402037981 */ /* 0x000ee2000c1e1900 */
[----:B-1----:R-:W-:-:S06]  /*0660*/  IMAD.WIDE R6, R5, 0x4, R6 ;  /* 0x0000000405067825 */ /* 0x002fcc00078e0206 */
[----:B------:R-:W3:Y:S01]  /*0670*/  LDG.E R6, desc[UR4][R6.64] ;  /* 0x0000000406067981 */ /* 0x000ee2000c1e1900 */
[----:B--2---:R-:W-:-:S04]  /*0680*/  IMAD.WIDE R4, R4, 0x4, R8 ;  /* 0x0000000404047825 */ /* 0x004fc800078e0208 */
[----:B---3--:R-:W-:-:S05]  /*0690*/  FFMA R9, R3, R10, R6 ;  /* 0x0000000a03097223 */ /* 0x008fca0000000006 */
[----:B------:R-:W-:Y:S01]  /*06a0*/  STG.E desc[UR4][R4.64], R9 ;  /* 0x0000000904007986 */ /* 0x000fe2000c101904 */
[----:B------:R-:W-:Y:S05]  /*06b0*/  EXIT ;  /* 0x000000000000794d */ /* 0x000fea0003800000 */
        .weak           $__internal_4_$__cuda_sm20_sqrt_rn_f32_slowpath
        .type           $__internal_4_$__cuda_sm20_sqrt_rn_f32_slowpath,@function
        .size           $__internal_4_$__cuda_sm20_sqrt_rn_f32_slowpath,($__internal_5_$__cuda_sm3x_div_rn_noftz_f32_slowpath - $__internal_4_$__cuda_sm20_sqrt_rn_f32_slowpath)
$__internal_4_$__cuda_sm20_sqrt_rn_f32_slowpath:
        /* <DEDUP_REMOVED lines=19> */
.L_x_102:
[----:B------:R-:W-:Y:S02]  /*07f0*/  IMAD.MOV.U32 R6, RZ, RZ, R3 ;  /* 0x000000ffff067224 */ /* 0x000fe400078e0003 */
[----:B------:R-:W-:Y:S02]  /*0800*/  HFMA2 R3, -RZ, RZ, 0, 0 ;  /* 0x00000000ff037431 */ /* 0x000fe400000001ff */
[----:B------:R-:W-:-:S04]  /*0810*/  IMAD.MOV.U32 R2, RZ, RZ, R10 ;  /* 0x000000ffff027224 */ /* 0x000fc800078e000a */
[----:B------:R-:W-:Y:S05]  /*0820*/  RET.REL.NODEC R2 `(normalize_test_kernel) ;  /* 0xfffffff402f47950 */ /* 0x000fea0003c3ffff */
        .weak           $__internal_5_$__cuda_sm3x_div_rn_noftz_f32_slowpath
        .type           $__internal_5_$__cuda_sm3x_div_rn_noftz_f32_slowpath,@function
        .size           $__internal_5_$__cuda_sm3x_div_rn_noftz_f32_slowpath,(.L_x_179 - $__internal_5_$__cuda_sm3x_div_rn_noftz_f32_slowpath)
$__internal_5_$__cuda_sm3x_div_rn_noftz_f32_slowpath:
[----:B------:R-:W-:Y:S01]  /*0830*/  SHF.R.U32.HI R7, RZ, 0x17, R3 ;  /* 0x00000017ff077819 */ /* 0x000fe20000011603 */
[----:B------:R-:W-:Y:S01]  /*0840*/  BSSY.RECONVERGENT B1, `(.L_x_103) ;  /* 0x0000063000017945 */ /* 0x000fe20003800200 */
[--C-:B------:R-:W-:Y:S02]  /*0850*/  SHF.R.U32.HI R6, RZ, 0x17, R0.reuse ;  /* 0x00000017ff067819 */ /* 0x100fe40000011600 */
[----:B------:R-:W-:Y:S02]  /*0860*/  LOP3.LUT R12, R7, 0xff, RZ, 0xc0, !PT ;  /* 0x000000ff070c7812 */ /* 0x000fe400078ec0ff */
[----:B------:R-:W-:Y:S01]  /*0870*/  LOP3.LUT R10, R6, 0xff, RZ, 0xc0, !PT ;  /* 0x000000ff060a7812 */ /* 0x000fe200078ec0ff */
[----:B------:R-:W-:Y:S02]  /*0880*/  IMAD.MOV.U32 R6, RZ, RZ, R0 ;  /* 0x000000ffff067224 */ /* 0x000fe400078e0000 */
[----:B------:R-:W-:Y:S02]  /*0890*/  VIADD R9, R12, 0xffffffff ;  /* 0xffffffff0c097836 */ /* 0x000fe40000000000 */
[----:B------:R-:W-:-:S03]  /*08a0*/  VIADD R8, R10, 0xffffffff ;  /* 0xffffffff0a087836 */ /* 0x000fc60000000000 */
[----:B------:R-:W-:-:S04]  /*08b0*/  ISETP.GT.U32.AND P0, PT, R9, 0xfd, PT ;  /* 0x000000fd0900780c */ /* 0x000fc80003f04070 */
[----:B------:R-:W-:-:S13]  /*08c0*/  ISETP.GT.U32.OR P0, PT, R8, 0xfd, P0 ;  /* 0x000000fd0800780c */ /* 0x000fda0000704470 */
[----:B------:R-:W-:Y:S01]  /*08d0*/  @!P0 MOV R7, RZ ;  /* 0x000000ff00078202 */ /* 0x000fe20000000f00 */
        /* <DEDUP_REMOVED lines=19> */
[----:B------:R-:W-:Y:S02]  /*0a10*/  @P0 IMAD.MOV.U32 R7, RZ, RZ, RZ ;  /* 0x000000ffff070224 */ /* 0x000fe400078e00ff */
[----:B------:R-:W-:Y:S01]  /*0a20*/  @!P0 FFMA R6, R0, 1.84467440737095516160e+19, RZ ;  /* 0x5f80000000068823 */ /* 0x000fe200000000ff */
[----:B------:R-:W-:Y:S02]  /*0a30*/  @!P0 IMAD.MOV.U32 R7, RZ, RZ, -0x40 ;  /* 0xffffffc0ff078424 */ /* 0x000fe400078e00ff */
[----:B------:R-:W-:-:S03]  /*0a40*/  @!P1 FFMA R3, R3, 1.84467440737095516160e+19, RZ ;  /* 0x5f80000003039823 */ /* 0x000fc600000000ff */
[----:B------:R-:W-:-:S07]  /*0a50*/  @!P1 IADD3 R7, PT, PT, R7, 0x40, RZ ;  /* 0x0000004007079810 */ /* 0x000fce0007ffe0ff */
.L_x_104:
[----:B------:R-:W-:Y:S01]  /*0a60*/  LEA R0, R12, 0xc0800000, 0x17 ;  /* 0xc08000000c007811 */ /* 0x000fe200078eb8ff */
[----:B------:R-:W-:Y:S04]  /*0a70*/  BSSY.RECONVERGENT B2, `(.L_x_109) ;  /* 0x0000036000027945 */ /* 0x000fe80003800200 */
[----:B------:R-:W-:Y:S02]  /*0a80*/  IMAD.IADD R8, R3, 0x1, -R0 ;  /* 0x0000000103087824 */ /* 0x000fe400078e0a00 */
[----:B------:R-:W-:Y:S02]  /*0a90*/  VIADD R3, R10, 0xffffff81 ;  /* 0xffffff810a037836 */ /* 0x000fe40000000000 */
[----:B------:R-:W0:Y:S01]  /*0aa0*/  MUFU.RCP R9, R8 ;  /* 0x0000000800097308 */ /* 0x000e220000001000 */
[----:B------:R-:W-:Y:S01]  /*0ab0*/  FADD.FTZ R11, -R8, -RZ ;  /* 0x800000ff080b7221 */ /* 0x000fe20000010100 */
[----:B------:R-:W-:-:S03]  /*0ac0*/  IMAD R0, R3, -0x800000, R6 ;  /* 0xff80000003007824 */ /* 0x000fc600078e0206 */
[----:B0-----:R-:W-:-:S04]  /*0ad0*/  FFMA R10, R9, R11, 1 ;  /* 0x3f800000090a7423 */ /* 0x001fc8000000000b */
[----:B------:R-:W-:-:S04]  /*0ae0*/  FFMA R13, R9, R10, R9 ;  /* 0x0000000a090d7223 */ /* 0x000fc80000000009 */
[----:B------:R-:W-:-:S04]  /*0af0*/  FFMA R6, R0, R13, RZ ;  /* 0x0000000d00067223 */ /* 0x000fc800000000ff */
[----:B------:R-:W-:-:S04]  /*0b00*/  FFMA R9, R11, R6, R0 ;  /* 0x000000060b097223 */ /* 0x000fc80000000000 */
[----:B------:R-:W-:Y:S01]  /*0b10*/  FFMA R10, R13, R9, R6 ;  /* 0x000000090d0a7223 */ /* 0x000fe20000000006 */
[----:B------:R-:W-:-:S03]  /*0b20*/  IADD3 R6, PT, PT, R3, 0x7f, -R12 ;  /* 0x0000007f03067810 */ /* 0x000fc60007ffe80c */
[----:B------:R-:W-:Y:S01]  /*0b30*/  FFMA R11, R11, R10, R0 ;  /* 0x0000000a0b0b7223 */ /* 0x000fe20000000000 */
[----:B------:R-:W-:-:S03]  /*0b40*/  IADD3 R6, PT, PT, R6, R7, RZ ;  /* 0x0000000706067210 */ /* 0x000fc60007ffe0ff */
[----:B------:R-:W-:-:S05]  /*0b50*/  FFMA R0, R13, R11, R10 ;  /* 0x0000000b0d007223 */ /* 0x000fca000000000a */
[----:B------:R-:W-:-:S04]  /*0b60*/  SHF.R.U32.HI R3, RZ, 0x17, R0 ;  /* 0x00000017ff037819 */ /* 0x000fc80000011600 */
[----:B------:R-:W-:-:S05]  /*0b70*/  LOP3.LUT R3, R3, 0xff, RZ, 0xc0, !PT ;  /* 0x000000ff03037812 */ /* 0x000fca00078ec0ff */
[----:B------:R-:W-:-:S04]  /*0b80*/  IMAD.IADD R9, R3, 0x1, R6 ;  /* 0x0000000103097824 */ /* 0x000fc800078e0206 */
        /* <DEDUP_REMOVED lines=11> */
[----:B------:R-:W-:Y:S01]  /*0c40*/  IADD3 R8, PT, PT, R9, 0x20, RZ ;  /* 0x0000002009087810 */ /* 0x000fe20007ffe0ff */
[-CC-:B------:R-:W-:Y:S01]  /*0c50*/  FFMA.RM R6, R13, R11.reuse, R10.reuse ;  /* 0x0000000b0d067223 */ /* 0x180fe2000000400a */
[----:B------:R-:W-:Y:S02]  /*0c60*/  ISETP.NE.AND P2, PT, R9, RZ, PT ;  /* 0x000000ff0900720c */ /* 0x000fe40003f45270 */
[----:B------:R-:W-:Y:S01]  /*0c70*/  LOP3.LUT R7, R3, 0x7fffff, RZ, 0xc0, !PT ;  /* 0x007fffff03077812 */ /* 0x000fe200078ec0ff */
[----:B------:R-:W-:Y:S01]  /*0c80*/  FFMA.RP R3, R13, R11, R10 ;  /* 0x0000000b0d037223 */ /* 0x000fe2000000800a */
[----:B------:R-:W-:Y:S01]  /*0c90*/  ISETP.NE.AND P1, PT, R9, RZ, PT ;  /* 0x000000ff0900720c */ /* 0x000fe20003f25270 */
[----:B------:R-:W-:Y:S01]  /*0ca0*/  IMAD.MOV R9, RZ, RZ, -R9 ;  /* 0x000000ffff097224 */ /* 0x000fe200078e0a09 */
[----:B------:R-:W-:Y:S02]  /*0cb0*/  LOP3.LUT R7, R7, 0x800000, RZ, 0xfc, !PT ;  /* 0x0080000007077812 */ /* 0x000fe400078efcff */
[----:B------:R-:W-:-:S02]  /*0cc0*/  FSETP.NEU.FTZ.AND P0, PT, R3, R6, PT ;  /* 0x000000060300720b */ /* 0x000fc40003f1d000 */
[----:B------:R-:W-:Y:S02]  /*0cd0*/  SHF.L.U32 R8, R7, R8, RZ ;  /* 0x0000000807087219 */ /* 0x000fe400000006ff */
[----:B------:R-:W-:Y:S02]  /*0ce0*/  SEL R6, R9, RZ, P2 ;  /* 0x000000ff09067207 */ /* 0x000fe40001000000 */
[----:B------:R-:W-:Y:S02]  /*0cf0*/  ISETP.NE.AND P1, PT, R8, RZ, P1 ;  /* 0x000000ff0800720c */ /* 0x000fe40000f25270 */
[----:B------:R-:W-:Y:S02]  /*0d00*/  SHF.R.U32.HI R6, RZ, R6, R7 ;  /* 0x00000006ff067219 */ /* 0x000fe40000011607 */
[----:B------:R-:W-:Y:S02]  /*0d10*/  PLOP3.LUT P0, PT, P0, P1, PT, 0xf8, 0x8f ;  /* 0x00000000008f781c */ /* 0x000fe40000703f70 */
[----:B------:R-:W-:-:S02]  /*0d20*/  SHF.R.U32.HI R8, RZ, 0x1, R6 ;  /* 0x00000001ff087819 */ /* 0x000fc40000011606 */
[----:B------:R-:W-:-:S04]  /*0d30*/  SEL R3, RZ, 0x1, !P0 ;  /* 0x00000001ff037807 */ /* 0x000fc80004000000 */
[----:B------:R-:W-:-:S04]  /*0d40*/  LOP3.LUT R3, R3, 0x1, R8, 0xf8, !PT ;  /* 0x0000000103037812 */ /* 0x000fc800078ef808 */
[----:B------:R-:W-:-:S05]  /*0d50*/  LOP3.LUT R3, R3, R6, RZ, 0xc0, !PT ;  /* 0x0000000603037212 */ /* 0x000fca00078ec0ff */
[----:B------:R-:W-:-:S05]  /*0d60*/  IMAD.IADD R3, R8, 0x1, R3 ;  /* 0x0000000108037824 */ /* 0x000fca00078e0203 */
[----:B------:R-:W-:Y:S01]  /*0d70*/  LOP3.LUT R0, R3, R0, RZ, 0xfc, !PT ;  /* 0x0000000003007212 */ /* 0x000fe200078efcff */
[----:B------:R-:W-:Y:S06]  /*0d80*/  BRA `(.L_x_112) ;  /* 0x0000000000107947 */ /* 0x000fec0003800000 */
.L_x_111:
[----:B------:R-:W-:-:S04]  /*0d90*/  LOP3.LUT R0, R0, 0x80000000, RZ, 0xc0, !PT ;  /* 0x8000000000007812 */ /* 0x000fc800078ec0ff */
[----:B------:R-:W-:Y:S01]  /*0da0*/  LOP3.LUT R0, R0, 0x7f800000, RZ, 0xfc, !PT ;  /* 0x7f80000000007812 */ /* 0x000fe200078efcff */
[----:B------:R-:W-:Y:S06]  /*0db0*/  BRA `(.L_x_112) ;  /* 0x0000000000047947 */ /* 0x000fec0003800000 */
.L_x_110:
[----:B------:R-:W-:-:S07]  /*0dc0*/  LEA R0, R6, R0, 0x17 ;  /* 0x0000000006007211 */ /* 0x000fce00078eb8ff */
.L_x_112:
[----:B------:R-:W-:Y:S05]  /*0dd0*/  BSYNC.RECONVERGENT B2 ;  /* 0x0000000000027941 */ /* 0x000fea0003800200 */
.L_x_109:
[----:B------:R-:W-:Y:S05]  /*0de0*/  BRA `(.L_x_113) ;  /* 0x0000000000207947 */ /* 0x000fea0003800000 */
.L_x_108:
[----:B------:R-:W-:-:S04]  /*0df0*/  LOP3.LUT R0, R3, 0x80000000, R6, 0x48, !PT ;  /* 0x8000000003007812 */ /* 0x000fc800078e4806 */
[----:B------:R-:W-:Y:S01]  /*0e00*/  LOP3.LUT R0, R0, 0x7f800000, RZ, 0xfc, !PT ;  /* 0x7f80000000007812 */ /* 0x000fe200078efcff */
[----:B------:R-:W-:Y:S06]  /*0e10*/  BRA `(.L_x_113) ;  /* 0x0000000000147947 */ /* 0x000fec0003800000 */
.L_x_107:
[----:B------:R-:W-:Y:S01]  /*0e20*/  LOP3.LUT R0, R3, 0x80000000, R6, 0x48, !PT ;  /* 0x8000000003007812 */ /* 0x000fe200078e4806 */
[----:B------:R-:W-:Y:S06]  /*0e30*/  BRA `(.L_x_113) ;  /* 0x00000000000c7947 */ /* 0x000fec0003800000 */
.L_x_106:
[----:B------:R-:W0:Y:S01]  /*0e40*/  MUFU.RSQ R0, -QNAN ;  /* 0xffc0000000007908 */ /* 0x000e220000001400 */
[----:B------:R-:W-:Y:S05]  /*0e50*/  BRA `(.L_x_113) ;  /* 0x0000000000047947 */ /* 0x000fea0003800000 */
.L_x_105:
[----:B------:R-:W-:-:S07]  /*0e60*/  FADD.FTZ R0, R0, R3 ;  /* 0x0000000300007221 */ /* 0x000fce0000010000 */
.L_x_113:
[----:B------:R-:W-:Y:S05]  /*0e70*/  BSYNC.RECONVERGENT B1 ;  /* 0x0000000000017941 */ /* 0x000fea0003800200 */
.L_x_103:
[----:B------:R-:W-:-:S04]  /*0e80*/  IMAD.MOV.U32 R3, RZ, RZ, 0x0 ;  /* 0x00000000ff037424 */ /* 0x000fc800078e00ff */
[----:B0-----:R-:W-:Y:S05]  /*0e90*/  RET.REL.NODEC R2 `(normalize_test_kernel) ;  /* 0xfffffff002587950 */ /* 0x001fea0003c3ffff */
.L_x_114:
        /* <DEDUP_REMOVED lines=14> */
.L_x_179:


//--------------------- .text.normalize_kernel    --------------------------
	.section	.text.normalize_kernel,"ax",@progbits
	.align	128
        .global         normalize_kernel
        .type           normalize_kernel,@function
        .size           normalize_kernel,(.L_x_181 - normalize_kernel)
        .other          normalize_kernel,@"STO_CUDA_ENTRY STV_DEFAULT"
normalize_kernel:
.text.normalize_kernel:
        /* <DEDUP_REMOVED lines=76> */
[----:B-1----:R-:W-:Y:S05]  /*04c0*/  CALL.REL.NOINC `($__internal_6_$__cuda_sm20_sqrt_rn_f32_slowpath) ;  /* 0x0000000000887944 */ /* 0x002fea0003c00000 */
[----:B------:R-:W-:Y:S01]  /*04d0*/  IMAD.MOV.U32 R3, RZ, RZ, R6 ;  /* 0x000000ffff037224 */ /* 0x000fe200078e0006 */
[----:B------:R-:W-:Y:S06]  /*04e0*/  BRA `(.L_x_117) ;  /* 0x0000000000107947 */ /* 0x000fec0003800000 */
.L_x_116:
[----:B-1----:R-:W-:Y:S01]  /*04f0*/  FMUL.FTZ R3, R2, R11 ;  /* 0x0000000b02037220 */ /* 0x002fe20000410000 */
[----:B------:R-:W-:-:S03]  /*0500*/  FMUL.FTZ R6, R11, 0.5 ;  /* 0x3f0000000b067820 */ /* 0x000fc60000410000 */
[----:B------:R-:W-:-:S04]  /*0510*/  FFMA R2, -R3, R3, R2 ;  /* 0x0000000303027223 */ /* 0x000fc80000000102 */
[----:B------:R-:W-:-:S07]  /*0520*/  FFMA R3, R2, R6, R3 ;  /* 0x0000000602037223 */ /* 0x000fce0000000003 */
.L_x_117:
[----:B------:R-:W-:Y:S05]  /*0530*/  BSYNC.RECONVERGENT B0 ;  /* 0x0000000000007941 */ /* 0x000fea0003800200 */
.L_x_115:
        /* <DEDUP_REMOVED lines=10> */
[----:B------:R-:W-:Y:S05]  /*05e0*/  CALL.REL.NOINC `($__internal_7_$__cuda_sm3x_div_rn_noftz_f32_slowpath) ;  /* 0x00000000009c7944 */ /* 0x000fea0003c00000 */
[----:B------:R-:W-:-:S07]  /*05f0*/  IMAD.MOV.U32 R13, RZ, RZ, R0 ;  /* 0x000000ffff0d7224 */ /* 0x000fce00078e0000 */
.L_x_119:
[----:B------:R-:W-:Y:S05]  /*0600*/  BSYNC.RECONVERGENT B0 ;  /* 0x0000000000007941 */ /* 0x000fea0003800200 */
.L_x_118:
[----:B------:R-:W0:Y:S08]  /*0610*/  LDC.64 R2, c[0x0][0x390] ;  /* 0x0000e400ff027b82 */ /* 0x000e300000000a00 */
[----:B------:R-:W1:Y:S08]  /*0620*/  LDC.64 R6, c[0x0][0x3b0] ;  /* 0x0000ec00ff067b82 */ /* 0x000e700000000a00 */
[----:B------:R-:W2:Y:S01]  /*0630*/  LDC.64 R8, c[0x0][0x3b8] ;  /* 0x0000ee00ff087b82 */ /* 0x000ea20000000a00 */
[----:B0-----:R-:W-:-:S07]  /*0640*/  IMAD.WIDE R2, R4, 0x4, R2 ;  /* 0x0000000404027825 */ /* 0x001fce00078e0202 */
[----:B------:R-:W0:Y:S01]  /*0650*/  LDC.64 R10, c[0x0][0x398] ;  /* 0x0000e600ff0a7b82 */ /* 0x000e220000000a00 */
[----:B------:R-:W-:Y:S01]  /*0660*/  STG.E desc[UR4][R2.64], R13 ;  /* 0x0000000d02007986 */ /* 0x000fe2000c101904 */
[----:B-1----:R-:W-:-:S06]  /*0670*/  IMAD.WIDE R6, R5, 0x4, R6 ;  /* 0x0000000405067825 */ /* 0x002fcc00078e0206 */
[----:B------:R-:W3:Y:S01]  /*0680*/  LDG.E R6, desc[UR4][R6.64] ;  /* 0x0000000406067981 */ /* 0x000ee2000c1e1900 */
[----:B--2---:R-:W-:-:S06]  /*0690*/  IMAD.WIDE R8, R5, 0x4, R8 ;  /* 0x0000000405087825 */ /* 0x004fcc00078e0208 */
[----:B------:R-:W3:Y:S01]  /*06a0*/  LDG.E R9, desc[UR4][R8.64] ;  /* 0x0000000408097981 */ /* 0x000ee2000c1e1900 */
[----:B0-----:R-:W-:-:S04]  /*06b0*/  IMAD.WIDE R4, R4, 0x4, R10 ;  /* 0x0000000404047825 */ /* 0x001fc800078e020a */
[----:B---3--:R-:W-:-:S05]  /*06c0*/  FFMA R11, R6, R13, R9 ;  /* 0x0000000d060b7223 */ /* 0x008fca0000000009 */
[----:B------:R-:W-:Y:S01]  /*06d0*/  STG.E desc[UR4][R4.64], R11 ;  /* 0x0000000b04007986 */ /* 0x000fe2000c101904 */
[----:B------:R-:W-:Y:S05]  /*06e0*/  EXIT ;  /* 0x000000000000794d */ /* 0x000fea0003800000 */
        .weak           $__internal_6_$__cuda_sm20_sqrt_rn_f32_slowpath
        .type           $__internal_6_$__cuda_sm20_sqrt_rn_f32_slowpath,@function
        .size           $__internal_6_$__cuda_sm20_sqrt_rn_f32_slowpath,($__internal_7_$__cuda_sm3x_div_rn_noftz_f32_slowpath - $__internal_6_$__cuda_sm20_sqrt_rn_f32_slowpath)
$__internal_6_$__cuda_sm20_sqrt_rn_f32_slowpath:
        /* <DEDUP_REMOVED lines=19> */
.L_x_120:
[----:B------:R-:W-:Y:S01]  /*0820*/  MOV R6, R3 ;  /* 0x0000000300067202 */ /* 0x000fe20000000f00 */
[----:B------:R-:W-:Y:S02]  /*0830*/  IMAD.MOV.U32 R2, RZ, RZ, R10 ;  /* 0x000000ffff027224 */ /* 0x000fe400078e000a */
[----:B------:R-:W-:-:S04]  /*0840*/  IMAD.MOV.U32 R3, RZ, RZ, 0x0 ;  /* 0x00000000ff037424 */ /* 0x000fc800078e00ff */
[----:B------:R-:W-:Y:S05]  /*0850*/  RET.REL.NODEC R2 `(normalize_kernel) ;  /* 0xfffffff402e87950 */ /* 0x000fea0003c3ffff */
        .weak           $__internal_7_$__cuda_sm3x_div_rn_noftz_f32_slowpath
        .type           $__internal_7_$__cuda_sm3x_div_rn_noftz_f32_slowpath,@function
        .size           $__internal_7_$__cuda_sm3x_div_rn_noftz_f32_slowpath,(.L_x_181 - $__internal_7_$__cuda_sm3x_div_rn_noftz_f32_slowpath)
$__internal_7_$__cuda_sm3x_div_rn_noftz_f32_slowpath:
[----:B------:R-:W-:Y:S01]  /*0860*/  SHF.R.U32.HI R7, RZ, 0x17, R3 ;  /* 0x00000017ff077819 */ /* 0x000fe20000011603 */
[----:B------:R-:W-:Y:S01]  /*0870*/  BSSY.RECONVERGENT B1, `(.L_x_121) ;  /* 0x0000063000017945 */ /* 0x000fe20003800200 */
[--C-:B------:R-:W-:Y:S02]  /*0880*/  SHF.R.U32.HI R6, RZ, 0x17, R0.reuse ;  /* 0x00000017ff067819 */ /* 0x100fe40000011600 */
[----:B------:R-:W-:Y:S02]  /*0890*/  LOP3.LUT R12, R7, 0xff, RZ, 0xc0, !PT ;  /* 0x000000ff070c7812 */ /* 0x000fe400078ec0ff */
[----:B------:R-:W-:Y:S01]  /*08a0*/  LOP3.LUT R10, R6, 0xff, RZ, 0xc0, !PT ;  /* 0x000000ff060a7812 */ /* 0x000fe200078ec0ff */
[----:B------:R-:W-:Y:S01]  /*08b0*/  IMAD.MOV.U32 R6, RZ, RZ, R0 ;  /* 0x000000ffff067224 */ /* 0x000fe200078e0000 */
[----:B------:R-:W-:-:S03]  /*08c0*/  IADD3 R9, PT, PT, R12, -0x1, RZ ;  /* 0xffffffff0c097810 */ /* 0x000fc60007ffe0ff */
[----:B------:R-:W-:Y:S01]  /*08d0*/  VIADD R8, R10, 0xffffffff ;  /* 0xffffffff0a087836 */ /* 0x000fe20000000000 */
        /* <DEDUP_REMOVED lines=27> */
.L_x_122:
        /* <DEDUP_REMOVED lines=51> */
.L_x_129:
[----:B------:R-:W-:-:S04]  /*0dc0*/  LOP3.LUT R0, R0, 0x80000000, RZ, 0xc0, !PT ;  /* 0x8000000000007812 */ /* 0x000fc800078ec0ff */
[----:B------:R-:W-:Y:S01]  /*0dd0*/  LOP3.LUT R0, R0, 0x7f800000, RZ, 0xfc, !PT ;  /* 0x7f80000000007812 */ /* 0x000fe200078efcff */
[----:B------:R-:W-:Y:S06]  /*0de0*/  BRA `(.L_x_130) ;  /* 0x0000000000047947 */ /* 0x000fec0003800000 */
.L_x_128:
[----:B------:R-:W-:-:S07]  /*0df0*/  LEA R0, R6, R0, 0x17 ;  /* 0x0000000006007211 */ /* 0x000fce00078eb8ff */
.L_x_130:
[----:B------:R-:W-:Y:S05]  /*0e00*/  BSYNC.RECONVERGENT B2 ;  /* 0x0000000000027941 */ /* 0x000fea0003800200 */
.L_x_127:
[----:B------:R-:W-:Y:S05]  /*0e10*/  BRA `(.L_x_131) ;  /* 0x0000000000207947 */ /* 0x000fea0003800000 */
.L_x_126:
[----:B------:R-:W-:-:S04]  /*0e20*/  LOP3.LUT R0, R3, 0x80000000, R6, 0x48, !PT ;  /* 0x8000000003007812 */ /* 0x000fc800078e4806 */
[----:B------:R-:W-:Y:S01]  /*0e30*/  LOP3.LUT R0, R0, 0x7f800000, RZ, 0xfc, !PT ;  /* 0x7f80000000007812 */ /* 0x000fe200078efcff */
[----:B------:R-:W-:Y:S06]  /*0e40*/  BRA `(.L_x_131) ;  /* 0x0000000000147947 */ /* 0x000fec0003800000 */
.L_x_125:
[----:B------:R-:W-:Y:S01]  /*0e50*/  LOP3.LUT R0, R3, 0x80000000, R6, 0x48, !PT ;  /* 0x8000000003007812 */ /* 0x000fe200078e4806 */
[----:B------:R-:W-:Y:S06]  /*0e60*/  BRA `(.L_x_131) ;  /* 0x00000000000c7947 */ /* 0x000fec0003800000 */
.L_x_124:
[----:B------:R-:W0:Y:S01]  /*0e70*/  MUFU.RSQ R0, -QNAN ;  /* 0xffc0000000007908 */ /* 0x000e220000001400 */
[----:B------:R-:W-:Y:S05]  /*0e80*/  BRA `(.L_x_131) ;  /* 0x0000000000047947 */ /* 0x000fea0003800000 */
.L_x_123:
[----:B------:R-:W-:-:S07]  /*0e90*/  FADD.FTZ R0, R0, R3 ;  /* 0x0000000300007221 */ /* 0x000fce0000010000 */
.L_x_131:
[----:B------:R-:W-:Y:S05]  /*0ea0*/  BSYNC.RECONVERGENT B1 ;  /* 0x0000000000017941 */ /* 0x000fea0003800200 */
.L_x_121:
[----:B------:R-:W-:-:S04]  /*0eb0*/  IMAD.MOV.U32 R3, RZ, RZ, 0x0 ;  /* 0x00000000ff037424 */ /* 0x000fc800078e00ff */
[----:B0-----:R-:W-:Y:S05]  /*0ec0*/  RET.REL.NODEC R2 `(normalize_kernel) ;  /* 0xfffffff0024c7950 */ /* 0x001fea0003c3ffff */
.L_x_132:
        /* <DEDUP_REMOVED lines=11> */
.L_x_181:


//--------------------- .text.fast_variance_kernel --------------------------
	.section	.text.fast_variance_kernel,"ax",@progbits
	.align	128
        .global         fast_variance_kernel
        .type           fast_variance_kernel,@function
        .size           fast_variance_kernel,(.L_x_182 - fast_variance_kernel)
        .other          fast_variance_kernel,@"STO_CUDA_ENTRY STV_DEFAULT"
fast_variance_kernel:
.text.fast_variance_kernel:
        /* <DEDUP_REMOVED lines=15> */
[----:B------:R-:W-:Y:S01]  /*00f0*/  HFMA2 R7, -RZ, RZ, 0, 0 ;  /* 0x00000000ff077431 */ /* 0x000fe200000001ff */
[----:B------:R-:W-:Y:S01]  /*0100*/  UMOV UR4, URZ ;  /* 0x000000ff00047c82 */ /* 0x000fe20008000000 */
[----:B0-----:R-:W-:-:S07]  /*0110*/  IMAD.WIDE.U32 R2, R8, 0x4, R2 ;  /* 0x0000000408027825 */ /* 0x001fce00078e0002 */
.L_x_138:
[----:B------:R-:W0:Y:S01]  /*0120*/  LDC.64 R10, c[0x0][0x390] ;  /* 0x0000e400ff0a7b82 */ /* 0x000e220000000a00 */
[----:B------:R-:W1:Y:S01]  /*0130*/  LDCU UR5, c[0x0][0x398] ;  /* 0x00007300ff0577ac */ /* 0x000e620008000800 */
[----:B------:R-:W-:Y:S01]  /*0140*/  MOV R9, R0 ;  /* 0x0000000000097202 */ /* 0x000fe20000000f00 */
[----:B------:R-:W2:Y:S05]  /*0150*/  LDCU UR7, c[0x0][0x398] ;  /* 0x00007300ff0777ac */ /* 0x000eaa0008000800 */
[----:B---3--:R-:W3:Y:S01]  /*0160*/  LDC.64 R4, c[0x0][0x380] ;  /* 0x0000e000ff047b82 */ /* 0x008ee20000000a00 */
[----:B0-----:R-:W-:Y:S01]  /*0170*/  IMAD R11, R11, UR4, R8 ;  /* 0x000000040b0b7c24 */ /* 0x001fe2000f8e0208 */
[----:B------:R-:W-:-:S03]  /*0180*/  UIADD3 UR4, UPT, UPT, UR4, 0x1, URZ ;  /* 0x0000000104047890 */ /* 0x000fc6000fffe0ff */
[----:B-1----:R-:W-:Y:S01]  /*0190*/  IMAD R11, R11, UR5, R0 ;  /* 0x000000050b0b7c24 */ /* 0x002fe2000f8e0200 */
[----:B------:R-:W-:Y:S02]  /*01a0*/  UMOV UR5, URZ ;  /* 0x000000ff00057c82 */ /* 0x000fe40008000000 */
[----:B--2---:R-:W-:-:S13]  /*01b0*/  ISETP.NE.AND P0, PT, R10, UR4, PT ;  /* 0x000000040a007c0c */ /* 0x004fda000bf05270 */
.L_x_137:
[----:B------:R-:W-:Y:S01]  /*01c0*/  ISETP.GE.AND P1, PT, R9, UR7, PT ;  /* 0x0000000709007c0c */ /* 0x000fe2000bf26270 */
[----:B------:R-:W-:Y:S01]  /*01d0*/  UIADD3 UR5, UPT, UPT, UR5, 0x400, URZ ;  /* 0x0000040005057890 */ /* 0x000fe2000fffe0ff */
[----:B------:R-:W-:Y:S01]  /*01e0*/  BSSY.RECONVERGENT B0, `(.L_x_134) ;  /* 0x000004e000007945 */ /* 0x000fe20003800200 */
[----:B------:R-:W-:Y:S02]  /*01f0*/  HFMA2 R14, -RZ, RZ, 0, 0 ;  /* 0x00000000ff0e7431 */ /* 0x000fe400000001ff */
[----:B------:R-:W-:-:S08]  /*0200*/  UISETP.GE.AND UP0, UPT, UR5, UR7, UPT ;  /* 0x000000070500728c */ /* 0x000fd0000bf06270 */
[----:B------:R-:W-:Y:S05]  /*0210*/  @P1 BRA `(.L_x_135) ;  /* 0x0000000400281947 */ /* 0x000fea0003800000 */
[----:B---3--:R-:W-:Y:S01]  /*0220*/  IMAD.WIDE R12, R11, 0x4, R4 ;  /* 0x000000040b0c7825 */ /* 0x008fe200078e0204 */
[----:B------:R-:W2:Y:S04]  /*0230*/  LDG.E R15, desc[UR8][R2.64] ;  /* 0x00000008020f7981 */ /* 0x000ea8000c1e1900 */
[----:B------:R-:W2:Y:S01]  /*0240*/  LDG.E R10, desc[UR8][R12.64] ;  /* 0x000000080c0a7981 */ /* 0x000ea2000c1e1900 */
[----:B------:R-:W-:Y:S01]  /*0250*/  MOV R14, 0x3f800000 ;  /* 0x3f800000000e7802 */ /* 0x000fe20000000f00 */
[----:B--2---:R-:W-:-:S05]  /*0260*/  FADD R10, R10, -R15 ;  /* 0x8000000f0a0a7221 */ /* 0x004fca0000000000 */
[----:B------:R-:W-:-:S13]  /*0270*/  FSETP.NEU.AND P1, PT, R10, 1, PT ;  /* 0x3f8000000a00780b */ /* 0x000fda0003f2d000 */
[----:B------:R-:W-:Y:S05]  /*0280*/  @!P1 BRA `(.L_x_135) ;  /* 0x00000004000c9947 */ /* 0x000fea0003800000 */
[----:B------:R-:W-:-:S13]  /*0290*/  FSETP.NAN.AND P1, PT, |R10|, |R10|, PT ;  /* 0x4000000a0a00720b */ /* 0x000fda0003f28200 */
[----:B------:R-:W-:Y:S05]  /*02a0*/  @P1 BRA `(.L_x_136) ;  /* 0x0000000400001947 */ /* 0x000fea0003800000 */
[C---:B------:R-:W-:Y:S01]  /*02b0*/  FMUL R13, |R10|.reuse, 16777216 ;  /* 0x4b8000000a0d7820 */ /* 0x040fe20000400200 */
[C---:B------:R-:W-:Y:S02]  /*02c0*/  FSETP.GEU.AND P1, PT, |R10|.reuse, 1.175494350822287508e-38, PT ;  /* 0x008000000a00780b */ /* 0x040fe40003f2e200 */
[----:B------:R-:W-:Y:S02]  /*02d0*/  MOV R19, 0x3a2c32e4 ;  /* 0x3a2c32e400137802 */ /* 0x000fe40000000f00 */
[----:B------:R-:W-:Y:S02]  /*02e0*/  FSEL R13, R13, |R10|, !P1 ;  /* 0x4000000a0d0d7208 */ /* 0x000fe40004800000 */
[----:B------:R-:W-:Y:S02]  /*02f0*/  FSEL R16, RZ, -24, P1 ;  /* 0xc1c00000ff107808 */ /* 0x000fe40000800000 */
[----:B------:R-:W-:Y:S02]  /*0300*/  IADD3 R12, PT, PT, R13, -0x3f3504f3, RZ ;  /* 0xc0cafb0d0d0c7810 */ /* 0x000fe40007ffe0ff */
[----:B------:R-:W-:-:S02]  /*0310*/  FSETP.NEU.AND P4, PT, R10, RZ, PT ;  /* 0x000000ff0a00720b */ /* 0x000fc40003f8d000 */
[----:B------:R-:W-:-:S04]  /*0320*/  LOP3.LUT R12, R12, 0xff800000, RZ, 0xc0, !PT ;  /* 0xff8000000c0c7812 */ /* 0x000fc800078ec0ff */
[----:B------:R-:W-:-:S05]  /*0330*/  IADD3 R13, PT, PT, R13, -R12, RZ ;  /* 0x8000000c0d0d7210 */ /* 0x000fca0007ffe0ff */
[C---:B------:R-:W-:Y:S01]  /*0340*/  FADD R14, R13.reuse, 1 ;  /* 0x3f8000000d0e7421 */ /* 0x040fe20000000000 */
[----:B------:R-:W-:Y:S01]  /*0350*/  FADD R17, R13, -1 ;  /* 0xbf8000000d117421 */ /* 0x000fe20000000000 */
[----:B------:R-:W-:-:S03]  /*0360*/  I2FP.F32.S32 R13, R12 ;  /* 0x0000000c000d7245 */ /* 0x000fc60000201400 */
[----:B------:R-:W-:Y:S01]  /*0370*/  FADD R15, R17, R17 ;  /* 0x00000011110f7221 */ /* 0x000fe20000000000 */
[----:B------:R-:W0:Y:S03]  /*0380*/  MUFU.RCP R14, R14 ;  /* 0x0000000e000e7308 */ /* 0x000e260000001000 */
[----:B0-----:R-:W-:Y:S01]  /*0390*/  FMUL R12, R14, R15 ;  /* 0x0000000f0e0c7220 */ /* 0x001fe20000400000 */
[----:B------:R-:W-:-:S03]  /*03a0*/  FFMA R15, R13, 1.1920928955078125e-07, R16 ;  /* 0x340000000d0f7823 */ /* 0x000fc60000000010 */
        /* <DEDUP_REMOVED lines=16> */
[----:B------:R-:W-:-:S03]  /*04b0*/  HFMA2 R16, -RZ, RZ, 0.64013671875, -15.109375 ;  /* 0x391fcb8eff107431 */ /* 0x000fc600000001ff */
[----:B------:R-:W-:-:S04]  /*04c0*/  FFMA R14, R12, R19, R14 ;  /* 0x000000130c0e7223 */ /* 0x000fc8000000000e */
[----:B------:R-:W-:-:S04]  /*04d0*/  FADD R15, R13, R14 ;  /* 0x0000000e0d0f7221 */ /* 0x000fc80000000000 */
[----:B------:R-:W-:Y:S01]  /*04e0*/  FMUL R12, R15, 2 ;  /* 0x400000000f0c7820 */ /* 0x000fe20000400000 */
[----:B------:R-:W-:-:S03]  /*04f0*/  FADD R13, -R13, R15 ;  /* 0x0000000f0d0d7221 */ /* 0x000fc60000000100 */
[----:B------:R-:W0:Y:S01]  /*0500*/  FRND R17, R12 ;  /* 0x0000000c00117307 */ /* 0x000e220000201000 */
[----:B------:R-:W-:Y:S01]  /*0510*/  FADD R14, R14, -R13 ;  /* 0x8000000d0e0e7221 */ /* 0x000fe20000000000 */
[----:B------:R-:W-:Y:S01]  /*0520*/  FFMA R15, R15, 2, -R12 ;  /* 0x400000000f0f7823 */ /* 0x000fe2000000080c */
[C---:B------:R-:W-:Y:S02]  /*0530*/  FSETP.GT.AND P2, PT, |R12|.reuse, 152, PT ;  /* 0x431800000c00780b */ /* 0x040fe40003f44200 */
[----:B------:R-:W-:Y:S01]  /*0540*/  FSETP.GEU.AND P3, PT, R12, RZ, PT ;  /* 0x000000ff0c00720b */ /* 0x000fe20003f6e000 */
[----:B------:R-:W-:Y:S02]  /*0550*/  FFMA R14, R14, 2, R15 ;  /* 0x400000000e0e7823 */ /* 0x000fe4000000000f */
[----:B------:R-:W1:Y:S01]  /*0560*/  F2I.NTZ R15, R12 ;  /* 0x0000000c000f7305 */ /* 0x000e620000203100 */
[----:B0-----:R-:W-:Y:S01]  /*0570*/  FADD R13, R12, -R17 ;  /* 0x800000110c0d7221 */ /* 0x001fe20000000000 */
[----:B------:R-:W-:-:S03]  /*0580*/  FSETP.GT.AND P1, PT, R17, RZ, PT ;  /* 0x000000ff1100720b */ /* 0x000fc60003f24000 */
[----:B------:R-:W-:-:S04]  /*0590*/  FADD R13, R13, R14 ;  /* 0x0000000e0d0d7221 */ /* 0x000fc80000000000 */
[----:B------:R-:W-:-:S04]  /*05a0*/  FFMA R14, R13, R16, 0.0013391353422775864601 ;  /* 0x3aaf85ed0d0e7423 */ /* 0x000fc80000000010 */
[----:B------:R-:W-:-:S04]  /*05b0*/  FFMA R14, R13, R14, 0.0096188392490148544312 ;  /* 0x3c1d98560d0e7423 */ /* 0x000fc8000000000e */
[----:B------:R-:W-:-:S04]  /*05c0*/  FFMA R14, R13, R14, 0.055503588169813156128 ;  /* 0x3d6357bb0d0e7423 */ /* 0x000fc8000000000e */
[C---:B------:R-:W-:Y:S01]  /*05d0*/  FFMA R16, R13.reuse, R14, 0.24022644758224487305 ;  /* 0x3e75fdec0d107423 */ /* 0x040fe2000000000e */
[----:B------:R-:W-:Y:S02]  /*05e0*/  SEL R14, RZ, 0x83000000, P1 ;  /* 0x83000000ff0e7807 */ /* 0x000fe40000800000 */
[----:B------:R-:W-:Y:S01]  /*05f0*/  FSETP.NEU.AND P1, PT, |R10|, +INF , PT ;  /* 0x7f8000000a00780b */ /* 0x000fe20003f2d200 */
[----:B------:R-:W-:Y:S01]  /*0600*/  FFMA R18, R13, R16, 0.69314718246459960938 ;  /* 0x3f3172180d127423 */ /* 0x000fe20000000010 */
[----:B------:R-:W-:Y:S02]  /*0610*/  IADD3 R16, PT, PT, R14, 0x7f000000, RZ ;  /* 0x7f0000000e107810 */ /* 0x000fe40007ffe0ff */
[----:B-1----:R-:W-:Y:S01]  /*0620*/  LEA R15, R15, -R14, 0x17 ;  /* 0x8000000e0f0f7211 */ /* 0x002fe200078eb8ff */
[----:B------:R-:W-:Y:S01]  /*0630*/  FFMA R13, R13, R18, 1 ;  /* 0x3f8000000d0d7423 */ /* 0x000fe20000000012 */
[----:B------:R-:W-:-:S03]  /*0640*/  FSEL R14, RZ, +INF , !P3 ;  /* 0x7f800000ff0e7808 */ /* 0x000fc60005800000 */
[----:B------:R-:W-:-:S04]  /*0650*/  FMUL R16, R16, R13 ;  /* 0x0000000d10107220 */ /* 0x000fc80000400000 */
[----:B------:R-:W-:Y:S01]  /*0660*/  @!P2 FMUL R14, R15, R16 ;  /* 0x000000100f0ea220 */ /* 0x000fe20000400000 */
[----:B------:R-:W-:Y:S06]  /*0670*/  @P1 BRA P4, `(.L_x_135) ;  /* 0x0000000000101947 */ /* 0x000fec0002000000 */
[----:B------:R-:W-:-:S05]  /*0680*/  FADD R10, R10, R10 ;  /* 0x0000000a0a0a7221 */ /* 0x000fca0000000000 */
[----:B------:R-:W-:Y:S01]  /*0690*/  LOP3.LUT R14, R10, 0x7fffffff, RZ, 0xc0, !PT ;  /* 0x7fffffff0a0e7812 */ /* 0x000fe200078ec0ff */
[----:B------:R-:W-:Y:S06]  /*06a0*/  BRA `(.L_x_135) ;  /* 0x0000000000047947 */ /* 0x000fec0003800000 */
.L_x_136:
[----:B------:R-:W-:-:S07]  /*06b0*/  FADD R14, R10, 2 ;  /* 0x400000000a0e7421 */ /* 0x000fce0000000000 */
.L_x_135:
[----:B------:R-:W-:Y:S05]  /*06c0*/  BSYNC.RECONVERGENT B0 ;  /* 0x0000000000007941 */ /* 0x000fea0003800200 */
.L_x_134:
[----:B------:R-:W-:Y:S01]  /*06d0*/  FADD R7, R14, R7 ;  /* 0x000000070e077221 */ /* 0x000fe20000000000 */
[----:B------:R-:W-:Y:S02]  /*06e0*/  IADD3 R9, PT, PT, R9, 0x400, RZ ;  /* 0x0000040009097810 */ /* 0x000fe40007ffe0ff */
[----:B------:R-:W-:Y:S01]  /*06f0*/  IADD3 R11, PT, PT, R11, 0x400, RZ ;  /* 0x000004000b0b7810 */ /* 0x000fe20007ffe0ff */
[----:B------:R-:W-:Y:S06]  /*0700*/  BRA.U !UP0, `(.L_x_137) ;  /* 0xfffffff908ac7547 */ /* 0x000fec000b83ffff */
[----:B------:R-:W-:Y:S05]  /*0710*/  @P0 BRA `(.L_x_138) ;  /* 0xfffffff800800947 */ /* 0x000fea000383ffff */
[----:B------:R0:W-:Y:S02]  /*0720*/  STS [R6], R7 ;  /* 0x0000000706007388 */ /* 0x0001e40000000800 */
.L_x_133:
[----:B------:R-:W-:Y:S01]  /*0730*/  BAR.SYNC.DEFER_BLOCKING 0x0 ;  /* 0x0000000000007b1d */ /* 0x000fe20000010000 */
[----:B------:R-:W-:-:S13]  /*0740*/  ISETP.NE.AND P0, PT, R0, RZ, PT ;  /* 0x000000ff0000720c */ /* 0x000fda0003f05270 */
[----:B------:R-:W-:Y:S05]  /*0750*/  @P0 EXIT ;  /* 0x000000000000094d */ /* 0x000fea0003800000 */
[----:B---3--:R-:W1:Y:S01]  /*0760*/  LDC.64 R4, c[0x0][0x3a0] ;  /* 0x0000e800ff047b82 */ /* 0x008e620000000a00 */
[----:B------:R-:W-:Y:S01]  /*0770*/  HFMA2 R0, -RZ, RZ, 0, 3.814697265625e-06 ;  /* 0x00000040ff007431 */ /* 0x000fe200000001ff */
[----:B------:R-:W-:Y:S01]  /*0780*/  MOV R3, RZ ;  /* 0x000000ff00037202 */ /* 0x000fe20000000f00 */
[----:B-1----:R-:W-:-:S07]  /*0790*/  IMAD.WIDE.U32 R8, R8, 0x4, R4 ;  /* 0x0000000408087825 */ /* 0x002fce00078e0004 */
.L_x_139:
[----:B------:R-:W1:Y:S04]  /*07a0*/  LDS.128 R16, [R0+UR6+-0x40] ;  /* 0xffffc00600107984 */ /* 0x000e680008000c00 */
[----:B0-----:R-:W0:Y:S04]  /*07b0*/  LDS.128 R4, [R0+UR6+-0x30] ;  /* 0xffffd00600047984 */ /* 0x001e280008000c00 */
[----:B------:R-:W2:Y:S04]  /*07c0*/  LDS.128 R12, [R0+UR6+-0x20] ;  /* 0xffffe006000c7984 */ /* 0x000ea80008000c00 */
[----:B------:R-:W3:Y:S01]  /*07d0*/  LDS.128 R20, [R0+UR6+-0x10] ;  /* 0xfffff00600147984 */ /* 0x000ee20008000c00 */
[----:B-1----:R-:W-:-:S04]  /*07e0*/  FADD R16, R16, R3 ;  /* 0x0000000310107221 */ /* 0x002fc80000000000 */
[----:B------:R-:W-:-:S04]  /*07f0*/  FADD R17, R16, R17 ;  /* 0x0000001110117221 */ /* 0x000fc80000000000 */
[----:B------:R-:W-:-:S04]  /*0800*/  FADD R18, R17, R18 ;  /* 0x0000001211127221 */ /* 0x000fc80000000000 */
[----:B------:R-:W-:-:S04]  /*0810*/  FADD R19, R18, R19 ;  /* 0x0000001312137221 */ /* 0x000fc80000000000 */
[----:B0-----:R-:W-:Y:S02]  /*0820*/  FADD R4, R19, R4 ;  /* 0x0000000413047221 */ /* 0x001fe40000000000 */
[----:B------:R-:W0:Y:S02]  /*0830*/  LDS.128 R16, [R0+UR6] ;  /* 0x0000000600107984 */ /* 0x000e240008000c00 */
[----:B------:R-:W-:-:S04]  /*0840*/  FADD R5, R4, R5 ;  /* 0x0000000504057221 */ /* 0x000fc80000000000 */
[----:B------:R-:W-:-:S04]  /*0850*/  FADD R6, R5, R6 ;  /* 0x0000000605067221 */ /* 0x000fc80000000000 */
[----:B------:R-:W-:-:S04]  /*0860*/  FADD R7, R6, R7 ;  /* 0x0000000706077221 */ /* 0x000fc80000000000 */
[----:B--2---:R-:W-:Y:S02]  /*0870*/  FADD R12, R7, R12 ;  /* 0x0000000c070c7221 */ /* 0x004fe40000000000 */
[----:B------:R-:W1:Y:S02]  /*0880*/  LDS.128 R4, [R0+UR6+0x10] ;  /* 0x0000100600047984 */ /* 0x000e640008000c00 */
        /* <DEDUP_REMOVED lines=8> */
[----:B0-----:R-:W-:Y:S02]  /*0910*/  FADD R16, R23, R16 ;  /* 0x0000001017107221 */ /* 0x001fe40000000000 */
[----:B------:R0:W3:Y:S02]  /*0920*/  LDS.128 R20, [R0+UR6+0x30] ;  /* 0x0000300600147984 */ /* 0x0000e40008000c00 */
[----:B------:R-:W-:-:S04]  /*0930*/  FADD R17, R16, R17 ;  /* 0x0000001110117221 */ /* 0x000fc80000000000 */
[----:B------:R-:W-:Y:S01]  /*0940*/  FADD R18, R17, R18 ;  /* 0x0000001211127221 */ /* 0x000fe20000000000 */
[----:B0-----:R-:W-:-:S03]  /*0950*/  IADD3 R0, PT, PT, R0, 0x80, RZ ;  /* 0x0000008000007810 */ /* 0x001fc60007ffe0ff */
[----:B------:R-:W-:Y:S01]  /*0960*/  FADD R19, R18, R19 ;  /* 0x0000001312137221 */ /* 0x000fe20000000000 */
[----:B------:R-:W-:-:S03]  /*0970*/  ISETP.NE.AND P0, PT, R0, 0x1040, PT ;  /* 0x000010400000780c */ /* 0x000fc60003f05270 */
[----:B-1----:R-:W-:-:S04]  /*0980*/  FADD R4, R19, R4 ;  /* 0x0000000413047221 */ /* 0x002fc80000000000 */
        /* <DEDUP_REMOVED lines=12> */
[----:B------:R-:W0:Y:S02]  /*0a50*/  LDCU UR4, c[0x0][0x390] ;  /* 0x00007200ff0477ac */ /* 0x000e240008000800 */
[----:B0-----:R-:W-:-:S06]  /*0a60*/  UIMAD UR4, UR4, UR7, -0x1 ;  /* 0xffffffff040474a4 */ /* 0x001fcc000f8e0207 */
[----:B------:R-:W-:-:S04]  /*0a70*/  I2FP.F32.S32 R0, UR4 ;  /* 0x0000000400007c45 */ /* 0x000fc80008201400 */
[----:B------:R-:W0:Y:S08]  /*0a80*/  MUFU.RCP R5, R0 ;  /* 0x0000000000057308 */ /* 0x000e300000001000 */
[----:B------:R-:W1:Y:S01]  /*0a90*/  FCHK P0, R3, R0 ;  /* 0x0000000003007302 */ /* 0x000e620000000000 */
[----:B0-----:R-:W-:-:S04]  /*0aa0*/  FFMA R2, -R0, R5, 1 ;  /* 0x3f80000000027423 */ /* 0x001fc80000000105 */
[----:B------:R-:W-:-:S04]  /*0ab0*/  FFMA R2, R5, R2, R5 ;  /* 0x0000000205027223 */ /* 0x000fc80000000005 */
[----:B------:R-:W-:-:S04]  /*0ac0*/  FFMA R5, R3, R2, RZ ;  /* 0x0000000203057223 */ /* 0x000fc800000000ff */
[----:B------:R-:W-:-:S04]  /*0ad0*/  FFMA R4, -R0, R5, R3 ;  /* 0x0000000500047223 */ /* 0x000fc80000000103 */
[----:B------:R-:W-:Y:S01]  /*0ae0*/  FFMA R5, R2, R4, R5 ;  /* 0x0000000402057223 */ /* 0x000fe20000000005 */
[----:B-1----:R-:W-:Y:S06]  /*0af0*/  @!P0 BRA `(.L_x_140) ;  /* 0x00000000000c8947 */ /* 0x002fec0003800000 */
[----:B------:R-:W-:-:S07]  /*0b00*/  MOV R2, 0xb20 ;  /* 0x00000b2000027802 */ /* 0x000fce0000000f00 */
[----:B------:R-:W-:Y:S05]  /*0b10*/  CALL.REL.NOINC `($__internal_8_$__cuda_sm3x_div_rn_noftz_f32_slowpath) ;  /* 0x00000000000c7944 */ /* 0x000fea0003c00000 */
[----:B------:R-:W-:-:S07]  /*0b20*/  MOV R5, R0 ;  /* 0x0000000000057202 */ /* 0x000fce0000000f00 */
.L_x_140:
[----:B------:R-:W-:Y:S01]  /*0b30*/  STG.E desc[UR8][R8.64], R5 ;  /* 0x0000000508007986 */ /* 0x000fe2000c101908 */
[----:B------:R-:W-:Y:S05]  /*0b40*/  EXIT ;  /* 0x000000000000794d */ /* 0x000fea0003800000 */
        .weak           $__internal_8_$__cuda_sm3x_div_rn_noftz_f32_slowpath
        .type           $__internal_8_$__cuda_sm3x_div_rn_noftz_f32_slowpath,@function
        .size           $__internal_8_$__cuda_sm3x_div_rn_noftz_f32_slowpath,(.L_x_182 - $__internal_8_$__cuda_sm3x_div_rn_noftz_f32_slowpath)
$__internal_8_$__cuda_sm3x_div_rn_noftz_f32_slowpath:
[----:B------:R-:W-:Y:S02]  /*0b50*/  SHF.R.U32.HI R5, RZ, 0x17, R0 ;  /* 0x00000017ff057819 */ /* 0x000fe40000011600 */
[----:B------:R-:W-:Y:S02]  /*0b60*/  SHF.R.U32.HI R4, RZ, 0x17, R3 ;  /* 0x00000017ff047819 */ /* 0x000fe40000011603 */
[----:B------:R-:W-:Y:S02]  /*0b70*/  LOP3.LUT R5, R5, 0xff, RZ, 0xc0, !PT ;  /* 0x000000ff05057812 */ /* 0x000fe400078ec0ff */
[----:B------:R-:W-:Y:S02]  /*0b80*/  LOP3.LUT R12, R4, 0xff, RZ, 0xc0, !PT ;  /* 0x000000ff040c7812 */ /* 0x000fe400078ec0ff */
[----:B------:R-:W-:Y:S01]  /*0b90*/  MOV R4, R3 ;  /* 0x0000000300047202 */ /* 0x000fe20000000f00 */
[----:B------:R-:W-:Y:S01]  /*0ba0*/  VIADD R10, R5, 0xffffffff ;  /* 0xffffffff050a7836 */ /* 0x000fe20000000000 */
[----:B------:R-:W-:-:S02]  /*0bb0*/  IADD3 R11, PT, PT, R12, -0x1, RZ ;  /* 0xffffffff0c0b7810 */ /* 0x000fc40007ffe0ff */
[----:B------:R-:W-:Y:S02]  /*0bc0*/  MOV R7, R0 ;  /* 0x0000000000077202 */ /* 0x000fe40000000f00 */
        /* <DEDUP_REMOVED lines=23> */
[----:B------:R-:W-:Y:S01]  /*0d40*/  @!P0 FFMA R4, R3, 1.84467440737095516160e+19, RZ ;  /* 0x5f80000003048823 */ /* 0x000fe200000000ff */
[----:B------:R-:W-:Y:S01]  /*0d50*/  @!P0 MOV R6, 0xffffffc0 ;  /* 0xffffffc000068802 */ /* 0x000fe20000000f00 */
[----:B------:R-:W-:-:S03]  /*0d60*/  @!P1 FFMA R7, R0, 1.84467440737095516160e+19, RZ ;  /* 0x5f80000000079823 */ /* 0x000fc600000000ff */
[----:B------:R-:W-:-:S07]  /*0d70*/  @!P1 IADD3 R6, PT, PT, R6, 0x40, RZ ;  /* 0x0000004006069810 */ /* 0x000fce0007ffe0ff */
.L_x_141:
[----:B------:R-:W-:Y:S01]  /*0d80*/  LEA R0, R5, 0xc0800000, 0x17 ;  /* 0xc080000005007811 */ /* 0x000fe200078eb8ff */
[----:B------:R-:W-:-:S03]  /*0d90*/  VIADD R3, R12, 0xffffff81 ;  /* 0xffffff810c037836 */ /* 0x000fc60000000000 */
[----:B------:R-:W-:Y:S01]  /*0da0*/  IADD3 R7, PT, PT, -R0, R7, RZ ;  /* 0x0000000700077210 */ /* 0x000fe20007ffe1ff */
[C---:B------:R-:W-:Y:S01]  /*0db0*/  IMAD R0, R3.reuse, -0x800000, R4 ;  /* 0xff80000003007824 */ /* 0x040fe200078e0204 */
[----:B------:R-:W-:Y:S02]  /*0dc0*/  IADD3 R5, PT, PT, R3, 0x7f, -R5 ;  /* 0x0000007f03057810 */ /* 0x000fe40007ffe805 */
[----:B------:R-:W0:Y:S01]  /*0dd0*/  MUFU.RCP R10, R7 ;  /* 0x00000007000a7308 */ /* 0x000e220000001000 */
[----:B------:R-:W-:Y:S01]  /*0de0*/  FADD.FTZ R11, -R7, -RZ ;  /* 0x800000ff070b7221 */ /* 0x000fe20000010100 */
[----:B------:R-:W-:-:S03]  /*0df0*/  IADD3 R5, PT, PT, R5, R6, RZ ;  /* 0x0000000605057210 */ /* 0x000fc60007ffe0ff */
[----:B0-----:R-:W-:-:S04]  /*0e00*/  FFMA R13, R10, R11, 1 ;  /* 0x3f8000000a0d7423 */ /* 0x001fc8000000000b */
        /* <DEDUP_REMOVED lines=8> */
[----:B------:R-:W-:-:S04]  /*0e90*/  IADD3 R7, PT, PT, R3, R5, RZ ;  /* 0x0000000503077210 */ /* 0x000fc80007ffe0ff */
        /* <DEDUP_REMOVED lines=16> */
[----:B------:R-:W-:Y:S02]  /*0fa0*/  ISETP.NE.AND P1, PT, R7, RZ, PT ;  /* 0x000000ff0700720c */ /* 0x000fe40003f25270 */
[----:B------:R-:W-:-:S02]  /*0fb0*/  LOP3.LUT R5, R5, 0x800000, RZ, 0xfc, !PT ;  /* 0x0080000005057812 */ /* 0x000fc400078efcff */
[----:B------:R-:W-:Y:S02]  /*0fc0*/  IADD3 R7, PT, PT, -R7, RZ, RZ ;  /* 0x000000ff07077210 */ /* 0x000fe40007ffe1ff */
[----:B------:R-:W-:Y:S02]  /*0fd0*/  SHF.L.U32 R6, R5, R6, RZ ;  /* 0x0000000605067219 */ /* 0x000fe400000006ff */
[----:B------:R-:W-:Y:S02]  /*0fe0*/  FSETP.NEU.FTZ.AND P0, PT, R3, R4, PT ;  /* 0x000000040300720b */ /* 0x000fe40003f1d000 */
[----:B------:R-:W-:Y:S02]  /*0ff0*/  SEL R4, R7, RZ, P2 ;  /* 0x000000ff07047207 */ /* 0x000fe40001000000 */
[----:B------:R-:W-:Y:S02]  /*1000*/  ISETP.NE.AND P1, PT, R6, RZ, P1 ;  /* 0x000000ff0600720c */ /* 0x000fe40000f25270 */
[----:B------:R-:W-:-:S02]  /*1010*/  SHF.R.U32.HI R4, RZ, R4, R5 ;  /* 0x00000004ff047219 */ /* 0x000fc40000011605 */
[----:B------:R-:W-:Y:S02]  /*1020*/  PLOP3.LUT P0, PT, P0, P1, PT, 0xf8, 0x8f ;  /* 0x00000000008f781c */ /* 0x000fe40000703f70 */
[----:B------:R-:W-:Y:S02]  /*1030*/  SHF.R.U32.HI R6, RZ, 0x1, R4 ;  /* 0x00000001ff067819 */ /* 0x000fe40000011604 */
[----:B------:R-:W-:-:S04]  /*1040*/  SEL R3, RZ, 0x1, !P0 ;  /* 0x00000001ff037807 */ /* 0x000fc80004000000 */
[----:B------:R-:W-:-:S04]  /*1050*/  LOP3.LUT R3, R3, 0x1, R6, 0xf8, !PT ;  /* 0x0000000103037812 */ /* 0x000fc800078ef806 */
[----:B------:R-:W-:-:S04]  /*1060*/  LOP3.LUT R3, R3, R4, RZ, 0xc0, !PT ;  /* 0x0000000403037212 */ /* 0x000fc800078ec0ff */
[----:B------:R-:W-:-:S04]  /*1070*/  IADD3 R3, PT, PT, R6, R3, RZ ;  /* 0x0000000306037210 */ /* 0x000fc80007ffe0ff */
[----:B------:R-:W-:Y:S01]  /*1080*/  LOP3.LUT R0, R3, R0, RZ, 0xfc, !PT ;  /* 0x0000000003007212 */ /* 0x000fe200078efcff */
[----:B------:R-:W-:Y:S06]  /*1090*/  BRA `(.L_x_148) ;  /* 0x0000000000347947 */ /* 0x000fec0003800000 */
.L_x_147:
[----:B------:R-:W-:-:S04]  /*10a0*/  LOP3.LUT R0, R0, 0x80000000, RZ, 0xc0, !PT ;  /* 0x8000000000007812 */ /* 0x000fc800078ec0ff */
[----:B------:R-:W-:Y:S01]  /*10b0*/  LOP3.LUT R0, R0, 0x7f800000, RZ, 0xfc, !PT ;  /* 0x7f80000000007812 */ /* 0x000fe200078efcff */
[----:B------:R-:W-:Y:S06]  /*10c0*/  BRA `(.L_x_148) ;  /* 0x0000000000287947 */ /* 0x000fec0003800000 */
.L_x_146:
[----:B------:R-:W-:Y:S01]  /*10d0*/  LEA R0, R5, R0, 0x17 ;  /* 0x0000000005007211 */ /* 0x000fe200078eb8ff */
[----:B------:R-:W-:Y:S06]  /*10e0*/  BRA `(.L_x_148) ;  /* 0x0000000000207947 */ /* 0x000fec0003800000 */
.L_x_145:
[----:B------:R-:W-:-:S04]  /*10f0*/  LOP3.LUT R0, R7, 0x80000000, R4, 0x48, !PT ;  /* 0x8000000007007812 */ /* 0x000fc800078e4804 */
[----:B------:R-:W-:Y:S01]  /*1100*/  LOP3.LUT R0, R0, 0x7f800000, RZ, 0xfc, !PT ;  /* 0x7f80000000007812 */ /* 0x000fe200078efcff */
[----:B------:R-:W-:Y:S06]  /*1110*/  BRA `(.L_x_148) ;  /* 0x0000000000147947 */ /* 0x000fec0003800000 */
.L_x_144:
[----:B------:R-:W-:Y:S01]  /*1120*/  LOP3.LUT R0, R7, 0x80000000, R4, 0x48, !PT ;  /* 0x8000000007007812 */ /* 0x000fe200078e4804 */
[----:B------:R-:W-:Y:S06]  /*1130*/  BRA `(.L_x_148) ;  /* 0x00000000000c7947 */ /* 0x000fec0003800000 */
.L_x_143:
[----:B------:R-:W0:Y:S01]  /*1140*/  MUFU.RSQ R0, -QNAN ;  /* 0xffc0000000007908 */ /* 0x000e220000001400 */
[----:B------:R-:W-:Y:S05]  /*1150*/  BRA `(.L_x_148) ;  /* 0x0000000000047947 */ /* 0x000fea0003800000 */
.L_x_142:
[----:B------:R-:W-:-:S07]  /*1160*/  FADD.FTZ R0, R3, R0 ;  /* 0x0000000003007221 */ /* 0x000fce0000010000 */
.L_x_148:
[----:B------:R-:W-:-:S04]  /*1170*/  HFMA2 R3, -RZ, RZ, 0, 0 ;  /* 0x00000000ff037431 */ /* 0x000fc800000001ff */
[----:B0-----:R-:W-:Y:S05]  /*1180*/  RET.REL.NODEC R2 `(fast_variance_kernel) ;  /* 0xffffffec029c7950 */ /* 0x001fea0003c3ffff */
.L_x_149:
        /* <DEDUP_REMOVED lines=15> */
.L_x_182:


//--------------------- .text.fast_mean_kernel    --------------------------
	.section	.text.fast_mean_kernel,"ax",@progbits
	.align	128
        .global         fast_mean_kernel
        .type           fast_mean_kernel,@function
        .size           fast_mean_kernel,(.L_x_183 - fast_mean_kernel)
        .other          fast_mean_kernel,@"STO_CUDA_ENTRY STV_DEFAULT"
fast_mean_kernel:
.text.fast_mean_kernel:
        /* <DEDUP_REMOVED lines=16> */
[----:B------:R-:W-:Y:S01]  /*0100*/  IMAD.MOV.U32 R7, RZ, RZ, RZ ;  /* 0x000000ffff077224 */ /* 0x000fe200078e00ff */
        /* <DEDUP_REMOVED lines=14> */
.L_x_162:
        /* <DEDUP_REMOVED lines=14> */
.L_x_152:
[C---:B------:R-:W-:Y:S01]  /*02d0*/  VIADD R10, R6.reuse, 0x400 ;  /* 0x00000400060a7836 */ /* 0x040fe20000000000 */
[C---:B-1----:R-:W-:Y:S01]  /*02e0*/  ISETP.GE.AND P3, PT, R6.reuse, UR10, PT ;  /* 0x0000000a06007c0c */ /* 0x042fe2000bf66270 */
[----:B------:R-:W-:Y:S01]  /*02f0*/  VIADD R11, R6, 0x800 ;  /* 0x00000800060b7836 */ /* 0x000fe20000000000 */
[----:B------:R-:W-:Y:S01]  /*0300*/  MOV R2, UR8 ;  /* 0x0000000800027c02 */ /* 0x000fe20008000f00 */
[----:B------:R-:W-:Y:S01]  /*0310*/  IMAD.U32 R3, RZ, RZ, UR9 ;  /* 0x00000009ff037e24 */ /* 0x000fe2000f8e00ff */
[----:B------:R-:W-:Y:S02]  /*0320*/  ISETP.GE.AND P4, PT, R10, UR10, PT ;  /* 0x0000000a0a007c0c */ /* 0x000fe4000bf86270 */
[----:B------:R-:W-:Y:S01]  /*0330*/  ISETP.GE.AND P1, PT, R11, UR10, PT ;  /* 0x0000000a0b007c0c */ /* 0x000fe2000bf26270 */
[C---:B------:R-:W-:Y:S01]  /*0340*/  VIADD R11, R6.reuse, 0xc00 ;  /* 0x00000c00060b7836 */ /* 0x040fe20000000000 */
[----:B------:R-:W-:Y:S01]  /*0350*/  IADD3 R12, PT, PT, R6, 0x1000, RZ ;  /* 0x00001000060c7810 */ /* 0x000fe20007ffe0ff */
[----:B------:R-:W-:-:S03]  /*0360*/  IMAD.WIDE R2, R9, 0x4, R2 ;  /* 0x0000000409027825 */ /* 0x000fc600078e0202 */
[----:B------:R-:W-:Y:S02]  /*0370*/  ISETP.GE.AND P2, PT, R11, UR10, PT ;  /* 0x0000000a0b007c0c */ /* 0x000fe4000bf46270 */
[----:B------:R-:W-:Y:S01]  /*0380*/  CS2R R10, SRZ ;  /* 0x00000000000a7805 */ /* 0x000fe2000001ff00 */
[----:B------:R-:W-:-:S05]  /*0390*/  VIADD R13, R6, 0x1400 ;  /* 0x00001400060d7836 */ /* 0x000fca0000000000 */
        /* <DEDUP_REMOVED lines=69> */
.L_x_151:
        /* <DEDUP_REMOVED lines=9> */
[C---:B------:R-:W-:Y:S02]  /*0880*/  ISETP.GE.AND P3, PT, R13.reuse, UR10, PT ;  /* 0x0000000a0d007c0c */ /* 0x040fe4000bf66270 */
[----:B------:R-:W-:Y:S01]  /*0890*/  ISETP.GE.AND P4, PT, R6, UR10, PT ;  /* 0x0000000a06007c0c */ /* 0x000fe2000bf86270 */
[----:B------:R-:W-:Y:S01]  /*08a0*/  IMAD.MOV.U32 R6, RZ, RZ, RZ ;  /* 0x000000ffff067224 */ /* 0x000fe200078e00ff */
[----:B------:R-:W-:Y:S02]  /*08b0*/  ISETP.GE.AND P1, PT, R10, UR10, PT ;  /* 0x0000000a0a007c0c */ /* 0x000fe4000bf26270 */
[C---:B------:R-:W-:Y:S02]  /*08c0*/  IADD3 R10, PT, PT, R13.reuse, 0x1000, RZ ;  /* 0x000010000d0a7810 */ /* 0x040fe40007ffe0ff */
[----:B------:R-:W-:Y:S01]  /*08d0*/  IADD3 R11, PT, PT, R13, 0x1400, RZ ;  /* 0x000014000d0b7810 */ /* 0x000fe20007ffe0ff */
[----:B-1----:R-:W-:Y:S01]  /*08e0*/  IMAD.WIDE R2, R9, 0x4, R2 ;  /* 0x0000000409027825 */ /* 0x002fe200078e0202 */
[----:B------:R-:W-:-:S04]  /*08f0*/  IADD3 R9, PT, PT, R13, 0xc00, RZ ;  /* 0x00000c000d097810 */ /* 0x000fc80007ffe0ff */
[----:B------:R-:W-:Y:S01]  /*0900*/  ISETP.GE.AND P2, PT, R9, UR10, PT ;  /* 0x0000000a09007c0c */ /* 0x000fe2000bf46270 */
        /* <DEDUP_REMOVED lines=27> */
.L_x_154:
        /* <DEDUP_REMOVED lines=8> */
[----:B------:R-:W-:Y:S02]  /*0b40*/  IADD3 R11, PT, PT, R6, 0x800, RZ ;  /* 0x00000800060b7810 */ /* 0x000fe40007ffe0ff */
[----:B------:R-:W-:Y:S02]  /*0b50*/  ISETP.GE.AND P2, PT, R10, UR10, PT ;  /* 0x0000000a0a007c0c */ /* 0x000fe4000bf46270 */
[----:B------:R-:W-:Y:S02]  /*0b60*/  ISETP.GE.AND P3, PT, R11, UR10, PT ;  /* 0x0000000a0b007c0c */ /* 0x000fe4000bf66270 */
[----:B------:R-:W-:Y:S01]  /*0b70*/  CS2R R10, SRZ ;  /* 0x00000000000a7805 */ /* 0x000fe2000001ff00 */
[----:B-1----:R-:W-:-:S04]  /*0b80*/  IMAD.WIDE R2, R9, 0x4, R2 ;  /* 0x0000000409027825 */ /* 0x002fc800078e0202 */
[----:B------:R-:W-:Y:S01]  /*0b90*/  VIADD R9, R6, 0xc00 ;  /* 0x00000c0006097836 */ /* 0x000fe20000000000 */
[----:B------:R-:W-:-:S05]  /*0ba0*/  MOV R6, RZ ;  /* 0x000000ff00067202 */ /* 0x000fca0000000f00 */
[----:B------:R-:W2:Y:S01]  /*0bb0*/  @!P3 LDG.E R10, desc[UR16][R2.64+0x2000] ;  /* 0x00200010020ab981 */ /* 0x000ea2000c1e1900 */
[----:B------:R-:W-:Y:S01]  /*0bc0*/  ISETP.GE.AND P4, PT, R9, UR10, PT ;  /* 0x0000000a09007c0c */ /* 0x000fe2000bf86270 */
[----:B------:R-:W-:Y:S02]  /*0bd0*/  IMAD.MOV.U32 R9, RZ, RZ, RZ ;  /* 0x000000ffff097224 */ /* 0x000fe400078e00ff */
[----:B------:R-:W3:Y:S04]  /*0be0*/  @!P1 LDG.E R6, desc[UR16][R2.64] ;  /* 0x0000001002069981 */ /* 0x000ee8000c1e1900 */
[----:B------:R-:W4:Y:S06]  /*0bf0*/  @!P2 LDG.E R9, desc[UR16][R2.64+0x1000] ;  /* 0x001000100209a981 */ /* 0x000f2c000c1e1900 */
[----:B------:R-:W5:Y:S01]  /*0c00*/  @!P4 LDG.E R11, desc[UR16][R2.64+0x3000] ;  /* 0x00300010020bc981 */ /* 0x000f62000c1e1900 */
[----:B------:R-:W-:Y:S01]  /*0c10*/  UIADD3 UR5, UPT, UPT, UR5, 0x1000, URZ ;  /* 0x0000100005057890 */ /* 0x000fe2000fffe0ff */
[----:B---3--:R-:W-:-:S04]  /*0c20*/  FADD R6, R7, R6 ;  /* 0x0000000607067221 */ /* 0x008fc80000000000 */
[----:B----4-:R-:W-:-:S04]  /*0c30*/  FADD R9, R6, R9 ;  /* 0x0000000906097221 */ /* 0x010fc80000000000 */
[----:B--2---:R-:W-:-:S04]  /*0c40*/  FADD R10, R9, R10 ;  /* 0x0000000a090a7221 */ /* 0x004fc80000000000 */
[----:B-----5:R-:W-:-:S07]  /*0c50*/  FADD R7, R10, R11 ;  /* 0x0000000b0a077221 */ /* 0x020fce0000000000 */
.L_x_155:
[----:B------:R-:W-:Y:S05]  /*0c60*/  BRA.U !UP2, `(.L_x_153) ;  /* 0x000000010a7c7547 */ /* 0x000fea000b800000 */
[----:B------:R-:W1:Y:S01]  /*0c70*/  LDC.64 R2, c[0x0][0x380] ;  /* 0x0000e000ff027b82 */ /* 0x000e620000000a00 */
[----:B------:R-:W-:Y:S01]  /*0c80*/  IADD3 R9, PT, PT, R0, UR5, RZ ;  /* 0x0000000500097c10 */ /* 0x000fe2000fffe0ff */
[----:B------:R-:W-:Y:S01]  /*0c90*/  VIADD R5, R5, UR5 ;  /* 0x0000000505057c36 */ /* 0x000fe20008000000 */
[----:B------:R-:W-:Y:S01]  /*0ca0*/  BSSY.RECONVERGENT B0, `(.L_x_156) ;  /* 0x0000006000007945 */ /* 0x000fe20003800200 */
[----:B------:R-:W-:Y:S01]  /*0cb0*/  HFMA2 R6, -RZ, RZ, 0, 0 ;  /* 0x00000000ff067431 */ /* 0x000fe200000001ff */
[----:B------:R-:W-:Y:S01]  /*0cc0*/  ISETP.GE.AND P1, PT, R9, UR10, PT ;  /* 0x0000000a09007c0c */ /* 0x000fe2000bf26270 */
[----:B-1----:R-:W-:-:S12]  /*0cd0*/  IMAD.WIDE R2, R5, 0x4, R2 ;  /* 0x0000000405027825 */ /* 0x002fd800078e0202 */
[----:B------:R-:W-:Y:S05]  /*0ce0*/  @P1 BRA `(.L_x_157) ;  /* 0x0000000000041947 */ /* 0x000fea0003800000 */
[----:B------:R1:W5:Y:S02]  /*0cf0*/  LDG.E R6, desc[UR16][R2.64] ;  /* 0x0000001002067981 */ /* 0x000364000c1e1900 */
.L_x_157:
[----:B------:R-:W-:Y:S05]  /*0d00*/  BSYNC.RECONVERGENT B0 ;  /* 0x0000000000007941 */ /* 0x000fea0003800200 */
.L_x_156:
        /* <DEDUP_REMOVED lines=9> */
.L_x_159:
[----:B------:R-:W-:Y:S05]  /*0da0*/  BSYNC.RECONVERGENT B0 ;  /* 0x0000000000007941 */ /* 0x000fea0003800200 */
.L_x_158:
[----:B------:R-:W-:Y:S01]  /*0db0*/  UISETP.NE.AND UP2, UPT, UR14, 0x2, UPT ;  /* 0x000000020e00788c */ /* 0x000fe2000bf45270 */
[----:B-----5:R-:W-:-:S08]  /*0dc0*/  FADD R7, R7, R6 ;  /* 0x0000000607077221 */ /* 0x020fd00000000000 */
[----:B------:R-:W-:Y:S05]  /*0dd0*/  BRA.U !UP2, `(.L_x_153) ;  /* 0x000000010a207547 */ /* 0x000fea000b800000 */
[----:B------:R-:W-:Y:S01]  /*0de0*/  VIADD R5, R9, 0x800 ;  /* 0x0000080009057836 */ /* 0x000fe20000000000 */
[----:B------:R-:W-:Y:S01]  /*0df0*/  BSSY.RECONVERGENT B0, `(.L_x_160) ;  /* 0x0000005000007945 */ /* 0x000fe20003800200 */
[----:B------:R-:W-:-:S03]  /*0e00*/  HFMA2 R6, -RZ, RZ, 0, 0 ;  /* 0x00000000ff067431 */ /* 0x000fc600000001ff */
[----:B------:R-:W-:-:S13]  /*0e10*/  ISETP.GE.AND P1, PT, R5, UR10, PT ;  /* 0x0000000a05007c0c */ /* 0x000fda000bf26270 */
[----:B------:R-:W-:Y:S05]  /*0e20*/  @P1 BRA `(.L_x_161) ;  /* 0x0000000000041947 */ /* 0x000fea0003800000 */
[----:B------:R3:W5:Y:S02]  /*0e30*/  LDG.E R6, desc[UR16][R2.64+0x2000] ;  /* 0x0020001002067981 */ /* 0x000764000c1e1900 */
.L_x_161:
[----:B------:R-:W-:Y:S05]  /*0e40*/  BSYNC.RECONVERGENT B0 ;  /* 0x0000000000007941 */ /* 0x000fea0003800200 */
.L_x_160:
[----:B-----5:R-:W-:-:S07]  /*0e50*/  FADD R7, R7, R6 ;  /* 0x0000000607077221 */ /* 0x020fce0000000000 */
.L_x_153:
[----:B------:R-:W-:Y:S05]  /*0e60*/  @P0 BRA `(.L_x_162) ;  /* 0xfffffff000e00947 */ /* 0x000fea000383ffff */
[----:B------:R4:W-:Y:S02]  /*0e70*/  STS [R4], R7 ;  /* 0x0000000704007388 */ /* 0x0009e40000000800 */
.L_x_150:
[----:B------:R-:W-:Y:S01]  /*0e80*/  BAR.SYNC.DEFER_BLOCKING 0x0 ;  /* 0x0000000000007b1d */ /* 0x000fe20000010000 */
[----:B------:R-:W-:-:S13]  /*0e90*/  ISETP.NE.AND P0, PT, R0, RZ, PT ;  /* 0x000000ff0000720c */ /* 0x000fda0003f05270 */
[----:B------:R-:W-:Y:S05]  /*0ea0*/  @P0 EXIT ;  /* 0x000000000000094d */ /* 0x000fea0003800000 */
[----:B0---4-:R-:W0:Y:S01]  /*0eb0*/  LDC.64 R4, c[0x0][0x398] ;  /* 0x0000e600ff047b82 */ /* 0x011e220000000a00 */
[----:B-123--:R-:W-:Y:S01]  /*0ec0*/  IMAD.MOV.U32 R3, RZ, RZ, RZ ;  /* 0x000000ffff037224 */ /* 0x00efe200078e00ff */
[----:B------:R-:W-:Y:S01]  /*0ed0*/  MOV R0, 0x40 ;  /* 0x0000004000007802 */ /* 0x000fe20000000f00 */
[----:B0-----:R-:W-:-:S07]  /*0ee0*/  IMAD.WIDE.U32 R8, R8, 0x4, R4 ;  /* 0x0000000408087825 */ /* 0x001fce00078e0004 */
.L_x_163:
[----:B------:R-:W0:Y:S04]  /*0ef0*/  LDS.128 R16, [R0+UR6+-0x40] ;  /* 0xffffc00600107984 */ /* 0x000e280008000c00 */
[----:B------:R-:W1:Y:S04]  /*0f00*/  LDS.128 R4, [R0+UR6+-0x30] ;  /* 0xffffd00600047984 */ /* 0x000e680008000c00 */
[----:B------:R-:W2:Y:S04]  /*0f10*/  LDS.128 R12, [R0+UR6+-0x20] ;  /* 0xffffe006000c7984 */ /* 0x000ea80008000c00 */
[----:B------:R-:W3:Y:S01]  /*0f20*/  LDS.128 R20, [R0+UR6+-0x10] ;  /* 0xfffff00600147984 */ /* 0x000ee20008000c00 */
[----:B0-----:R-:W-:-:S04]  /*0f30*/  FADD R16, R16, R3 ;  /* 0x0000000310107221 */ /* 0x001fc80000000000 */
[----:B------:R-:W-:-:S04]  /*0f40*/  FADD R17, R16, R17 ;  /* 0x0000001110117221 */ /* 0x000fc80000000000 */
[----:B------:R-:W-:-:S04]  /*0f50*/  FADD R18, R17, R18 ;  /* 0x0000001211127221 */ /* 0x000fc80000000000 */
[----:B------:R-:W-:-:S04]  /*0f60*/  FADD R19, R18, R19 ;  /* 0x0000001312137221 */ /* 0x000fc80000000000 */
[----:B-1----:R-:W-:Y:S02]  /*0f70*/  FADD R4, R19, R4 ;  /* 0x0000000413047221 */ /* 0x002fe40000000000 */
        /* <DEDUP_REMOVED lines=18> */
[----:B0-----:R-:W-:-:S03]  /*10a0*/  VIADD R0, R0, 0x80 ;  /* 0x0000008000007836 */ /* 0x001fc60000000000 */
[----:B------:R-:W-:Y:S02]  /*10b0*/  FADD R19, R18, R19 ;  /* 0x0000001312137221 */ /* 0x000fe40000000000 */
[----:B------:R-:W-:Y:S02]  /*10c0*/  ISETP.NE.AND P0, PT, R0, 0x1040, PT ;  /* 0x000010400000780c */ /* 0x000fe40003f05270 */
        /* <DEDUP_REMOVED lines=14> */
[----:B0-----:R-:W-:-:S06]  /*11b0*/  UIMAD UR4, UR4, UR10, URZ ;  /* 0x0000000a040472a4 */ /* 0x001fcc000f8e02ff */
        /* <DEDUP_REMOVED lines=10> */
[----:B------:R-:W-:Y:S05]  /*1260*/  CALL.REL.NOINC `($__internal_9_$__cuda_sm3x_div_rn_noftz_f32_slowpath) ;  /* 0x00000000000c7944 */ /* 0x000fea0003c00000 */
[----:B------:R-:W-:-:S07]  /*1270*/  MOV R5, R0 ;  /* 0x0000000000057202 */ /* 0x000fce0000000f00 */
.L_x_164:
[----:B------:R-:W-:Y:S01]  /*1280*/  STG.E desc[UR16][R8.64], R5 ;  /* 0x0000000508007986 */ /* 0x000fe2000c101910 */
[----:B------:R-:W-:Y:S05]  /*1290*/  EXIT ;  /* 0x000000000000794d */ /* 0x000fea0003800000 */
        .weak           $__internal_9_$__cuda_sm3x_div_rn_noftz_f32_slowpath
        .type           $__internal_9_$__cuda_sm3x_div_rn_noftz_f32_slowpath,@function
        .size           $__internal_9_$__cuda_sm3x_div_rn_noftz_f32_slowpath,(.L_x_183 - $__internal_9_$__cuda_sm3x_div_rn_noftz_f32_slowpath)
$__internal_9_$__cuda_sm3x_div_rn_noftz_f32_slowpath:
[----:B------:R-:W-:Y:S02]  /*12a0*/  SHF.R.U32.HI R5, RZ, 0x17, R0 ;  /* 0x00000017ff057819 */ /* 0x000fe40000011600 */
[--C-:B------:R-:W-:Y:S02]  /*12b0*/  SHF.R.U32.HI R4, RZ, 0x17, R3.reuse ;  /* 0x00000017ff047819 */ /* 0x100fe40000011603 */
[----:B------:R-:W-:Y:S02]  /*12c0*/  LOP3.LUT R5, R5, 0xff, RZ, 0xc0, !PT ;  /* 0x000000ff05057812 */ /* 0x000fe400078ec0ff */
[----:B------:R-:W-:Y:S01]  /*12d0*/  LOP3.LUT R12, R4, 0xff, RZ, 0xc0, !PT ;  /* 0x000000ff040c7812 */ /* 0x000fe200078ec0ff */
[----:B------:R-:W-:Y:S01]  /*12e0*/  IMAD.MOV.U32 R4, RZ, RZ, R3 ;  /* 0x000000ffff047224 */ /* 0x000fe200078e0003 */
[----:B------:R-:W-:Y:S01]  /*12f0*/  MOV R7, R0 ;  /* 0x0000000000077202 */ /* 0x000fe20000000f00 */
[----:B------:R-:W-:Y:S01]  /*1300*/  VIADD R10, R5, 0xffffffff ;  /* 0xffffffff050a7836 */ /* 0x000fe20000000000 */
[----:B------:R-:W-:-:S04]  /*1310*/  IADD3 R11, PT, PT, R12, -0x1, RZ ;  /* 0xffffffff0c0b7810 */ /* 0x000fc80007ffe0ff */
        /* <DEDUP_REMOVED lines=27> */
.L_x_165:
[----:B------:R-:W-:Y:S02]  /*14d0*/  LEA R0, R5, 0xc0800000, 0x17 ;  /* 0xc080000005007811 */ /* 0x000fe400078eb8ff */
[----:B------:R-:W-:-:S03]  /*14e0*/  IADD3 R3, PT, PT, R12, -0x7f, RZ ;  /* 0xffffff810c037810 */ /* 0x000fc60007ffe0ff */
[----:B------:R-:W-:Y:S01]  /*14f0*/  IMAD.IADD R7, R7, 0x1, -R0 ;  /* 0x0000000107077824 */ /* 0x000fe200078e0a00 */
[C---:B------:R-:W-:Y:S01]  /*1500*/  IADD3 R5, PT, PT, R3.reuse, 0x7f, -R5 ;  /* 0x0000007f03057810 */ /* 0x040fe20007ffe805 */
[----:B------:R-:W-:Y:S02]  /*1510*/  IMAD R0, R3, -0x800000, R4 ;  /* 0xff80000003007824 */ /* 0x000fe400078e0204 */
[----:B------:R-:W0:Y:S01]  /*1520*/  MUFU.RCP R10, R7 ;  /* 0x00000007000a7308 */ /* 0x000e220000001000 */
[----:B------:R-:W-:Y:S01]  /*1530*/  FADD.FTZ R11, -R7, -RZ ;  /* 0x800000ff070b7221 */ /* 0x000fe20000010100 */
[----:B------:R-:W-:-:S03]  /*1540*/  IMAD.IADD R5, R5, 0x1, R6 ;  /* 0x0000000105057824 */ /* 0x000fc600078e0206 */
        /* <DEDUP_REMOVED lines=42> */
.L_x_171:
[----:B------:R-:W-:-:S04]  /*17f0*/  LOP3.LUT R0, R0, 0x80000000, RZ, 0xc0, !PT ;  /* 0x8000000000007812 */ /* 0x000fc800078ec0ff */
[----:B------:R-:W-:Y:S01]  /*1800*/  LOP3.LUT R0, R0, 0x7f800000, RZ, 0xfc, !PT ;  /* 0x7f80000000007812 */ /* 0x000fe200078efcff */
[----:B------:R-:W-:Y:S06]  /*1810*/  BRA `(.L_x_172) ;  /* 0x0000000000287947 */ /* 0x000fec0003800000 */
.L_x_170:
[----:B------:R-:W-:Y:S01]  /*1820*/  IMAD R0, R5, 0x800000, R0 ;  /* 0x0080000005007824 */ /* 0x000fe200078e0200 */
[----:B------:R-:W-:Y:S06]  /*1830*/  BRA `(.L_x_172) ;  /* 0x0000000000207947 */ /* 0x000fec0003800000 */
.L_x_169:
[----:B------:R-:W-:-:S04]  /*1840*/  LOP3.LUT R0, R7, 0x80000000, R4, 0x48, !PT ;  /* 0x8000000007007812 */ /* 0x000fc800078e4804 */
[----:B------:R-:W-:Y:S01]  /*1850*/  LOP3.LUT R0, R0, 0x7f800000, RZ, 0xfc, !PT ;  /* 0x7f80000000007812 */ /* 0x000fe200078efcff */
[----:B------:R-:W-:Y:S06]  /*1860*/  BRA `(.L_x_172) ;  /* 0x0000000000147947 */ /* 0x000fec0003800000 */
.L_x_168:
[----:B------:R-:W-:Y:S01]  /*1870*/  LOP3.LUT R0, R7, 0x80000000, R4, 0x48, !PT ;  /* 0x8000000007007812 */ /* 0x000fe200078e4804 */
[----:B------:R-:W-:Y:S06]  /*1880*/  BRA `(.L_x_172) ;  /* 0x00000000000c7947 */ /* 0x000fec0003800000 */
.L_x_167:
[----:B------:R-:W0:Y:S01]  /*1890*/  MUFU.RSQ R0, -QNAN ;  /* 0xffc0000000007908 */ /* 0x000e220000001400 */
[----:B------:R-:W-:Y:S05]  /*18a0*/  BRA `(.L_x_172) ;  /* 0x0000000000047947 */ /* 0x000fea0003800000 */
.L_x_166:
[----:B------:R-:W-:-:S07]  /*18b0*/  FADD.FTZ R0, R3, R0 ;  /* 0x0000000003007221 */ /* 0x000fce0000010000 */
.L_x_172:
[----:B------:R-:W-:-:S04]  /*18c0*/  HFMA2 R3, -RZ, RZ, 0, 0 ;  /* 0x00000000ff037431 */ /* 0x000fc800000001ff */
[----:B0-----:R-:W-:Y:S05]  /*18d0*/  RET.REL.NODEC R2 `(fast_mean_kernel) ;  /* 0xffffffe402c87950 */ /* 0x001fea0003c3ffff */
.L_x_173:
        /* <DEDUP_REMOVED lines=10> */
.L_x_183:


//--------------------- .nv.shared.reserved.0     --------------------------
	.section	.nv.shared.reserved.0,"aw",@nobits
	.weak		__nv_reservedSMEM_offset_0_alias
	.size		__nv_reservedSMEM_offset_0_alias, 0, 64
	.other		__nv_reservedSMEM_offset_0_alias,@"STO_CUDA_RESERVED_SHARED STV_DEFAULT"
__nv_reservedSMEM_offset_0_alias:
	.zero		0
	.zero		64


//--------------------- .nv.shared.fast_variance_delta_kernel --------------------------
	.section	.nv.shared.fast_variance_delta_kernel,"aw",@nobits
	.sectionflags	@""
	.align	4
.nv.shared.fast_variance_delta_kernel:
	.zero		5120


//--------------------- .nv.shared.fast_mean_delta_kernel --------------------------
	.section	.nv.shared.fast_mean_delta_kernel,"aw",@nobits
	.sectionflags	@""
	.align	4
.nv.shared.fast_mean_delta_kernel:
	.zero		5120


//--------------------- .nv.shared.backward_scale_kernel --------------------------
	.section	.nv.shared.backward_scale_kernel,"aw",@nobits
	.sectionflags	@""
	.align	4
.nv.shared.backward_scale_kernel:
	.zero		5120


//--------------------- .nv.shared.backward_bias_kernel --------------------------
	.section	.nv.shared.backward_bias_kernel,"aw",@nobits
	.sectionflags	@""
	.align	4
.nv.shared.backward_bias_kernel:
	.zero		5120


//--------------------- .nv.shared.fast_variance_kernel --------------------------
	.section	.nv.shared.fast_variance_kernel,"aw",@nobits
	.sectionflags	@""
	.align	4
.nv.shared.fast_variance_kernel:
	.zero		5120


//--------------------- .nv.shared.fast_mean_kernel --------------------------
	.section	.nv.shared.fast_mean_kernel,"aw",@nobits
	.sectionflags	@""
	.align	4
.nv.shared.fast_mean_kernel:
	.zero		5120


//--------------------- .nv.constant0.normalize_delta_kernel --------------------------
	.section	.nv.constant0.normalize_delta_kernel,"a",@progbits
	.sectionflags	@""
	.align	4
.nv.constant0.normalize_delta_kernel:
	.zero		968


//--------------------- .nv.constant0.fast_variance_delta_kernel --------------------------
	.section	.nv.constant0.fast_variance_delta_kernel,"a",@progbits
	.sectionflags	@""
	.align	4
.nv.constant0.fast_variance_delta_kernel:
	.zero		952


//--------------------- .nv.constant0.fast_mean_delta_kernel --------------------------
	.section	.nv.constant0.fast_mean_delta_kernel,"a",@progbits
	.sectionflags	@""
	.align	4
.nv.constant0.fast_mean_delta_kernel:
	.zero		936


//--------------------- .nv.constant0.scale_bias_kernel --------------------------
	.section	.nv.constant0.scale_bias_kernel,"a",@progbits
	.sectionflags	@""
	.align	4
.nv.constant0.scale_bias_kernel:
	.zero		920


//--------------------- .nv.constant0.backward_scale_kernel --------------------------
	.section	.nv.constant0.backward_scale_kernel,"a",@progbits
	.sectionflags	@""
	.align	4
.nv.constant0.backward_scale_kernel:
	.zero		936


//--------------------- .nv.constant0.backward_bias_kernel --------------------------
	.section	.nv.constant0.backward_bias_kernel,"a",@progbits
	.sectionflags	@""
	.align	4
.nv.constant0.backward_bias_kernel:
	.zero		924


//--------------------- .nv.constant0.backward_bias_conn_kernel --------------------------
	.section	.nv.constant0.backward_bias_conn_kernel,"a",@progbits
	.sectionflags	@""
	.align	4
.nv.constant0.backward_bias_conn_kernel:
	.zero		920


//--------------------- .nv.constant0.mwa_kernel  --------------------------
	.section	.nv.constant0.mwa_kernel,"a",@progbits
	.sectionflags	@""
	.align	4
.nv.constant0.mwa_kernel:
	.zero		936


//--------------------- .nv.constant0.normalize_test_kernel --------------------------
	.section	.nv.constant0.normalize_test_kernel,"a",@progbits
	.sectionflags	@""
	.align	4
.nv.constant0.normalize_test_kernel:
	.zero		968


//--------------------- .nv.constant0.normalize_kernel --------------------------
	.section	.nv.constant0.normalize_kernel,"a",@progbits
	.sectionflags	@""
	.align	4
.nv.constant0.normalize_kernel:
	.zero		976


//--------------------- .nv.constant0.fast_variance_kernel --------------------------
	.section	.nv.constant0.fast_variance_kernel,"a",@progbits
	.sectionflags	@""
	.align	4
.nv.constant0.fast_variance_kernel:
	.zero		936


//--------------------- .nv.constant0.fast_mean_kernel --------------------------
	.section	.nv.constant0.fast_mean_kernel,"a",@progbits
	.sectionflags	@""
	.align	4
.nv.constant0.fast_mean_kernel:
	.zero		928


//--------------------- SYMBOLS --------------------------

	.type		.nv.reservedSmem.offset0,@object
	.size		.nv.reservedSmem.offset0,0x4
	.type		.nv.reservedSmem.cap,@object
	.size		.nv.reservedSmem.cap,0x4
